//
// Generated by NVIDIA NVVM Compiler
//
// Compiler Build ID: CL-36424714
// Cuda compilation tools, release 13.0, V13.0.88
// Based on NVVM 20.0.0
//

.version 9.0
.target sm_100
.address_size 64

	// .globl	_ZN6thrust24THRUST_300001_SM_1000_NS8cuda_cub4core6detail13_kernel_agentINS1_15__reduce_by_key9InitAgentIN3cub18CUB_300001_SM_100024ReduceByKeyScanTileStateIiiLb1EEEiPiEEJSA_iSB_EEEvDpT0_
// _ZZN3cub18CUB_300001_SM_10006detail6reduce28DeviceReduceSingleTileKernelINS2_10policy_hubIljN4cuda3std3__44plusIlEEE10Policy1000EN6thrust24THRUST_300001_SM_1000_NS18transform_iteratorI17greater_than_fiveNSD_6detail15normal_iteratorINSD_10device_ptrIiEEEEllEEPljS9_llNS7_10__identityEEEvT0_T1_T2_T3_T4_T6_E12temp_storage has been demoted
// _ZZN3cub18CUB_300001_SM_10006detail6reduce18DeviceReduceKernelINS2_10policy_hubIljN4cuda3std3__44plusIlEEE10Policy1000EN6thrust24THRUST_300001_SM_1000_NS18transform_iteratorI17greater_than_fiveNSD_6detail15normal_iteratorINSD_10device_ptrIiEEEEllEEjS9_lNS7_10__identityEEEvT0_PT3_T1_NS0_13GridEvenShareISQ_EET2_T4_E12temp_storage has been demoted
// _ZZN3cub18CUB_300001_SM_10006detail6reduce28DeviceReduceSingleTileKernelINS2_10policy_hubIljN4cuda3std3__44plusIlEEE10Policy1000EPlSC_iS9_llNS7_10__identityEEEvT0_T1_T2_T3_T4_T6_E12temp_storage has been demoted
// _ZZN3cub18CUB_300001_SM_10006detail6reduce28DeviceReduceSingleTileKernelINS2_10policy_hubIlyN4cuda3std3__44plusIlEEE10Policy1000EN6thrust24THRUST_300001_SM_1000_NS18transform_iteratorI17greater_than_fiveNSD_6detail15normal_iteratorINSD_10device_ptrIiEEEEllEEPlyS9_llNS7_10__identityEEEvT0_T1_T2_T3_T4_T6_E12temp_storage has been demoted
// _ZZN3cub18CUB_300001_SM_10006detail6reduce18DeviceReduceKernelINS2_10policy_hubIlyN4cuda3std3__44plusIlEEE10Policy1000EN6thrust24THRUST_300001_SM_1000_NS18transform_iteratorI17greater_than_fiveNSD_6detail15normal_iteratorINSD_10device_ptrIiEEEEllEEyS9_lNS7_10__identityEEEvT0_PT3_T1_NS0_13GridEvenShareISQ_EET2_T4_E12temp_storage has been demoted
// _ZZN3cub18CUB_300001_SM_10006detail6reduce28DeviceReduceSingleTileKernelINS2_10policy_hubIlyN4cuda3std3__44plusIlEEE10Policy1000EPlSC_iS9_llNS7_10__identityEEEvT0_T1_T2_T3_T4_T6_E12temp_storage has been demoted
// _ZZN3cub18CUB_300001_SM_10006detail10radix_sort31DeviceRadixSortSingleTileKernelINS1_5radix10policy_hubIiiyE10Policy1000ELNS0_9SortOrderE0EiiyNS1_21identity_decomposer_tEEEvPKT1_PSA_PKT2_PSE_T3_iiT4_E12temp_storage has been demoted
// _ZZN3cub18CUB_300001_SM_10006detail10radix_sort30DeviceRadixSortHistogramKernelINS1_5radix10policy_hubIiiyE10Policy1000ELNS0_9SortOrderE0EiyNS1_21identity_decomposer_tEEEvPT2_PKT1_SA_iiT3_E12temp_storage has been demoted
// _ZZN3cub18CUB_300001_SM_10006detail10radix_sort33DeviceRadixSortExclusiveSumKernelINS1_5radix10policy_hubIiiyE10Policy1000EyEEvPT0_E12temp_storage has been demoted
// _ZZN3cub18CUB_300001_SM_10006detail10radix_sort29DeviceRadixSortOnesweepKernelINS1_5radix10policy_hubIiiyE10Policy1000ELNS0_9SortOrderE0EiiyiiNS1_21identity_decomposer_tEEEvPT5_SB_PT3_PKSC_PT1_PKSG_PT2_PKSK_T4_iiT6_E1s has been demoted
.global .align 1 .b8 _ZN30_INTERNAL_6787d4b5_4_k_cu_pred4cuda3std3__45__cpo5beginE[1];
.global .align 1 .b8 _ZN30_INTERNAL_6787d4b5_4_k_cu_pred4cuda3std3__45__cpo3endE[1];
.global .align 1 .b8 _ZN30_INTERNAL_6787d4b5_4_k_cu_pred4cuda3std3__45__cpo6cbeginE[1];
.global .align 1 .b8 _ZN30_INTERNAL_6787d4b5_4_k_cu_pred4cuda3std3__45__cpo4cendE[1];
.global .align 1 .b8 _ZN30_INTERNAL_6787d4b5_4_k_cu_pred4cuda3std3__45__cpo6rbeginE[1];
.global .align 1 .b8 _ZN30_INTERNAL_6787d4b5_4_k_cu_pred4cuda3std3__45__cpo4rendE[1];
.global .align 1 .b8 _ZN30_INTERNAL_6787d4b5_4_k_cu_pred4cuda3std3__45__cpo7crbeginE[1];
.global .align 1 .b8 _ZN30_INTERNAL_6787d4b5_4_k_cu_pred4cuda3std3__45__cpo5crendE[1];
.global .align 1 .b8 _ZN30_INTERNAL_6787d4b5_4_k_cu_pred4cuda3std3__432_GLOBAL__N__6787d4b5_4_k_cu_pred6ignoreE[1];
.global .align 1 .b8 _ZN30_INTERNAL_6787d4b5_4_k_cu_pred4cuda3std3__419piecewise_constructE[1];
.global .align 1 .b8 _ZN30_INTERNAL_6787d4b5_4_k_cu_pred4cuda3std3__48in_placeE[1];
.global .align 1 .b8 _ZN30_INTERNAL_6787d4b5_4_k_cu_pred4cuda3std3__420unreachable_sentinelE[1];
.global .align 1 .b8 _ZN30_INTERNAL_6787d4b5_4_k_cu_pred4cuda3std3__47nulloptE[1];
.global .align 1 .b8 _ZN30_INTERNAL_6787d4b5_4_k_cu_pred4cuda3std3__48unexpectE[1];
.global .align 1 .b8 _ZN30_INTERNAL_6787d4b5_4_k_cu_pred4cuda3std6ranges3__45__cpo4swapE[1];
.global .align 1 .b8 _ZN30_INTERNAL_6787d4b5_4_k_cu_pred4cuda3std6ranges3__45__cpo9iter_moveE[1];
.global .align 1 .b8 _ZN30_INTERNAL_6787d4b5_4_k_cu_pred4cuda3std6ranges3__45__cpo5beginE[1];
.global .align 1 .b8 _ZN30_INTERNAL_6787d4b5_4_k_cu_pred4cuda3std6ranges3__45__cpo3endE[1];
.global .align 1 .b8 _ZN30_INTERNAL_6787d4b5_4_k_cu_pred4cuda3std6ranges3__45__cpo6cbeginE[1];
.global .align 1 .b8 _ZN30_INTERNAL_6787d4b5_4_k_cu_pred4cuda3std6ranges3__45__cpo4cendE[1];
.global .align 1 .b8 _ZN30_INTERNAL_6787d4b5_4_k_cu_pred4cuda3std6ranges3__45__cpo7advanceE[1];
.global .align 1 .b8 _ZN30_INTERNAL_6787d4b5_4_k_cu_pred4cuda3std6ranges3__45__cpo9iter_swapE[1];
.global .align 1 .b8 _ZN30_INTERNAL_6787d4b5_4_k_cu_pred4cuda3std6ranges3__45__cpo4nextE[1];
.global .align 1 .b8 _ZN30_INTERNAL_6787d4b5_4_k_cu_pred4cuda3std6ranges3__45__cpo4prevE[1];
.global .align 1 .b8 _ZN30_INTERNAL_6787d4b5_4_k_cu_pred4cuda3std6ranges3__45__cpo4dataE[1];
.global .align 1 .b8 _ZN30_INTERNAL_6787d4b5_4_k_cu_pred4cuda3std6ranges3__45__cpo5cdataE[1];
.global .align 1 .b8 _ZN30_INTERNAL_6787d4b5_4_k_cu_pred4cuda3std6ranges3__45__cpo4sizeE[1];
.global .align 1 .b8 _ZN30_INTERNAL_6787d4b5_4_k_cu_pred4cuda3std6ranges3__45__cpo5ssizeE[1];
.global .align 1 .b8 _ZN30_INTERNAL_6787d4b5_4_k_cu_pred4cuda3std6ranges3__45__cpo8distanceE[1];
.global .align 1 .b8 _ZN30_INTERNAL_6787d4b5_4_k_cu_pred6thrust24THRUST_300001_SM_1000_NS8cuda_cub3parE[1];
.global .align 1 .b8 _ZN30_INTERNAL_6787d4b5_4_k_cu_pred6thrust24THRUST_300001_SM_1000_NS8cuda_cub10par_nosyncE[1];
.global .align 1 .b8 _ZN30_INTERNAL_6787d4b5_4_k_cu_pred6thrust24THRUST_300001_SM_1000_NS6system6detail10sequential3seqE[1];
.global .align 1 .b8 _ZN30_INTERNAL_6787d4b5_4_k_cu_pred6thrust24THRUST_300001_SM_1000_NS6system3cpp3parE[1];
.global .align 1 .b8 _ZN30_INTERNAL_6787d4b5_4_k_cu_pred6thrust24THRUST_300001_SM_1000_NS12placeholders2_1E[1];
.global .align 1 .b8 _ZN30_INTERNAL_6787d4b5_4_k_cu_pred6thrust24THRUST_300001_SM_1000_NS12placeholders2_2E[1];
.global .align 1 .b8 _ZN30_INTERNAL_6787d4b5_4_k_cu_pred6thrust24THRUST_300001_SM_1000_NS12placeholders2_3E[1];
.global .align 1 .b8 _ZN30_INTERNAL_6787d4b5_4_k_cu_pred6thrust24THRUST_300001_SM_1000_NS12placeholders2_4E[1];
.global .align 1 .b8 _ZN30_INTERNAL_6787d4b5_4_k_cu_pred6thrust24THRUST_300001_SM_1000_NS12placeholders2_5E[1];
.global .align 1 .b8 _ZN30_INTERNAL_6787d4b5_4_k_cu_pred6thrust24THRUST_300001_SM_1000_NS12placeholders2_6E[1];
.global .align 1 .b8 _ZN30_INTERNAL_6787d4b5_4_k_cu_pred6thrust24THRUST_300001_SM_1000_NS12placeholders2_7E[1];
.global .align 1 .b8 _ZN30_INTERNAL_6787d4b5_4_k_cu_pred6thrust24THRUST_300001_SM_1000_NS12placeholders2_8E[1];
.global .align 1 .b8 _ZN30_INTERNAL_6787d4b5_4_k_cu_pred6thrust24THRUST_300001_SM_1000_NS12placeholders2_9E[1];
.global .align 1 .b8 _ZN30_INTERNAL_6787d4b5_4_k_cu_pred6thrust24THRUST_300001_SM_1000_NS12placeholders3_10E[1];
.global .align 1 .b8 _ZN30_INTERNAL_6787d4b5_4_k_cu_pred6thrust24THRUST_300001_SM_1000_NS3seqE[1];
.global .align 1 .b8 _ZN30_INTERNAL_6787d4b5_4_k_cu_pred6thrust24THRUST_300001_SM_1000_NS6deviceE[1];
.extern .shared .align 16 .b8 _ZN6thrust24THRUST_300001_SM_1000_NS8cuda_cub4core6detail5shmemE[];

.visible .entry _ZN6thrust24THRUST_300001_SM_1000_NS8cuda_cub4core6detail13_kernel_agentINS1_15__reduce_by_key9InitAgentIN3cub18CUB_300001_SM_100024ReduceByKeyScanTileStateIiiLb1EEEiPiEEJSA_iSB_EEEvDpT0_(
	.param .align 8 .b8 _ZN6thrust24THRUST_300001_SM_1000_NS8cuda_cub4core6detail13_kernel_agentINS1_15__reduce_by_key9InitAgentIN3cub18CUB_300001_SM_100024ReduceByKeyScanTileStateIiiLb1EEEiPiEEJSA_iSB_EEEvDpT0__param_0[8],
	.param .u32 _ZN6thrust24THRUST_300001_SM_1000_NS8cuda_cub4core6detail13_kernel_agentINS1_15__reduce_by_key9InitAgentIN3cub18CUB_300001_SM_100024ReduceByKeyScanTileStateIiiLb1EEEiPiEEJSA_iSB_EEEvDpT0__param_1,
	.param .u64 .ptr .align 1 _ZN6thrust24THRUST_300001_SM_1000_NS8cuda_cub4core6detail13_kernel_agentINS1_15__reduce_by_key9InitAgentIN3cub18CUB_300001_SM_100024ReduceByKeyScanTileStateIiiLb1EEEiPiEEJSA_iSB_EEEvDpT0__param_2
)
.maxntid 128
{
	.reg .pred 	%p<6>;
	.reg .b32 	%r<9>;
	.reg .b64 	%rd<12>;

	ld.param.u64 	%rd3, [_ZN6thrust24THRUST_300001_SM_1000_NS8cuda_cub4core6detail13_kernel_agentINS1_15__reduce_by_key9InitAgentIN3cub18CUB_300001_SM_100024ReduceByKeyScanTileStateIiiLb1EEEiPiEEJSA_iSB_EEEvDpT0__param_0];
	ld.param.u32 	%r4, [_ZN6thrust24THRUST_300001_SM_1000_NS8cuda_cub4core6detail13_kernel_agentINS1_15__reduce_by_key9InitAgentIN3cub18CUB_300001_SM_100024ReduceByKeyScanTileStateIiiLb1EEEiPiEEJSA_iSB_EEEvDpT0__param_1];
	ld.param.u64 	%rd2, [_ZN6thrust24THRUST_300001_SM_1000_NS8cuda_cub4core6detail13_kernel_agentINS1_15__reduce_by_key9InitAgentIN3cub18CUB_300001_SM_100024ReduceByKeyScanTileStateIiiLb1EEEiPiEEJSA_iSB_EEEvDpT0__param_2];
	cvta.to.global.u64 	%rd1, %rd3;
	mov.u32 	%r1, %ctaid.x;
	mov.u32 	%r5, %ntid.x;
	mov.u32 	%r2, %tid.x;
	mad.lo.s32 	%r3, %r1, %r5, %r2;
	setp.ge.s32 	%p1, %r3, %r4;
	@%p1 bra 	$L__BB0_2;
	mul.wide.s32 	%rd4, %r3, 16;
	add.s64 	%rd5, %rd1, %rd4;
	mov.b64 	%rd6, 99;
	mov.b64 	%rd7, 0;
	st.global.v2.u64 	[%rd5+512], {%rd7, %rd6};
$L__BB0_2:
	setp.ne.s32 	%p2, %r1, 0;
	setp.gt.u32 	%p3, %r2, 31;
	or.pred  	%p4, %p2, %p3;
	@%p4 bra 	$L__BB0_4;
	mul.wide.u32 	%rd8, %r2, 16;
	add.s64 	%rd9, %rd1, %rd8;
	mov.b64 	%rd10, 0;
	st.global.v2.u64 	[%rd9], {%rd10, %rd10};
$L__BB0_4:
	or.b32  	%r7, %r1, %r2;
	setp.ne.s32 	%p5, %r7, 0;
	@%p5 bra 	$L__BB0_6;
	cvta.to.global.u64 	%rd11, %rd2;
	mov.b32 	%r8, 0;
	st.global.u32 	[%rd11], %r8;
$L__BB0_6:
	ret;

}
	// .globl	_ZN6thrust24THRUST_300001_SM_1000_NS8cuda_cub4core6detail13_kernel_agentINS1_15__reduce_by_key16ReduceByKeyAgentINS0_6detail15normal_iteratorINS0_10device_ptrIiEEEESB_SB_SB_N4cuda3std3__48equal_toIiEENSE_4plusIiEEPiiEEJSB_SB_SB_SB_SJ_N3cub18CUB_300001_SM_100024ReduceByKeyScanTileStateIiiLb1EEESG_SI_iiEEEvDpT0_
.visible .entry _ZN6thrust24THRUST_300001_SM_1000_NS8cuda_cub4core6detail13_kernel_agentINS1_15__reduce_by_key16ReduceByKeyAgentINS0_6detail15normal_iteratorINS0_10device_ptrIiEEEESB_SB_SB_N4cuda3std3__48equal_toIiEENSE_4plusIiEEPiiEEJSB_SB_SB_SB_SJ_N3cub18CUB_300001_SM_100024ReduceByKeyScanTileStateIiiLb1EEESG_SI_iiEEEvDpT0_(
	.param .align 8 .b8 _ZN6thrust24THRUST_300001_SM_1000_NS8cuda_cub4core6detail13_kernel_agentINS1_15__reduce_by_key16ReduceByKeyAgentINS0_6detail15normal_iteratorINS0_10device_ptrIiEEEESB_SB_SB_N4cuda3std3__48equal_toIiEENSE_4plusIiEEPiiEEJSB_SB_SB_SB_SJ_N3cub18CUB_300001_SM_100024ReduceByKeyScanTileStateIiiLb1EEESG_SI_iiEEEvDpT0__param_0[8],
	.param .align 8 .b8 _ZN6thrust24THRUST_300001_SM_1000_NS8cuda_cub4core6detail13_kernel_agentINS1_15__reduce_by_key16ReduceByKeyAgentINS0_6detail15normal_iteratorINS0_10device_ptrIiEEEESB_SB_SB_N4cuda3std3__48equal_toIiEENSE_4plusIiEEPiiEEJSB_SB_SB_SB_SJ_N3cub18CUB_300001_SM_100024ReduceByKeyScanTileStateIiiLb1EEESG_SI_iiEEEvDpT0__param_1[8],
	.param .align 8 .b8 _ZN6thrust24THRUST_300001_SM_1000_NS8cuda_cub4core6detail13_kernel_agentINS1_15__reduce_by_key16ReduceByKeyAgentINS0_6detail15normal_iteratorINS0_10device_ptrIiEEEESB_SB_SB_N4cuda3std3__48equal_toIiEENSE_4plusIiEEPiiEEJSB_SB_SB_SB_SJ_N3cub18CUB_300001_SM_100024ReduceByKeyScanTileStateIiiLb1EEESG_SI_iiEEEvDpT0__param_2[8],
	.param .align 8 .b8 _ZN6thrust24THRUST_300001_SM_1000_NS8cuda_cub4core6detail13_kernel_agentINS1_15__reduce_by_key16ReduceByKeyAgentINS0_6detail15normal_iteratorINS0_10device_ptrIiEEEESB_SB_SB_N4cuda3std3__48equal_toIiEENSE_4plusIiEEPiiEEJSB_SB_SB_SB_SJ_N3cub18CUB_300001_SM_100024ReduceByKeyScanTileStateIiiLb1EEESG_SI_iiEEEvDpT0__param_3[8],
	.param .u64 .ptr .align 1 _ZN6thrust24THRUST_300001_SM_1000_NS8cuda_cub4core6detail13_kernel_agentINS1_15__reduce_by_key16ReduceByKeyAgentINS0_6detail15normal_iteratorINS0_10device_ptrIiEEEESB_SB_SB_N4cuda3std3__48equal_toIiEENSE_4plusIiEEPiiEEJSB_SB_SB_SB_SJ_N3cub18CUB_300001_SM_100024ReduceByKeyScanTileStateIiiLb1EEESG_SI_iiEEEvDpT0__param_4,
	.param .align 8 .b8 _ZN6thrust24THRUST_300001_SM_1000_NS8cuda_cub4core6detail13_kernel_agentINS1_15__reduce_by_key16ReduceByKeyAgentINS0_6detail15normal_iteratorINS0_10device_ptrIiEEEESB_SB_SB_N4cuda3std3__48equal_toIiEENSE_4plusIiEEPiiEEJSB_SB_SB_SB_SJ_N3cub18CUB_300001_SM_100024ReduceByKeyScanTileStateIiiLb1EEESG_SI_iiEEEvDpT0__param_5[8],
	.param .align 1 .b8 _ZN6thrust24THRUST_300001_SM_1000_NS8cuda_cub4core6detail13_kernel_agentINS1_15__reduce_by_key16ReduceByKeyAgentINS0_6detail15normal_iteratorINS0_10device_ptrIiEEEESB_SB_SB_N4cuda3std3__48equal_toIiEENSE_4plusIiEEPiiEEJSB_SB_SB_SB_SJ_N3cub18CUB_300001_SM_100024ReduceByKeyScanTileStateIiiLb1EEESG_SI_iiEEEvDpT0__param_6[1],
	.param .align 1 .b8 _ZN6thrust24THRUST_300001_SM_1000_NS8cuda_cub4core6detail13_kernel_agentINS1_15__reduce_by_key16ReduceByKeyAgentINS0_6detail15normal_iteratorINS0_10device_ptrIiEEEESB_SB_SB_N4cuda3std3__48equal_toIiEENSE_4plusIiEEPiiEEJSB_SB_SB_SB_SJ_N3cub18CUB_300001_SM_100024ReduceByKeyScanTileStateIiiLb1EEESG_SI_iiEEEvDpT0__param_7[1],
	.param .u32 _ZN6thrust24THRUST_300001_SM_1000_NS8cuda_cub4core6detail13_kernel_agentINS1_15__reduce_by_key16ReduceByKeyAgentINS0_6detail15normal_iteratorINS0_10device_ptrIiEEEESB_SB_SB_N4cuda3std3__48equal_toIiEENSE_4plusIiEEPiiEEJSB_SB_SB_SB_SJ_N3cub18CUB_300001_SM_100024ReduceByKeyScanTileStateIiiLb1EEESG_SI_iiEEEvDpT0__param_8,
	.param .u32 _ZN6thrust24THRUST_300001_SM_1000_NS8cuda_cub4core6detail13_kernel_agentINS1_15__reduce_by_key16ReduceByKeyAgentINS0_6detail15normal_iteratorINS0_10device_ptrIiEEEESB_SB_SB_N4cuda3std3__48equal_toIiEENSE_4plusIiEEPiiEEJSB_SB_SB_SB_SJ_N3cub18CUB_300001_SM_100024ReduceByKeyScanTileStateIiiLb1EEESG_SI_iiEEEvDpT0__param_9
)
.maxntid 256
{
	.reg .pred 	%p<468>;
	.reg .b32 	%r<1954>;
	.reg .b64 	%rd<340>;

	ld.param.u64 	%rd1, [_ZN6thrust24THRUST_300001_SM_1000_NS8cuda_cub4core6detail13_kernel_agentINS1_15__reduce_by_key16ReduceByKeyAgentINS0_6detail15normal_iteratorINS0_10device_ptrIiEEEESB_SB_SB_N4cuda3std3__48equal_toIiEENSE_4plusIiEEPiiEEJSB_SB_SB_SB_SJ_N3cub18CUB_300001_SM_100024ReduceByKeyScanTileStateIiiLb1EEESG_SI_iiEEEvDpT0__param_5];
	ld.param.u64 	%rd2, [_ZN6thrust24THRUST_300001_SM_1000_NS8cuda_cub4core6detail13_kernel_agentINS1_15__reduce_by_key16ReduceByKeyAgentINS0_6detail15normal_iteratorINS0_10device_ptrIiEEEESB_SB_SB_N4cuda3std3__48equal_toIiEENSE_4plusIiEEPiiEEJSB_SB_SB_SB_SJ_N3cub18CUB_300001_SM_100024ReduceByKeyScanTileStateIiiLb1EEESG_SI_iiEEEvDpT0__param_0];
	ld.param.u64 	%rd3, [_ZN6thrust24THRUST_300001_SM_1000_NS8cuda_cub4core6detail13_kernel_agentINS1_15__reduce_by_key16ReduceByKeyAgentINS0_6detail15normal_iteratorINS0_10device_ptrIiEEEESB_SB_SB_N4cuda3std3__48equal_toIiEENSE_4plusIiEEPiiEEJSB_SB_SB_SB_SJ_N3cub18CUB_300001_SM_100024ReduceByKeyScanTileStateIiiLb1EEESG_SI_iiEEEvDpT0__param_1];
	ld.param.u64 	%rd58, [_ZN6thrust24THRUST_300001_SM_1000_NS8cuda_cub4core6detail13_kernel_agentINS1_15__reduce_by_key16ReduceByKeyAgentINS0_6detail15normal_iteratorINS0_10device_ptrIiEEEESB_SB_SB_N4cuda3std3__48equal_toIiEENSE_4plusIiEEPiiEEJSB_SB_SB_SB_SJ_N3cub18CUB_300001_SM_100024ReduceByKeyScanTileStateIiiLb1EEESG_SI_iiEEEvDpT0__param_3];
	ld.param.u64 	%rd59, [_ZN6thrust24THRUST_300001_SM_1000_NS8cuda_cub4core6detail13_kernel_agentINS1_15__reduce_by_key16ReduceByKeyAgentINS0_6detail15normal_iteratorINS0_10device_ptrIiEEEESB_SB_SB_N4cuda3std3__48equal_toIiEENSE_4plusIiEEPiiEEJSB_SB_SB_SB_SJ_N3cub18CUB_300001_SM_100024ReduceByKeyScanTileStateIiiLb1EEESG_SI_iiEEEvDpT0__param_2];
	ld.param.u32 	%r443, [_ZN6thrust24THRUST_300001_SM_1000_NS8cuda_cub4core6detail13_kernel_agentINS1_15__reduce_by_key16ReduceByKeyAgentINS0_6detail15normal_iteratorINS0_10device_ptrIiEEEESB_SB_SB_N4cuda3std3__48equal_toIiEENSE_4plusIiEEPiiEEJSB_SB_SB_SB_SJ_N3cub18CUB_300001_SM_100024ReduceByKeyScanTileStateIiiLb1EEESG_SI_iiEEEvDpT0__param_8];
	cvta.to.global.u64 	%rd4, %rd59;
	cvta.to.global.u64 	%rd5, %rd58;
	mov.u32 	%r1, %ctaid.x;
	mul.lo.s32 	%r2, %r1, 2304;
	sub.s32 	%r3, %r443, %r2;
	setp.lt.s32 	%p12, %r3, 2305;
	@%p12 bra 	$L__BB1_122;
	setp.ne.s32 	%p288, %r1, 0;
	@%p288 bra 	$L__BB1_52;
	mov.u32 	%r1876, %tid.x;
	and.b32  	%r1628, %r1876, 31;
	and.b32  	%r1629, %r1876, 992;
	add.s32 	%r1630, %r2, %r1628;
	mad.lo.s32 	%r1631, %r1629, 9, %r1630;
	mul.wide.u32 	%rd294, %r1631, 4;
	add.s64 	%rd276, %rd2, %rd294;
	// begin inline asm
	ld.global.nc.u32 %r1607, [%rd276];
	// end inline asm
	add.s64 	%rd277, %rd276, 128;
	// begin inline asm
	ld.global.nc.u32 %r1608, [%rd277];
	// end inline asm
	add.s64 	%rd278, %rd276, 256;
	// begin inline asm
	ld.global.nc.u32 %r1609, [%rd278];
	// end inline asm
	add.s64 	%rd279, %rd276, 384;
	// begin inline asm
	ld.global.nc.u32 %r1610, [%rd279];
	// end inline asm
	add.s64 	%rd280, %rd276, 512;
	// begin inline asm
	ld.global.nc.u32 %r1611, [%rd280];
	// end inline asm
	add.s64 	%rd281, %rd276, 640;
	// begin inline asm
	ld.global.nc.u32 %r1612, [%rd281];
	// end inline asm
	add.s64 	%rd282, %rd276, 768;
	// begin inline asm
	ld.global.nc.u32 %r1613, [%rd282];
	// end inline asm
	add.s64 	%rd283, %rd276, 896;
	// begin inline asm
	ld.global.nc.u32 %r1614, [%rd283];
	// end inline asm
	add.s64 	%rd284, %rd276, 1024;
	// begin inline asm
	ld.global.nc.u32 %r1615, [%rd284];
	// end inline asm
	// begin inline asm
	mov.u32 %r1616, %laneid;
	// end inline asm
	shr.u32 	%r6, %r1876, 5;
	mad.lo.s32 	%r1632, %r6, 288, %r1616;
	shl.b32 	%r1633, %r1632, 2;
	mov.u32 	%r1634, _ZN6thrust24THRUST_300001_SM_1000_NS8cuda_cub4core6detail5shmemE;
	add.s32 	%r1635, %r1634, %r1633;
	st.shared.u32 	[%r1635], %r1607;
	st.shared.u32 	[%r1635+128], %r1608;
	st.shared.u32 	[%r1635+256], %r1609;
	st.shared.u32 	[%r1635+384], %r1610;
	st.shared.u32 	[%r1635+512], %r1611;
	st.shared.u32 	[%r1635+640], %r1612;
	st.shared.u32 	[%r1635+768], %r1613;
	st.shared.u32 	[%r1635+896], %r1614;
	st.shared.u32 	[%r1635+1024], %r1615;
	bar.warp.sync 	-1;
	shl.b32 	%r1636, %r1616, 5;
	add.s32 	%r1637, %r1635, %r1636;
	ld.shared.u32 	%r7, [%r1637];
	ld.shared.u32 	%r8, [%r1637+4];
	ld.shared.u32 	%r9, [%r1637+8];
	ld.shared.u32 	%r10, [%r1637+12];
	ld.shared.u32 	%r11, [%r1637+16];
	ld.shared.u32 	%r12, [%r1637+20];
	ld.shared.u32 	%r13, [%r1637+24];
	ld.shared.u32 	%r14, [%r1637+28];
	ld.shared.u32 	%r15, [%r1637+32];
	bar.sync 	0;
	add.s64 	%rd285, %rd3, %rd294;
	// begin inline asm
	ld.global.nc.u32 %r1617, [%rd285];
	// end inline asm
	add.s64 	%rd286, %rd285, 128;
	// begin inline asm
	ld.global.nc.u32 %r1618, [%rd286];
	// end inline asm
	add.s64 	%rd287, %rd285, 256;
	// begin inline asm
	ld.global.nc.u32 %r1619, [%rd287];
	// end inline asm
	add.s64 	%rd288, %rd285, 384;
	// begin inline asm
	ld.global.nc.u32 %r1620, [%rd288];
	// end inline asm
	add.s64 	%rd289, %rd285, 512;
	// begin inline asm
	ld.global.nc.u32 %r1621, [%rd289];
	// end inline asm
	add.s64 	%rd290, %rd285, 640;
	// begin inline asm
	ld.global.nc.u32 %r1622, [%rd290];
	// end inline asm
	add.s64 	%rd291, %rd285, 768;
	// begin inline asm
	ld.global.nc.u32 %r1623, [%rd291];
	// end inline asm
	add.s64 	%rd292, %rd285, 896;
	// begin inline asm
	ld.global.nc.u32 %r1624, [%rd292];
	// end inline asm
	add.s64 	%rd293, %rd285, 1024;
	// begin inline asm
	ld.global.nc.u32 %r1625, [%rd293];
	// end inline asm
	st.shared.u32 	[%r1635], %r1617;
	st.shared.u32 	[%r1635+128], %r1618;
	st.shared.u32 	[%r1635+256], %r1619;
	st.shared.u32 	[%r1635+384], %r1620;
	st.shared.u32 	[%r1635+512], %r1621;
	st.shared.u32 	[%r1635+640], %r1622;
	st.shared.u32 	[%r1635+768], %r1623;
	st.shared.u32 	[%r1635+896], %r1624;
	st.shared.u32 	[%r1635+1024], %r1625;
	bar.warp.sync 	-1;
	ld.shared.u32 	%r16, [%r1637];
	ld.shared.u32 	%r17, [%r1637+4];
	ld.shared.u32 	%r18, [%r1637+8];
	ld.shared.u32 	%r19, [%r1637+12];
	ld.shared.u32 	%r20, [%r1637+16];
	ld.shared.u32 	%r21, [%r1637+20];
	ld.shared.u32 	%r22, [%r1637+24];
	ld.shared.u32 	%r23, [%r1637+28];
	ld.shared.u32 	%r24, [%r1637+32];
	bar.sync 	0;
	shl.b32 	%r1638, %r1876, 2;
	add.s32 	%r1639, %r1634, %r1638;
	add.s32 	%r25, %r1639, 1148;
	st.shared.u32 	[%r1639+1148], %r15;
	bar.sync 	0;
	setp.eq.s32 	%p398, %r1876, 0;
	mov.b32 	%r1870, 0;
	@%p398 bra 	$L__BB1_4;
	ld.shared.u32 	%r1871, [%r25+-4];
	setp.ne.s32 	%p399, %r1871, %r7;
	selp.u32 	%r1870, 1, 0, %p399;
$L__BB1_4:
	setp.ne.s32 	%p400, %r7, %r8;
	selp.u32 	%r1700, 1, 0, %p400;
	setp.ne.s32 	%p401, %r8, %r9;
	selp.u32 	%r1701, 1, 0, %p401;
	setp.ne.s32 	%p402, %r9, %r10;
	selp.u32 	%r1702, 1, 0, %p402;
	setp.ne.s32 	%p403, %r10, %r11;
	selp.u32 	%r1703, 1, 0, %p403;
	setp.ne.s32 	%p404, %r11, %r12;
	selp.u32 	%r1704, 1, 0, %p404;
	setp.ne.s32 	%p405, %r12, %r13;
	selp.u32 	%r1705, 1, 0, %p405;
	setp.ne.s32 	%p406, %r13, %r14;
	selp.u32 	%r1706, 1, 0, %p406;
	setp.ne.s32 	%p407, %r14, %r15;
	selp.u32 	%r1707, 1, 0, %p407;
	add.s32 	%r1708, %r1870, %r1700;
	selp.b32 	%r1709, 0, %r16, %p400;
	add.s32 	%r1710, %r17, %r1709;
	add.s32 	%r30, %r1708, %r1701;
	selp.b32 	%r1711, 0, %r1710, %p401;
	add.s32 	%r1712, %r18, %r1711;
	add.s32 	%r31, %r30, %r1702;
	selp.b32 	%r1713, 0, %r1712, %p402;
	add.s32 	%r1714, %r19, %r1713;
	add.s32 	%r1715, %r31, %r1703;
	selp.b32 	%r1716, 0, %r1714, %p403;
	add.s32 	%r1717, %r20, %r1716;
	add.s32 	%r1718, %r1715, %r1704;
	selp.b32 	%r1719, 0, %r1717, %p404;
	add.s32 	%r1720, %r21, %r1719;
	add.s32 	%r32, %r1718, %r1705;
	selp.b32 	%r1721, 0, %r1720, %p405;
	add.s32 	%r1722, %r22, %r1721;
	add.s32 	%r33, %r32, %r1706;
	selp.b32 	%r1723, 0, %r1722, %p406;
	add.s32 	%r1724, %r23, %r1723;
	add.s32 	%r1641, %r33, %r1707;
	selp.b32 	%r1725, 0, %r1724, %p407;
	add.s32 	%r1646, %r24, %r1725;
	mov.b32 	%r1697, 1;
	mov.b32 	%r1698, 0;
	mov.b32 	%r1699, -1;
	// begin inline asm
	shfl.sync.up.b32 %r1640, %r1641, %r1697, %r1698, %r1699;
	// end inline asm
	// begin inline asm
	shfl.sync.up.b32 %r1645, %r1646, %r1697, %r1698, %r1699;
	// end inline asm
	setp.eq.s32 	%p408, %r1641, 0;
	selp.b32 	%r1726, %r1645, 0, %p408;
	setp.lt.s32 	%p409, %r1616, 1;
	selp.b32 	%r1727, 0, %r1726, %p409;
	add.s32 	%r1656, %r1727, %r1646;
	selp.b32 	%r1728, 0, %r1640, %p409;
	add.s32 	%r1651, %r1728, %r1641;
	mov.b32 	%r1657, 2;
	// begin inline asm
	shfl.sync.up.b32 %r1650, %r1651, %r1657, %r1698, %r1699;
	// end inline asm
	// begin inline asm
	shfl.sync.up.b32 %r1655, %r1656, %r1657, %r1698, %r1699;
	// end inline asm
	setp.eq.s32 	%p410, %r1651, 0;
	selp.b32 	%r1729, %r1655, 0, %p410;
	setp.lt.s32 	%p411, %r1616, 2;
	selp.b32 	%r1730, 0, %r1729, %p411;
	add.s32 	%r1666, %r1730, %r1656;
	selp.b32 	%r1731, 0, %r1650, %p411;
	add.s32 	%r1661, %r1731, %r1651;
	mov.b32 	%r1667, 4;
	// begin inline asm
	shfl.sync.up.b32 %r1660, %r1661, %r1667, %r1698, %r1699;
	// end inline asm
	// begin inline asm
	shfl.sync.up.b32 %r1665, %r1666, %r1667, %r1698, %r1699;
	// end inline asm
	setp.eq.s32 	%p412, %r1661, 0;
	selp.b32 	%r1732, %r1665, 0, %p412;
	setp.lt.s32 	%p413, %r1616, 4;
	selp.b32 	%r1733, 0, %r1732, %p413;
	add.s32 	%r1676, %r1733, %r1666;
	selp.b32 	%r1734, 0, %r1660, %p413;
	add.s32 	%r1671, %r1734, %r1661;
	mov.b32 	%r1677, 8;
	// begin inline asm
	shfl.sync.up.b32 %r1670, %r1671, %r1677, %r1698, %r1699;
	// end inline asm
	// begin inline asm
	shfl.sync.up.b32 %r1675, %r1676, %r1677, %r1698, %r1699;
	// end inline asm
	setp.eq.s32 	%p414, %r1671, 0;
	selp.b32 	%r1735, %r1675, 0, %p414;
	setp.lt.s32 	%p415, %r1616, 8;
	selp.b32 	%r1736, 0, %r1735, %p415;
	add.s32 	%r1686, %r1736, %r1676;
	selp.b32 	%r1737, 0, %r1670, %p415;
	add.s32 	%r1681, %r1737, %r1671;
	mov.b32 	%r1687, 16;
	// begin inline asm
	shfl.sync.up.b32 %r1680, %r1681, %r1687, %r1698, %r1699;
	// end inline asm
	// begin inline asm
	shfl.sync.up.b32 %r1685, %r1686, %r1687, %r1698, %r1699;
	// end inline asm
	setp.eq.s32 	%p416, %r1681, 0;
	selp.b32 	%r1738, %r1685, 0, %p416;
	setp.lt.s32 	%p417, %r1616, 16;
	selp.b32 	%r1739, 0, %r1738, %p417;
	add.s32 	%r1696, %r1739, %r1686;
	selp.b32 	%r1740, 0, %r1680, %p417;
	add.s32 	%r1691, %r1740, %r1681;
	// begin inline asm
	shfl.sync.up.b32 %r1690, %r1691, %r1697, %r1698, %r1699;
	// end inline asm
	// begin inline asm
	shfl.sync.up.b32 %r1695, %r1696, %r1697, %r1698, %r1699;
	// end inline asm
	setp.ne.s32 	%p418, %r1616, 31;
	@%p418 bra 	$L__BB1_6;
	shl.b32 	%r1741, %r6, 3;
	mov.u32 	%r1742, _ZN6thrust24THRUST_300001_SM_1000_NS8cuda_cub4core6detail5shmemE;
	add.s32 	%r1743, %r1742, %r1741;
	st.shared.v2.u32 	[%r1743], {%r1691, %r1696};
$L__BB1_6:
	setp.ne.s32 	%p419, %r13, %r14;
	setp.ne.s32 	%p420, %r12, %r13;
	setp.ne.s32 	%p421, %r11, %r12;
	setp.ne.s32 	%p422, %r10, %r11;
	setp.ne.s32 	%p423, %r9, %r10;
	setp.ne.s32 	%p424, %r8, %r9;
	setp.ne.s32 	%p425, %r7, %r8;
	setp.ne.s32 	%p426, %r1876, 0;
	bar.sync 	0;
	ld.shared.v4.u32 	{%r38, %r1744, %r39, %r1745}, [_ZN6thrust24THRUST_300001_SM_1000_NS8cuda_cub4core6detail5shmemE];
	shr.u32 	%r1746, %r1876, 5;
	add.s32 	%r1747, %r39, %r38;
	setp.eq.s32 	%p427, %r39, 0;
	selp.b32 	%r1748, %r1744, 0, %p427;
	add.s32 	%r1749, %r1748, %r1745;
	setp.eq.s32 	%p428, %r1746, 2;
	selp.b32 	%r1750, %r1749, %r1744, %p428;
	selp.b32 	%r1751, %r1747, %r38, %p428;
	ld.shared.v4.u32 	{%r40, %r1752, %r41, %r1753}, [_ZN6thrust24THRUST_300001_SM_1000_NS8cuda_cub4core6detail5shmemE+16];
	add.s32 	%r1754, %r40, %r1747;
	setp.eq.s32 	%p429, %r40, 0;
	selp.b32 	%r1755, %r1749, 0, %p429;
	add.s32 	%r1756, %r1755, %r1752;
	setp.eq.s32 	%p430, %r1746, 3;
	selp.b32 	%r1757, %r1756, %r1750, %p430;
	selp.b32 	%r1758, %r1754, %r1751, %p430;
	add.s32 	%r1759, %r41, %r1754;
	setp.eq.s32 	%p431, %r41, 0;
	selp.b32 	%r1760, %r1756, 0, %p431;
	add.s32 	%r1761, %r1760, %r1753;
	setp.eq.s32 	%p432, %r1746, 4;
	selp.b32 	%r1762, %r1761, %r1757, %p432;
	selp.b32 	%r1763, %r1759, %r1758, %p432;
	ld.shared.v4.u32 	{%r42, %r1764, %r43, %r1765}, [_ZN6thrust24THRUST_300001_SM_1000_NS8cuda_cub4core6detail5shmemE+32];
	add.s32 	%r1766, %r42, %r1759;
	setp.eq.s32 	%p433, %r42, 0;
	selp.b32 	%r1767, %r1761, 0, %p433;
	add.s32 	%r1768, %r1767, %r1764;
	setp.eq.s32 	%p434, %r1746, 5;
	selp.b32 	%r1769, %r1768, %r1762, %p434;
	selp.b32 	%r1770, %r1766, %r1763, %p434;
	add.s32 	%r1771, %r43, %r1766;
	setp.eq.s32 	%p435, %r43, 0;
	selp.b32 	%r1772, %r1768, 0, %p435;
	add.s32 	%r1773, %r1772, %r1765;
	setp.eq.s32 	%p436, %r1746, 6;
	selp.b32 	%r1774, %r1773, %r1769, %p436;
	selp.b32 	%r1775, %r1771, %r1770, %p436;
	ld.shared.v4.u32 	{%r44, %r1776, %r45, %r1777}, [_ZN6thrust24THRUST_300001_SM_1000_NS8cuda_cub4core6detail5shmemE+48];
	add.s32 	%r1778, %r44, %r1771;
	setp.eq.s32 	%p437, %r44, 0;
	selp.b32 	%r1779, %r1773, 0, %p437;
	add.s32 	%r1780, %r1779, %r1776;
	setp.eq.s32 	%p438, %r1746, 7;
	selp.b32 	%r1781, %r1780, %r1774, %p438;
	selp.b32 	%r1782, %r1778, %r1775, %p438;
	setp.eq.s32 	%p439, %r45, 0;
	selp.b32 	%r1783, %r1780, 0, %p439;
	add.s32 	%r46, %r1783, %r1777;
	setp.lt.u32 	%p440, %r1876, 32;
	selp.b32 	%r1784, 0, %r1781, %p440;
	selp.b32 	%r1785, 0, %r1782, %p440;
	setp.eq.s32 	%p441, %r1690, 0;
	selp.b32 	%r1786, %r1784, 0, %p441;
	add.s32 	%r1787, %r1786, %r1695;
	setp.eq.s32 	%p442, %r1616, 0;
	selp.b32 	%r47, %r1784, %r1787, %p442;
	selp.b32 	%r1788, 0, %r1690, %p442;
	add.s32 	%r48, %r1785, %r1788;
	add.s32 	%r49, %r48, %r1870;
	setp.eq.s32 	%p443, %r1870, 0;
	selp.b32 	%r1789, %r47, 0, %p443;
	add.s32 	%r50, %r1789, %r16;
	selp.u32 	%r1790, 1, 0, %p425;
	add.s32 	%r1791, %r1870, %r1790;
	add.s32 	%r51, %r1791, %r48;
	selp.b32 	%r1792, 0, %r50, %p425;
	add.s32 	%r52, %r17, %r1792;
	add.s32 	%r53, %r30, %r48;
	selp.b32 	%r1793, 0, %r52, %p424;
	add.s32 	%r54, %r18, %r1793;
	add.s32 	%r55, %r31, %r48;
	selp.b32 	%r1794, 0, %r54, %p423;
	add.s32 	%r56, %r19, %r1794;
	selp.u32 	%r1795, 1, 0, %p422;
	add.s32 	%r57, %r55, %r1795;
	selp.b32 	%r1796, 0, %r56, %p422;
	add.s32 	%r58, %r20, %r1796;
	selp.u32 	%r1797, 1, 0, %p421;
	add.s32 	%r59, %r57, %r1797;
	selp.b32 	%r1798, 0, %r58, %p421;
	add.s32 	%r60, %r21, %r1798;
	add.s32 	%r61, %r32, %r48;
	selp.b32 	%r1799, 0, %r60, %p420;
	add.s32 	%r62, %r22, %r1799;
	add.s32 	%r63, %r33, %r48;
	selp.b32 	%r1800, 0, %r62, %p419;
	add.s32 	%r64, %r23, %r1800;
	@%p426 bra 	$L__BB1_8;
	add.s32 	%r1801, %r39, %r38;
	add.s32 	%r1802, %r40, %r1801;
	add.s32 	%r1803, %r41, %r1802;
	add.s32 	%r1804, %r42, %r1803;
	add.s32 	%r1805, %r43, %r1804;
	add.s32 	%r1806, %r44, %r1805;
	add.s32 	%r1807, %r45, %r1806;
	mov.b64 	%rd296, {%r1807, %r46};
	add.s64 	%rd295, %rd1, 512;
	mov.b64 	%rd297, 101;
	// begin inline asm
	st.relaxed.gpu.v2.u64 [%rd295], {%rd296, %rd297};
	// end inline asm
$L__BB1_8:
	add.s32 	%r1808, %r39, %r38;
	add.s32 	%r1809, %r40, %r1808;
	add.s32 	%r1810, %r41, %r1809;
	add.s32 	%r1811, %r42, %r1810;
	add.s32 	%r1812, %r43, %r1811;
	add.s32 	%r1813, %r44, %r1812;
	add.s32 	%r65, %r45, %r1813;
	setp.lt.s32 	%p444, %r65, 257;
	@%p444 bra 	$L__BB1_34;
	bar.sync 	0;
	@%p443 bra 	$L__BB1_11;
	shl.b32 	%r1814, %r48, 3;
	mov.u32 	%r1815, _ZN6thrust24THRUST_300001_SM_1000_NS8cuda_cub4core6detail5shmemE;
	add.s32 	%r1816, %r1815, %r1814;
	st.shared.v2.u32 	[%r1816], {%r1871, %r47};
$L__BB1_11:
	setp.eq.s32 	%p455, %r7, %r8;
	@%p455 bra 	$L__BB1_13;
	shl.b32 	%r1817, %r49, 3;
	mov.u32 	%r1818, _ZN6thrust24THRUST_300001_SM_1000_NS8cuda_cub4core6detail5shmemE;
	add.s32 	%r1819, %r1818, %r1817;
	st.shared.v2.u32 	[%r1819], {%r7, %r50};
$L__BB1_13:
	setp.eq.s32 	%p456, %r8, %r9;
	@%p456 bra 	$L__BB1_15;
	shl.b32 	%r1820, %r51, 3;
	mov.u32 	%r1821, _ZN6thrust24THRUST_300001_SM_1000_NS8cuda_cub4core6detail5shmemE;
	add.s32 	%r1822, %r1821, %r1820;
	st.shared.v2.u32 	[%r1822], {%r8, %r52};
$L__BB1_15:
	setp.eq.s32 	%p457, %r9, %r10;
	@%p457 bra 	$L__BB1_17;
	shl.b32 	%r1823, %r53, 3;
	mov.u32 	%r1824, _ZN6thrust24THRUST_300001_SM_1000_NS8cuda_cub4core6detail5shmemE;
	add.s32 	%r1825, %r1824, %r1823;
	st.shared.v2.u32 	[%r1825], {%r9, %r54};
$L__BB1_17:
	setp.eq.s32 	%p458, %r10, %r11;
	@%p458 bra 	$L__BB1_19;
	shl.b32 	%r1826, %r55, 3;
	mov.u32 	%r1827, _ZN6thrust24THRUST_300001_SM_1000_NS8cuda_cub4core6detail5shmemE;
	add.s32 	%r1828, %r1827, %r1826;
	st.shared.v2.u32 	[%r1828], {%r10, %r56};
$L__BB1_19:
	setp.eq.s32 	%p459, %r11, %r12;
	@%p459 bra 	$L__BB1_21;
	shl.b32 	%r1829, %r57, 3;
	mov.u32 	%r1830, _ZN6thrust24THRUST_300001_SM_1000_NS8cuda_cub4core6detail5shmemE;
	add.s32 	%r1831, %r1830, %r1829;
	st.shared.v2.u32 	[%r1831], {%r11, %r58};
$L__BB1_21:
	setp.eq.s32 	%p460, %r12, %r13;
	@%p460 bra 	$L__BB1_23;
	shl.b32 	%r1832, %r59, 3;
	mov.u32 	%r1833, _ZN6thrust24THRUST_300001_SM_1000_NS8cuda_cub4core6detail5shmemE;
	add.s32 	%r1834, %r1833, %r1832;
	st.shared.v2.u32 	[%r1834], {%r12, %r60};
$L__BB1_23:
	setp.eq.s32 	%p461, %r13, %r14;
	@%p461 bra 	$L__BB1_25;
	shl.b32 	%r1835, %r61, 3;
	mov.u32 	%r1836, _ZN6thrust24THRUST_300001_SM_1000_NS8cuda_cub4core6detail5shmemE;
	add.s32 	%r1837, %r1836, %r1835;
	st.shared.v2.u32 	[%r1837], {%r13, %r62};
$L__BB1_25:
	setp.eq.s32 	%p462, %r14, %r15;
	@%p462 bra 	$L__BB1_27;
	shl.b32 	%r1838, %r63, 3;
	mov.u32 	%r1839, _ZN6thrust24THRUST_300001_SM_1000_NS8cuda_cub4core6detail5shmemE;
	add.s32 	%r1840, %r1839, %r1838;
	st.shared.v2.u32 	[%r1840], {%r14, %r64};
$L__BB1_27:
	bar.sync 	0;
	setp.ge.u32 	%p463, %r1876, %r65;
	@%p463 bra 	$L__BB1_322;
	add.s32 	%r1841, %r39, %r40;
	add.s32 	%r1842, %r1841, %r41;
	add.s32 	%r1843, %r1842, %r42;
	add.s32 	%r1844, %r1843, %r43;
	add.s32 	%r1845, %r1844, %r44;
	add.s32 	%r1846, %r1845, %r45;
	add.s32 	%r1847, %r1846, %r38;
	not.b32 	%r1848, %r1876;
	add.s32 	%r66, %r1847, %r1848;
	and.b32  	%r1849, %r66, 768;
	setp.eq.s32 	%p464, %r1849, 768;
	@%p464 bra 	$L__BB1_31;
	shr.u32 	%r1850, %r66, 8;
	add.s32 	%r1851, %r1850, 1;
	and.b32  	%r1852, %r1851, 3;
	mul.wide.u32 	%rd325, %r1876, 4;
	add.s64 	%rd331, %rd5, %rd325;
	add.s64 	%rd330, %rd4, %rd325;
	shl.b32 	%r1853, %r1876, 3;
	mov.u32 	%r1854, _ZN6thrust24THRUST_300001_SM_1000_NS8cuda_cub4core6detail5shmemE;
	add.s32 	%r1873, %r1854, %r1853;
	neg.s32 	%r1872, %r1852;
	shl.b32 	%r1855, %r1851, 8;
	and.b32  	%r1856, %r1855, 768;
	add.s32 	%r1876, %r1876, %r1856;
$L__BB1_30:
	.pragma "nounroll";
	ld.shared.v2.u32 	{%r1857, %r1858}, [%r1873];
	st.global.u32 	[%rd330], %r1857;
	st.global.u32 	[%rd331], %r1858;
	add.s64 	%rd331, %rd331, 1024;
	add.s64 	%rd330, %rd330, 1024;
	add.s32 	%r1873, %r1873, 2048;
	add.s32 	%r1872, %r1872, 1;
	setp.ne.s32 	%p465, %r1872, 0;
	@%p465 bra 	$L__BB1_30;
$L__BB1_31:
	setp.lt.u32 	%p466, %r66, 768;
	@%p466 bra 	$L__BB1_322;
	mul.wide.u32 	%rd326, %r1876, 4;
	add.s64 	%rd327, %rd326, 2048;
	add.s64 	%rd333, %rd4, %rd327;
	add.s64 	%rd332, %rd5, %rd327;
	shl.b32 	%r1859, %r1876, 3;
	mov.u32 	%r1860, _ZN6thrust24THRUST_300001_SM_1000_NS8cuda_cub4core6detail5shmemE;
	add.s32 	%r1861, %r1859, %r1860;
	add.s32 	%r1875, %r1861, 4096;
$L__BB1_33:
	ld.shared.v2.u32 	{%r1862, %r1863}, [%r1875+-4096];
	st.global.u32 	[%rd333+-2048], %r1862;
	st.global.u32 	[%rd332+-2048], %r1863;
	ld.shared.v2.u32 	{%r1864, %r1865}, [%r1875+-2048];
	st.global.u32 	[%rd333+-1024], %r1864;
	st.global.u32 	[%rd332+-1024], %r1865;
	ld.shared.v2.u32 	{%r1866, %r1867}, [%r1875];
	st.global.u32 	[%rd333], %r1866;
	st.global.u32 	[%rd332], %r1867;
	ld.shared.v2.u32 	{%r1868, %r1869}, [%r1875+2048];
	st.global.u32 	[%rd333+1024], %r1868;
	st.global.u32 	[%rd332+1024], %r1869;
	add.s32 	%r1876, %r1876, 1024;
	add.s64 	%rd333, %rd333, 4096;
	add.s64 	%rd332, %rd332, 4096;
	add.s32 	%r1875, %r1875, 8192;
	setp.lt.s32 	%p467, %r1876, %r65;
	@%p467 bra 	$L__BB1_33;
	bra.uni 	$L__BB1_322;
$L__BB1_34:
	@%p443 bra 	$L__BB1_36;
	mul.wide.s32 	%rd298, %r48, 4;
	add.s64 	%rd299, %rd4, %rd298;
	st.global.u32 	[%rd299], %r1871;
	add.s64 	%rd300, %rd5, %rd298;
	st.global.u32 	[%rd300], %r47;
$L__BB1_36:
	setp.eq.s32 	%p446, %r7, %r8;
	@%p446 bra 	$L__BB1_38;
	mul.wide.s32 	%rd301, %r49, 4;
	add.s64 	%rd302, %rd4, %rd301;
	st.global.u32 	[%rd302], %r7;
	add.s64 	%rd303, %rd5, %rd301;
	st.global.u32 	[%rd303], %r50;
$L__BB1_38:
	setp.eq.s32 	%p447, %r8, %r9;
	@%p447 bra 	$L__BB1_40;
	mul.wide.s32 	%rd304, %r51, 4;
	add.s64 	%rd305, %rd4, %rd304;
	st.global.u32 	[%rd305], %r8;
	add.s64 	%rd306, %rd5, %rd304;
	st.global.u32 	[%rd306], %r52;
$L__BB1_40:
	setp.eq.s32 	%p448, %r9, %r10;
	@%p448 bra 	$L__BB1_42;
	mul.wide.s32 	%rd307, %r53, 4;
	add.s64 	%rd308, %rd4, %rd307;
	st.global.u32 	[%rd308], %r9;
	add.s64 	%rd309, %rd5, %rd307;
	st.global.u32 	[%rd309], %r54;
$L__BB1_42:
	setp.eq.s32 	%p449, %r10, %r11;
	@%p449 bra 	$L__BB1_44;
	mul.wide.s32 	%rd310, %r55, 4;
	add.s64 	%rd311, %rd4, %rd310;
	st.global.u32 	[%rd311], %r10;
	add.s64 	%rd312, %rd5, %rd310;
	st.global.u32 	[%rd312], %r56;
$L__BB1_44:
	setp.eq.s32 	%p450, %r11, %r12;
	@%p450 bra 	$L__BB1_46;
	mul.wide.s32 	%rd313, %r57, 4;
	add.s64 	%rd314, %rd4, %rd313;
	st.global.u32 	[%rd314], %r11;
	add.s64 	%rd315, %rd5, %rd313;
	st.global.u32 	[%rd315], %r58;
$L__BB1_46:
	setp.eq.s32 	%p451, %r12, %r13;
	@%p451 bra 	$L__BB1_48;
	mul.wide.s32 	%rd316, %r59, 4;
	add.s64 	%rd317, %rd4, %rd316;
	st.global.u32 	[%rd317], %r12;
	add.s64 	%rd318, %rd5, %rd316;
	st.global.u32 	[%rd318], %r60;
$L__BB1_48:
	setp.eq.s32 	%p452, %r13, %r14;
	@%p452 bra 	$L__BB1_50;
	mul.wide.s32 	%rd319, %r61, 4;
	add.s64 	%rd320, %rd4, %rd319;
	st.global.u32 	[%rd320], %r13;
	add.s64 	%rd321, %rd5, %rd319;
	st.global.u32 	[%rd321], %r62;
$L__BB1_50:
	setp.eq.s32 	%p453, %r14, %r15;
	@%p453 bra 	$L__BB1_322;
	mul.wide.s32 	%rd322, %r63, 4;
	add.s64 	%rd323, %rd4, %rd322;
	st.global.u32 	[%rd323], %r14;
	add.s64 	%rd324, %rd5, %rd322;
	st.global.u32 	[%rd324], %r64;
	bra.uni 	$L__BB1_322;
$L__BB1_52:
	mov.u32 	%r1892, %tid.x;
	and.b32  	%r1186, %r1892, 31;
	and.b32  	%r1187, %r1892, 992;
	add.s32 	%r1188, %r2, %r1186;
	mad.lo.s32 	%r81, %r1187, 9, %r1188;
	mul.wide.u32 	%rd211, %r81, 4;
	add.s64 	%rd202, %rd2, %rd211;
	// begin inline asm
	ld.global.nc.u32 %r1175, [%rd202];
	// end inline asm
	add.s64 	%rd203, %rd202, 128;
	// begin inline asm
	ld.global.nc.u32 %r1176, [%rd203];
	// end inline asm
	add.s64 	%rd204, %rd202, 256;
	// begin inline asm
	ld.global.nc.u32 %r1177, [%rd204];
	// end inline asm
	add.s64 	%rd205, %rd202, 384;
	// begin inline asm
	ld.global.nc.u32 %r1178, [%rd205];
	// end inline asm
	add.s64 	%rd206, %rd202, 512;
	// begin inline asm
	ld.global.nc.u32 %r1179, [%rd206];
	// end inline asm
	add.s64 	%rd207, %rd202, 640;
	// begin inline asm
	ld.global.nc.u32 %r1180, [%rd207];
	// end inline asm
	add.s64 	%rd208, %rd202, 768;
	// begin inline asm
	ld.global.nc.u32 %r1181, [%rd208];
	// end inline asm
	add.s64 	%rd209, %rd202, 896;
	// begin inline asm
	ld.global.nc.u32 %r1182, [%rd209];
	// end inline asm
	add.s64 	%rd210, %rd202, 1024;
	// begin inline asm
	ld.global.nc.u32 %r1183, [%rd210];
	// end inline asm
	// begin inline asm
	mov.u32 %r1184, %laneid;
	// end inline asm
	shr.u32 	%r83, %r1892, 5;
	mad.lo.s32 	%r1189, %r83, 288, %r1184;
	shl.b32 	%r1190, %r1189, 2;
	mov.u32 	%r1191, _ZN6thrust24THRUST_300001_SM_1000_NS8cuda_cub4core6detail5shmemE;
	add.s32 	%r84, %r1191, %r1190;
	st.shared.u32 	[%r84], %r1175;
	st.shared.u32 	[%r84+128], %r1176;
	st.shared.u32 	[%r84+256], %r1177;
	st.shared.u32 	[%r84+384], %r1178;
	st.shared.u32 	[%r84+512], %r1179;
	st.shared.u32 	[%r84+640], %r1180;
	st.shared.u32 	[%r84+768], %r1181;
	st.shared.u32 	[%r84+896], %r1182;
	st.shared.u32 	[%r84+1024], %r1183;
	bar.warp.sync 	-1;
	shl.b32 	%r1192, %r1184, 5;
	add.s32 	%r85, %r84, %r1192;
	ld.shared.u32 	%r86, [%r85];
	ld.shared.u32 	%r87, [%r85+4];
	ld.shared.u32 	%r88, [%r85+8];
	ld.shared.u32 	%r89, [%r85+12];
	ld.shared.u32 	%r90, [%r85+16];
	ld.shared.u32 	%r91, [%r85+20];
	ld.shared.u32 	%r92, [%r85+24];
	ld.shared.u32 	%r93, [%r85+28];
	ld.shared.u32 	%r94, [%r85+32];
	setp.ne.s32 	%p289, %r1892, 0;
	mov.b32 	%r1878, 0;
	@%p289 bra 	$L__BB1_54;
	mul.wide.u32 	%rd213, %r2, 4;
	add.s64 	%rd214, %rd2, %rd213;
	add.s64 	%rd212, %rd214, -4;
	// begin inline asm
	ld.global.nc.u32 %r1878, [%rd212];
	// end inline asm
$L__BB1_54:
	setp.eq.s32 	%p290, %r1892, 0;
	bar.sync 	0;
	add.s64 	%rd215, %rd3, %rd211;
	// begin inline asm
	ld.global.nc.u32 %r1194, [%rd215];
	// end inline asm
	add.s64 	%rd216, %rd215, 128;
	// begin inline asm
	ld.global.nc.u32 %r1195, [%rd216];
	// end inline asm
	add.s64 	%rd217, %rd215, 256;
	// begin inline asm
	ld.global.nc.u32 %r1196, [%rd217];
	// end inline asm
	add.s64 	%rd218, %rd215, 384;
	// begin inline asm
	ld.global.nc.u32 %r1197, [%rd218];
	// end inline asm
	add.s64 	%rd219, %rd215, 512;
	// begin inline asm
	ld.global.nc.u32 %r1198, [%rd219];
	// end inline asm
	add.s64 	%rd220, %rd215, 640;
	// begin inline asm
	ld.global.nc.u32 %r1199, [%rd220];
	// end inline asm
	add.s64 	%rd221, %rd215, 768;
	// begin inline asm
	ld.global.nc.u32 %r1200, [%rd221];
	// end inline asm
	add.s64 	%rd222, %rd215, 896;
	// begin inline asm
	ld.global.nc.u32 %r1201, [%rd222];
	// end inline asm
	add.s64 	%rd223, %rd215, 1024;
	// begin inline asm
	ld.global.nc.u32 %r1202, [%rd223];
	// end inline asm
	st.shared.u32 	[%r84], %r1194;
	st.shared.u32 	[%r84+128], %r1195;
	st.shared.u32 	[%r84+256], %r1196;
	st.shared.u32 	[%r84+384], %r1197;
	st.shared.u32 	[%r84+512], %r1198;
	st.shared.u32 	[%r84+640], %r1199;
	st.shared.u32 	[%r84+768], %r1200;
	st.shared.u32 	[%r84+896], %r1201;
	st.shared.u32 	[%r84+1024], %r1202;
	bar.warp.sync 	-1;
	ld.shared.u32 	%r97, [%r85];
	ld.shared.u32 	%r98, [%r85+4];
	ld.shared.u32 	%r99, [%r85+8];
	ld.shared.u32 	%r100, [%r85+12];
	ld.shared.u32 	%r101, [%r85+16];
	ld.shared.u32 	%r102, [%r85+20];
	ld.shared.u32 	%r103, [%r85+24];
	ld.shared.u32 	%r104, [%r85+28];
	ld.shared.u32 	%r105, [%r85+32];
	bar.sync 	0;
	shl.b32 	%r1203, %r1892, 2;
	add.s32 	%r1205, %r1191, %r1203;
	add.s32 	%r106, %r1205, 1148;
	st.shared.u32 	[%r1205+1148], %r94;
	bar.sync 	0;
	@%p290 bra 	$L__BB1_56;
	ld.shared.u32 	%r1878, [%r106+-4];
$L__BB1_56:
	setp.ne.s32 	%p291, %r1878, %r86;
	selp.u32 	%r1266, 1, 0, %p291;
	setp.ne.s32 	%p292, %r86, %r87;
	selp.u32 	%r1267, 1, 0, %p292;
	setp.ne.s32 	%p293, %r87, %r88;
	selp.u32 	%r1268, 1, 0, %p293;
	setp.ne.s32 	%p294, %r88, %r89;
	selp.u32 	%r1269, 1, 0, %p294;
	setp.ne.s32 	%p295, %r89, %r90;
	selp.u32 	%r1270, 1, 0, %p295;
	setp.ne.s32 	%p296, %r90, %r91;
	selp.u32 	%r1271, 1, 0, %p296;
	setp.ne.s32 	%p297, %r91, %r92;
	selp.u32 	%r1272, 1, 0, %p297;
	setp.ne.s32 	%p298, %r92, %r93;
	selp.u32 	%r1273, 1, 0, %p298;
	setp.ne.s32 	%p299, %r93, %r94;
	selp.u32 	%r1274, 1, 0, %p299;
	add.s32 	%r1275, %r1267, %r1266;
	selp.b32 	%r1276, 0, %r97, %p292;
	add.s32 	%r1277, %r98, %r1276;
	add.s32 	%r1278, %r1275, %r1268;
	selp.b32 	%r1279, 0, %r1277, %p293;
	add.s32 	%r1280, %r99, %r1279;
	add.s32 	%r1281, %r1278, %r1269;
	selp.b32 	%r1282, 0, %r1280, %p294;
	add.s32 	%r1283, %r100, %r1282;
	add.s32 	%r1284, %r1281, %r1270;
	selp.b32 	%r1285, 0, %r1283, %p295;
	add.s32 	%r1286, %r101, %r1285;
	add.s32 	%r1287, %r1284, %r1271;
	selp.b32 	%r1288, 0, %r1286, %p296;
	add.s32 	%r1289, %r102, %r1288;
	add.s32 	%r1290, %r1287, %r1272;
	selp.b32 	%r1291, 0, %r1289, %p297;
	add.s32 	%r1292, %r103, %r1291;
	add.s32 	%r1293, %r1290, %r1273;
	selp.b32 	%r1294, 0, %r1292, %p298;
	add.s32 	%r1295, %r104, %r1294;
	add.s32 	%r1207, %r1293, %r1274;
	selp.b32 	%r1296, 0, %r1295, %p299;
	add.s32 	%r1212, %r105, %r1296;
	mov.b32 	%r1263, 1;
	mov.b32 	%r1264, 0;
	mov.b32 	%r1265, -1;
	// begin inline asm
	shfl.sync.up.b32 %r1206, %r1207, %r1263, %r1264, %r1265;
	// end inline asm
	// begin inline asm
	shfl.sync.up.b32 %r1211, %r1212, %r1263, %r1264, %r1265;
	// end inline asm
	setp.eq.s32 	%p300, %r1207, 0;
	selp.b32 	%r1297, %r1211, 0, %p300;
	setp.lt.s32 	%p301, %r1184, 1;
	selp.b32 	%r1298, 0, %r1206, %p301;
	add.s32 	%r1217, %r1298, %r1207;
	selp.b32 	%r1299, 0, %r1297, %p301;
	add.s32 	%r1222, %r1299, %r1212;
	mov.b32 	%r1223, 2;
	// begin inline asm
	shfl.sync.up.b32 %r1216, %r1217, %r1223, %r1264, %r1265;
	// end inline asm
	// begin inline asm
	shfl.sync.up.b32 %r1221, %r1222, %r1223, %r1264, %r1265;
	// end inline asm
	setp.eq.s32 	%p302, %r1217, 0;
	selp.b32 	%r1300, %r1221, 0, %p302;
	setp.lt.s32 	%p303, %r1184, 2;
	selp.b32 	%r1301, 0, %r1216, %p303;
	add.s32 	%r1227, %r1301, %r1217;
	selp.b32 	%r1302, 0, %r1300, %p303;
	add.s32 	%r1232, %r1302, %r1222;
	mov.b32 	%r1233, 4;
	// begin inline asm
	shfl.sync.up.b32 %r1226, %r1227, %r1233, %r1264, %r1265;
	// end inline asm
	// begin inline asm
	shfl.sync.up.b32 %r1231, %r1232, %r1233, %r1264, %r1265;
	// end inline asm
	setp.eq.s32 	%p304, %r1227, 0;
	selp.b32 	%r1303, %r1231, 0, %p304;
	setp.lt.s32 	%p305, %r1184, 4;
	selp.b32 	%r1304, 0, %r1226, %p305;
	add.s32 	%r1237, %r1304, %r1227;
	selp.b32 	%r1305, 0, %r1303, %p305;
	add.s32 	%r1242, %r1305, %r1232;
	mov.b32 	%r1243, 8;
	// begin inline asm
	shfl.sync.up.b32 %r1236, %r1237, %r1243, %r1264, %r1265;
	// end inline asm
	// begin inline asm
	shfl.sync.up.b32 %r1241, %r1242, %r1243, %r1264, %r1265;
	// end inline asm
	setp.eq.s32 	%p306, %r1237, 0;
	selp.b32 	%r1306, %r1241, 0, %p306;
	setp.lt.s32 	%p307, %r1184, 8;
	selp.b32 	%r1307, 0, %r1236, %p307;
	add.s32 	%r1247, %r1307, %r1237;
	selp.b32 	%r1308, 0, %r1306, %p307;
	add.s32 	%r1252, %r1308, %r1242;
	mov.b32 	%r1253, 16;
	// begin inline asm
	shfl.sync.up.b32 %r1246, %r1247, %r1253, %r1264, %r1265;
	// end inline asm
	// begin inline asm
	shfl.sync.up.b32 %r1251, %r1252, %r1253, %r1264, %r1265;
	// end inline asm
	setp.eq.s32 	%p308, %r1247, 0;
	selp.b32 	%r1309, %r1251, 0, %p308;
	setp.lt.s32 	%p309, %r1184, 16;
	selp.b32 	%r1310, 0, %r1246, %p309;
	add.s32 	%r1257, %r1310, %r1247;
	selp.b32 	%r1311, 0, %r1309, %p309;
	add.s32 	%r1262, %r1311, %r1252;
	// begin inline asm
	shfl.sync.up.b32 %r1882, %r1257, %r1263, %r1264, %r1265;
	// end inline asm
	// begin inline asm
	shfl.sync.up.b32 %r1883, %r1262, %r1263, %r1264, %r1265;
	// end inline asm
	setp.ne.s32 	%p310, %r1184, 31;
	@%p310 bra 	$L__BB1_58;
	shl.b32 	%r1312, %r83, 3;
	mov.u32 	%r1313, _ZN6thrust24THRUST_300001_SM_1000_NS8cuda_cub4core6detail5shmemE;
	add.s32 	%r1314, %r1313, %r1312;
	st.shared.v2.u32 	[%r1314], {%r1257, %r1262};
$L__BB1_58:
	bar.sync 	0;
	ld.shared.v4.u32 	{%r1315, %r1316, %r1317, %r1318}, [_ZN6thrust24THRUST_300001_SM_1000_NS8cuda_cub4core6detail5shmemE];
	add.s32 	%r1319, %r1317, %r1315;
	setp.eq.s32 	%p311, %r1317, 0;
	selp.b32 	%r1320, %r1316, 0, %p311;
	add.s32 	%r1321, %r1320, %r1318;
	setp.eq.s32 	%p312, %r83, 2;
	selp.b32 	%r1322, %r1319, %r1315, %p312;
	selp.b32 	%r1323, %r1321, %r1316, %p312;
	ld.shared.v4.u32 	{%r1324, %r1325, %r1326, %r1327}, [_ZN6thrust24THRUST_300001_SM_1000_NS8cuda_cub4core6detail5shmemE+16];
	add.s32 	%r1328, %r1324, %r1319;
	setp.eq.s32 	%p313, %r1324, 0;
	selp.b32 	%r1329, %r1321, 0, %p313;
	add.s32 	%r1330, %r1329, %r1325;
	setp.eq.s32 	%p314, %r83, 3;
	selp.b32 	%r1331, %r1328, %r1322, %p314;
	selp.b32 	%r1332, %r1330, %r1323, %p314;
	add.s32 	%r1333, %r1326, %r1328;
	setp.eq.s32 	%p315, %r1326, 0;
	selp.b32 	%r1334, %r1330, 0, %p315;
	add.s32 	%r1335, %r1334, %r1327;
	setp.eq.s32 	%p316, %r83, 4;
	selp.b32 	%r1336, %r1333, %r1331, %p316;
	selp.b32 	%r1337, %r1335, %r1332, %p316;
	ld.shared.v4.u32 	{%r1338, %r1339, %r1340, %r1341}, [_ZN6thrust24THRUST_300001_SM_1000_NS8cuda_cub4core6detail5shmemE+32];
	add.s32 	%r1342, %r1338, %r1333;
	setp.eq.s32 	%p317, %r1338, 0;
	selp.b32 	%r1343, %r1335, 0, %p317;
	add.s32 	%r1344, %r1343, %r1339;
	setp.eq.s32 	%p318, %r83, 5;
	selp.b32 	%r1345, %r1342, %r1336, %p318;
	selp.b32 	%r1346, %r1344, %r1337, %p318;
	add.s32 	%r1347, %r1340, %r1342;
	setp.eq.s32 	%p319, %r1340, 0;
	selp.b32 	%r1348, %r1344, 0, %p319;
	add.s32 	%r1349, %r1348, %r1341;
	setp.eq.s32 	%p320, %r83, 6;
	selp.b32 	%r1350, %r1347, %r1345, %p320;
	selp.b32 	%r1351, %r1349, %r1346, %p320;
	ld.shared.v4.u32 	{%r1352, %r1353, %r1354, %r1355}, [_ZN6thrust24THRUST_300001_SM_1000_NS8cuda_cub4core6detail5shmemE+48];
	add.s32 	%r1356, %r1352, %r1347;
	setp.eq.s32 	%p321, %r1352, 0;
	selp.b32 	%r1357, %r1349, 0, %p321;
	add.s32 	%r1358, %r1357, %r1353;
	setp.eq.s32 	%p322, %r83, 7;
	selp.b32 	%r113, %r1356, %r1350, %p322;
	selp.b32 	%r114, %r1358, %r1351, %p322;
	add.s32 	%r115, %r1354, %r1356;
	setp.eq.s32 	%p323, %r1354, 0;
	selp.b32 	%r1359, %r1358, 0, %p323;
	add.s32 	%r116, %r1359, %r1355;
	setp.lt.u32 	%p324, %r1892, 32;
	@%p324 bra 	$L__BB1_60;
	setp.eq.s32 	%p325, %r1882, 0;
	selp.b32 	%r1360, %r114, 0, %p325;
	add.s32 	%r1361, %r1360, %r1883;
	setp.eq.s32 	%p326, %r1184, 0;
	selp.b32 	%r1362, 0, %r1882, %p326;
	add.s32 	%r1882, %r113, %r1362;
	selp.b32 	%r1883, %r114, %r1361, %p326;
	bra.uni 	$L__BB1_76;
$L__BB1_60:
	setp.ne.s32 	%p327, %r1892, 0;
	mul.wide.u32 	%rd225, %r1, 16;
	add.s64 	%rd18, %rd1, %rd225;
	@%p327 bra 	$L__BB1_62;
	st.shared.u32 	[_ZN6thrust24THRUST_300001_SM_1000_NS8cuda_cub4core6detail5shmemE+116], %r115;
	st.shared.u32 	[_ZN6thrust24THRUST_300001_SM_1000_NS8cuda_cub4core6detail5shmemE+120], %r116;
	mov.b64 	%rd227, {%r115, %r116};
	add.s64 	%rd226, %rd18, 512;
	mov.b64 	%rd228, 100;
	// begin inline asm
	st.relaxed.gpu.v2.u64 [%rd226], {%rd227, %rd228};
	// end inline asm
$L__BB1_62:
	mov.u32 	%r1363, %nctaid.x;
	setp.gt.u32 	%p328, %r1363, 499;
	@%p328 bra 	$L__BB1_64;
	membar.cta;
	bra.uni 	$L__BB1_65;
$L__BB1_64:
	mov.b32 	%r1364, 450;
	// begin inline asm
	nanosleep.u32 %r1364;
	// end inline asm
$L__BB1_65:
	mul.wide.u32 	%rd229, %r1892, 16;
	xor.b64  	%rd230, %rd229, -16;
	add.s64 	%rd231, %rd18, %rd230;
	add.s64 	%rd19, %rd231, 512;
$L__BB1_66:
	// begin inline asm
	ld.relaxed.gpu.v2.u64 {%rd232, %rd334}, [%rd19];
	// end inline asm
	setp.eq.s64 	%p329, %rd334, 99;
	mov.b32 	%r1365, -1;
	vote.sync.any.pred 	%p330, %p329, %r1365;
	@%p330 bra 	$L__BB1_66;
	mov.b64 	{%r1369, %r1374}, %rd232;
	setp.eq.s64 	%p331, %rd334, 101;
	mov.b32 	%r1417, -1;
	vote.sync.ballot.b32 	%r1418, %p331, %r1417;
	// begin inline asm
	mov.u32 %r1367, %lanemask_ge;
	// end inline asm
	and.b32  	%r1419, %r1418, %r1367;
	or.b32  	%r1420, %r1419, -2147483648;
	add.s32 	%r1421, %r1420, -1;
	not.b32 	%r1422, %r1420;
	and.b32  	%r1423, %r1422, %r1421;
	popc.b32 	%r1371, %r1423;
	mov.b32 	%r1375, 1;
	// begin inline asm
	shfl.sync.down.b32 %r1368, %r1369, %r1375, %r1371, %r1417;
	// end inline asm
	// begin inline asm
	shfl.sync.down.b32 %r1373, %r1374, %r1375, %r1371, %r1417;
	// end inline asm
	setp.lt.s32 	%p333, %r1184, %r1371;
	setp.eq.s32 	%p334, %r1369, 0;
	selp.b32 	%r1424, %r1368, 0, %p333;
	add.s32 	%r1379, %r1424, %r1369;
	selp.b32 	%r1425, %r1373, 0, %p334;
	selp.b32 	%r1426, %r1425, 0, %p333;
	add.s32 	%r1384, %r1426, %r1374;
	mov.b32 	%r1385, 2;
	// begin inline asm
	shfl.sync.down.b32 %r1378, %r1379, %r1385, %r1371, %r1417;
	// end inline asm
	// begin inline asm
	shfl.sync.down.b32 %r1383, %r1384, %r1385, %r1371, %r1417;
	// end inline asm
	add.s32 	%r1427, %r1184, 2;
	setp.gt.s32 	%p335, %r1427, %r1371;
	setp.eq.s32 	%p336, %r1379, 0;
	selp.b32 	%r1428, %r1383, 0, %p336;
	selp.b32 	%r1429, 0, %r1378, %p335;
	add.s32 	%r1389, %r1379, %r1429;
	selp.b32 	%r1430, 0, %r1428, %p335;
	add.s32 	%r1394, %r1430, %r1384;
	mov.b32 	%r1395, 4;
	// begin inline asm
	shfl.sync.down.b32 %r1388, %r1389, %r1395, %r1371, %r1417;
	// end inline asm
	// begin inline asm
	shfl.sync.down.b32 %r1393, %r1394, %r1395, %r1371, %r1417;
	// end inline asm
	add.s32 	%r1431, %r1184, 4;
	setp.gt.s32 	%p337, %r1431, %r1371;
	setp.eq.s32 	%p338, %r1389, 0;
	selp.b32 	%r1432, %r1393, 0, %p338;
	selp.b32 	%r1433, 0, %r1388, %p337;
	add.s32 	%r1399, %r1389, %r1433;
	selp.b32 	%r1434, 0, %r1432, %p337;
	add.s32 	%r1404, %r1394, %r1434;
	mov.b32 	%r1405, 8;
	// begin inline asm
	shfl.sync.down.b32 %r1398, %r1399, %r1405, %r1371, %r1417;
	// end inline asm
	// begin inline asm
	shfl.sync.down.b32 %r1403, %r1404, %r1405, %r1371, %r1417;
	// end inline asm
	add.s32 	%r1435, %r1184, 8;
	setp.gt.s32 	%p339, %r1435, %r1371;
	setp.eq.s32 	%p340, %r1399, 0;
	selp.b32 	%r1436, %r1403, 0, %p340;
	selp.b32 	%r1437, 0, %r1398, %p339;
	add.s32 	%r1409, %r1399, %r1437;
	selp.b32 	%r1438, 0, %r1436, %p339;
	add.s32 	%r1414, %r1404, %r1438;
	mov.b32 	%r1415, 16;
	// begin inline asm
	shfl.sync.down.b32 %r1408, %r1409, %r1415, %r1371, %r1417;
	// end inline asm
	// begin inline asm
	shfl.sync.down.b32 %r1413, %r1414, %r1415, %r1371, %r1417;
	// end inline asm
	add.s32 	%r1439, %r1184, 16;
	setp.gt.s32 	%p341, %r1439, %r1371;
	setp.eq.s32 	%p342, %r1409, 0;
	selp.b32 	%r1440, %r1413, 0, %p342;
	selp.b32 	%r1441, 0, %r1408, %p341;
	add.s32 	%r1879, %r1441, %r1409;
	selp.b32 	%r1442, 0, %r1440, %p341;
	add.s32 	%r1880, %r1414, %r1442;
	not.b32 	%r1443, %r1892;
	add.s32 	%r1881, %r1, %r1443;
	add.s64 	%rd22, %rd1, 512;
$L__BB1_68:
	setp.ne.s64 	%p343, %rd334, 101;
	mov.b32 	%r1444, -1;
	vote.sync.all.pred 	%p344, %p343, %r1444;
	not.pred 	%p345, %p344;
	@%p345 bra 	$L__BB1_72;
	mul.wide.s32 	%rd274, %r1881, 16;
	add.s64 	%rd275, %rd22, %rd274;
	add.s64 	%rd273, %rd275, -512;
$L__BB1_70:
	// begin inline asm
	ld.relaxed.gpu.v2.u64 {%rd271, %rd334}, [%rd273];
	// end inline asm
	setp.eq.s64 	%p383, %rd334, 99;
	mov.b32 	%r1527, -1;
	vote.sync.any.pred 	%p384, %p383, %r1527;
	@%p384 bra 	$L__BB1_70;
	mov.b64 	{%r1530, %r1535}, %rd271;
	setp.eq.s64 	%p385, %rd334, 101;
	mov.b32 	%r1578, -1;
	vote.sync.ballot.b32 	%r1579, %p385, %r1578;
	and.b32  	%r1580, %r1579, %r1367;
	or.b32  	%r1581, %r1580, -2147483648;
	add.s32 	%r1582, %r1581, -1;
	not.b32 	%r1583, %r1581;
	and.b32  	%r1584, %r1583, %r1582;
	popc.b32 	%r1532, %r1584;
	mov.b32 	%r1536, 1;
	// begin inline asm
	shfl.sync.down.b32 %r1529, %r1530, %r1536, %r1532, %r1578;
	// end inline asm
	// begin inline asm
	shfl.sync.down.b32 %r1534, %r1535, %r1536, %r1532, %r1578;
	// end inline asm
	setp.lt.s32 	%p387, %r1184, %r1532;
	setp.eq.s32 	%p388, %r1530, 0;
	selp.b32 	%r1585, %r1529, 0, %p387;
	add.s32 	%r1540, %r1585, %r1530;
	selp.b32 	%r1586, %r1534, 0, %p388;
	selp.b32 	%r1587, %r1586, 0, %p387;
	add.s32 	%r1545, %r1587, %r1535;
	mov.b32 	%r1546, 2;
	// begin inline asm
	shfl.sync.down.b32 %r1539, %r1540, %r1546, %r1532, %r1578;
	// end inline asm
	// begin inline asm
	shfl.sync.down.b32 %r1544, %r1545, %r1546, %r1532, %r1578;
	// end inline asm
	add.s32 	%r1588, %r1184, 2;
	setp.gt.s32 	%p389, %r1588, %r1532;
	setp.eq.s32 	%p390, %r1540, 0;
	selp.b32 	%r1589, %r1544, 0, %p390;
	selp.b32 	%r1590, 0, %r1539, %p389;
	add.s32 	%r1550, %r1540, %r1590;
	selp.b32 	%r1591, 0, %r1589, %p389;
	add.s32 	%r1555, %r1591, %r1545;
	mov.b32 	%r1556, 4;
	// begin inline asm
	shfl.sync.down.b32 %r1549, %r1550, %r1556, %r1532, %r1578;
	// end inline asm
	// begin inline asm
	shfl.sync.down.b32 %r1554, %r1555, %r1556, %r1532, %r1578;
	// end inline asm
	add.s32 	%r1592, %r1184, 4;
	setp.gt.s32 	%p391, %r1592, %r1532;
	setp.eq.s32 	%p392, %r1550, 0;
	selp.b32 	%r1593, %r1554, 0, %p392;
	selp.b32 	%r1594, 0, %r1549, %p391;
	add.s32 	%r1560, %r1550, %r1594;
	selp.b32 	%r1595, 0, %r1593, %p391;
	add.s32 	%r1565, %r1555, %r1595;
	mov.b32 	%r1566, 8;
	// begin inline asm
	shfl.sync.down.b32 %r1559, %r1560, %r1566, %r1532, %r1578;
	// end inline asm
	// begin inline asm
	shfl.sync.down.b32 %r1564, %r1565, %r1566, %r1532, %r1578;
	// end inline asm
	add.s32 	%r1596, %r1184, 8;
	setp.gt.s32 	%p393, %r1596, %r1532;
	setp.eq.s32 	%p394, %r1560, 0;
	selp.b32 	%r1597, %r1564, 0, %p394;
	selp.b32 	%r1598, 0, %r1559, %p393;
	add.s32 	%r1570, %r1560, %r1598;
	selp.b32 	%r1599, 0, %r1597, %p393;
	add.s32 	%r1575, %r1565, %r1599;
	mov.b32 	%r1576, 16;
	// begin inline asm
	shfl.sync.down.b32 %r1569, %r1570, %r1576, %r1532, %r1578;
	// end inline asm
	// begin inline asm
	shfl.sync.down.b32 %r1574, %r1575, %r1576, %r1532, %r1578;
	// end inline asm
	add.s32 	%r1600, %r1184, 16;
	setp.gt.s32 	%p395, %r1600, %r1532;
	setp.eq.s32 	%p396, %r1570, 0;
	selp.b32 	%r1601, %r1574, 0, %p396;
	selp.b32 	%r1602, 0, %r1569, %p395;
	selp.b32 	%r1603, 0, %r1601, %p395;
	add.s32 	%r1604, %r1575, %r1603;
	add.s32 	%r1605, %r1602, %r1879;
	add.s32 	%r126, %r1605, %r1570;
	setp.eq.s32 	%p397, %r1879, 0;
	selp.b32 	%r1606, %r1604, 0, %p397;
	add.s32 	%r1880, %r1606, %r1880;
	add.s32 	%r1881, %r1881, -32;
	mov.u32 	%r1879, %r126;
	bra.uni 	$L__BB1_68;
$L__BB1_72:
	@%p327 bra 	$L__BB1_74;
	add.s32 	%r1446, %r1879, %r115;
	setp.eq.s32 	%p347, %r115, 0;
	selp.b32 	%r1447, %r1880, 0, %p347;
	add.s32 	%r1448, %r1447, %r116;
	mov.b64 	%rd236, {%r1446, %r1448};
	add.s64 	%rd235, %rd18, 512;
	mov.b64 	%rd237, 101;
	// begin inline asm
	st.relaxed.gpu.v2.u64 [%rd235], {%rd236, %rd237};
	// end inline asm
	st.shared.u32 	[_ZN6thrust24THRUST_300001_SM_1000_NS8cuda_cub4core6detail5shmemE+100], %r1879;
	st.shared.v2.u32 	[_ZN6thrust24THRUST_300001_SM_1000_NS8cuda_cub4core6detail5shmemE+104], {%r1880, %r1446};
	st.shared.u32 	[_ZN6thrust24THRUST_300001_SM_1000_NS8cuda_cub4core6detail5shmemE+112], %r1448;
$L__BB1_74:
	setp.ne.s32 	%p348, %r1184, 0;
	@%p348 bra 	$L__BB1_76;
	st.shared.v2.u32 	[_ZN6thrust24THRUST_300001_SM_1000_NS8cuda_cub4core6detail5shmemE+72], {%r1879, %r1880};
	mov.u32 	%r1882, %r1879;
	mov.u32 	%r1883, %r1880;
$L__BB1_76:
	setp.eq.s32 	%p349, %r1892, 0;
	bar.sync 	0;
	@%p349 bra 	$L__BB1_78;
	ld.shared.v2.u32 	{%r1449, %r1450}, [_ZN6thrust24THRUST_300001_SM_1000_NS8cuda_cub4core6detail5shmemE+72];
	add.s32 	%r131, %r1449, %r1882;
	setp.eq.s32 	%p350, %r1882, 0;
	selp.b32 	%r1451, %r1450, 0, %p350;
	add.s32 	%r1883, %r1451, %r1883;
	mov.u32 	%r1882, %r131;
$L__BB1_78:
	setp.ne.s32 	%p351, %r92, %r93;
	setp.ne.s32 	%p352, %r91, %r92;
	setp.ne.s32 	%p353, %r90, %r91;
	setp.ne.s32 	%p354, %r89, %r90;
	setp.ne.s32 	%p355, %r88, %r89;
	setp.ne.s32 	%p356, %r87, %r88;
	setp.ne.s32 	%p357, %r86, %r87;
	setp.ne.s32 	%p358, %r1878, %r86;
	selp.u32 	%r1452, 1, 0, %p358;
	add.s32 	%r135, %r1882, %r1452;
	selp.b32 	%r1453, 0, %r1883, %p358;
	add.s32 	%r136, %r1453, %r97;
	selp.u32 	%r1454, 1, 0, %p357;
	add.s32 	%r1455, %r1454, %r1452;
	add.s32 	%r137, %r1455, %r1882;
	selp.b32 	%r1456, 0, %r136, %p357;
	add.s32 	%r138, %r98, %r1456;
	selp.u32 	%r1457, 1, 0, %p356;
	add.s32 	%r139, %r137, %r1457;
	selp.b32 	%r1458, 0, %r138, %p356;
	add.s32 	%r140, %r99, %r1458;
	selp.u32 	%r1459, 1, 0, %p355;
	add.s32 	%r141, %r139, %r1459;
	selp.b32 	%r1460, 0, %r140, %p355;
	add.s32 	%r142, %r100, %r1460;
	selp.u32 	%r1461, 1, 0, %p354;
	add.s32 	%r143, %r141, %r1461;
	selp.b32 	%r1462, 0, %r142, %p354;
	add.s32 	%r144, %r101, %r1462;
	selp.u32 	%r1463, 1, 0, %p353;
	add.s32 	%r145, %r143, %r1463;
	selp.b32 	%r1464, 0, %r144, %p353;
	add.s32 	%r146, %r102, %r1464;
	selp.u32 	%r1465, 1, 0, %p352;
	add.s32 	%r147, %r145, %r1465;
	selp.b32 	%r1466, 0, %r146, %p352;
	add.s32 	%r148, %r103, %r1466;
	selp.u32 	%r1467, 1, 0, %p351;
	add.s32 	%r149, %r147, %r1467;
	selp.b32 	%r1468, 0, %r148, %p351;
	add.s32 	%r150, %r104, %r1468;
	ld.shared.u32 	%r151, [_ZN6thrust24THRUST_300001_SM_1000_NS8cuda_cub4core6detail5shmemE+116];
	ld.shared.u32 	%r152, [_ZN6thrust24THRUST_300001_SM_1000_NS8cuda_cub4core6detail5shmemE+100];
	setp.lt.s32 	%p359, %r151, 257;
	@%p359 bra 	$L__BB1_104;
	setp.eq.s32 	%p369, %r1878, %r86;
	bar.sync 	0;
	@%p369 bra 	$L__BB1_81;
	sub.s32 	%r1469, %r1882, %r152;
	shl.b32 	%r1470, %r1469, 3;
	mov.u32 	%r1471, _ZN6thrust24THRUST_300001_SM_1000_NS8cuda_cub4core6detail5shmemE;
	add.s32 	%r1472, %r1471, %r1470;
	st.shared.v2.u32 	[%r1472], {%r1878, %r1883};
$L__BB1_81:
	setp.eq.s32 	%p370, %r86, %r87;
	@%p370 bra 	$L__BB1_83;
	sub.s32 	%r1473, %r135, %r152;
	shl.b32 	%r1474, %r1473, 3;
	mov.u32 	%r1475, _ZN6thrust24THRUST_300001_SM_1000_NS8cuda_cub4core6detail5shmemE;
	add.s32 	%r1476, %r1475, %r1474;
	st.shared.v2.u32 	[%r1476], {%r86, %r136};
$L__BB1_83:
	setp.eq.s32 	%p371, %r87, %r88;
	@%p371 bra 	$L__BB1_85;
	sub.s32 	%r1477, %r137, %r152;
	shl.b32 	%r1478, %r1477, 3;
	mov.u32 	%r1479, _ZN6thrust24THRUST_300001_SM_1000_NS8cuda_cub4core6detail5shmemE;
	add.s32 	%r1480, %r1479, %r1478;
	st.shared.v2.u32 	[%r1480], {%r87, %r138};
$L__BB1_85:
	setp.eq.s32 	%p372, %r88, %r89;
	@%p372 bra 	$L__BB1_87;
	sub.s32 	%r1481, %r139, %r152;
	shl.b32 	%r1482, %r1481, 3;
	mov.u32 	%r1483, _ZN6thrust24THRUST_300001_SM_1000_NS8cuda_cub4core6detail5shmemE;
	add.s32 	%r1484, %r1483, %r1482;
	st.shared.v2.u32 	[%r1484], {%r88, %r140};
$L__BB1_87:
	setp.eq.s32 	%p373, %r89, %r90;
	@%p373 bra 	$L__BB1_89;
	sub.s32 	%r1485, %r141, %r152;
	shl.b32 	%r1486, %r1485, 3;
	mov.u32 	%r1487, _ZN6thrust24THRUST_300001_SM_1000_NS8cuda_cub4core6detail5shmemE;
	add.s32 	%r1488, %r1487, %r1486;
	st.shared.v2.u32 	[%r1488], {%r89, %r142};
$L__BB1_89:
	setp.eq.s32 	%p374, %r90, %r91;
	@%p374 bra 	$L__BB1_91;
	sub.s32 	%r1489, %r143, %r152;
	shl.b32 	%r1490, %r1489, 3;
	mov.u32 	%r1491, _ZN6thrust24THRUST_300001_SM_1000_NS8cuda_cub4core6detail5shmemE;
	add.s32 	%r1492, %r1491, %r1490;
	st.shared.v2.u32 	[%r1492], {%r90, %r144};
$L__BB1_91:
	setp.eq.s32 	%p375, %r91, %r92;
	@%p375 bra 	$L__BB1_93;
	sub.s32 	%r1493, %r145, %r152;
	shl.b32 	%r1494, %r1493, 3;
	mov.u32 	%r1495, _ZN6thrust24THRUST_300001_SM_1000_NS8cuda_cub4core6detail5shmemE;
	add.s32 	%r1496, %r1495, %r1494;
	st.shared.v2.u32 	[%r1496], {%r91, %r146};
$L__BB1_93:
	setp.eq.s32 	%p376, %r92, %r93;
	@%p376 bra 	$L__BB1_95;
	sub.s32 	%r1497, %r147, %r152;
	shl.b32 	%r1498, %r1497, 3;
	mov.u32 	%r1499, _ZN6thrust24THRUST_300001_SM_1000_NS8cuda_cub4core6detail5shmemE;
	add.s32 	%r1500, %r1499, %r1498;
	st.shared.v2.u32 	[%r1500], {%r92, %r148};
$L__BB1_95:
	setp.eq.s32 	%p377, %r93, %r94;
	@%p377 bra 	$L__BB1_97;
	sub.s32 	%r1501, %r149, %r152;
	shl.b32 	%r1502, %r1501, 3;
	mov.u32 	%r1503, _ZN6thrust24THRUST_300001_SM_1000_NS8cuda_cub4core6detail5shmemE;
	add.s32 	%r1504, %r1503, %r1502;
	st.shared.v2.u32 	[%r1504], {%r93, %r150};
$L__BB1_97:
	bar.sync 	0;
	setp.ge.s32 	%p378, %r1892, %r151;
	@%p378 bra 	$L__BB1_322;
	not.b32 	%r1505, %r1892;
	add.s32 	%r153, %r151, %r1505;
	and.b32  	%r1506, %r153, 768;
	setp.eq.s32 	%p379, %r1506, 768;
	@%p379 bra 	$L__BB1_101;
	shr.u32 	%r1507, %r153, 8;
	add.s32 	%r1508, %r1507, 1;
	and.b32  	%r1509, %r1508, 3;
	shl.b32 	%r1510, %r1892, 3;
	mov.u32 	%r1511, _ZN6thrust24THRUST_300001_SM_1000_NS8cuda_cub4core6detail5shmemE;
	add.s32 	%r1888, %r1511, %r1510;
	add.s32 	%r1887, %r1892, %r152;
	neg.s32 	%r1886, %r1509;
	shl.b32 	%r1512, %r1508, 8;
	and.b32  	%r1513, %r1512, 768;
	add.s32 	%r1892, %r1892, %r1513;
$L__BB1_100:
	.pragma "nounroll";
	mul.wide.s32 	%rd265, %r1887, 4;
	add.s64 	%rd266, %rd5, %rd265;
	add.s64 	%rd267, %rd4, %rd265;
	ld.shared.v2.u32 	{%r1514, %r1515}, [%r1888];
	st.global.u32 	[%rd267], %r1514;
	st.global.u32 	[%rd266], %r1515;
	add.s32 	%r1888, %r1888, 2048;
	add.s32 	%r1887, %r1887, 256;
	add.s32 	%r1886, %r1886, 1;
	setp.ne.s32 	%p380, %r1886, 0;
	@%p380 bra 	$L__BB1_100;
$L__BB1_101:
	setp.lt.u32 	%p381, %r153, 768;
	@%p381 bra 	$L__BB1_322;
	add.s64 	%rd26, %rd4, 2048;
	add.s32 	%r1891, %r1892, %r152;
	add.s64 	%rd27, %rd5, 2048;
	shl.b32 	%r1516, %r1892, 3;
	mov.u32 	%r1517, _ZN6thrust24THRUST_300001_SM_1000_NS8cuda_cub4core6detail5shmemE;
	add.s32 	%r1518, %r1516, %r1517;
	add.s32 	%r1890, %r1518, 4096;
$L__BB1_103:
	mul.wide.s32 	%rd268, %r1891, 4;
	add.s64 	%rd269, %rd26, %rd268;
	add.s64 	%rd270, %rd27, %rd268;
	ld.shared.v2.u32 	{%r1519, %r1520}, [%r1890+-4096];
	st.global.u32 	[%rd269+-2048], %r1519;
	st.global.u32 	[%rd270+-2048], %r1520;
	ld.shared.v2.u32 	{%r1521, %r1522}, [%r1890+-2048];
	st.global.u32 	[%rd269+-1024], %r1521;
	st.global.u32 	[%rd270+-1024], %r1522;
	ld.shared.v2.u32 	{%r1523, %r1524}, [%r1890];
	st.global.u32 	[%rd269], %r1523;
	st.global.u32 	[%rd270], %r1524;
	ld.shared.v2.u32 	{%r1525, %r1526}, [%r1890+2048];
	st.global.u32 	[%rd269+1024], %r1525;
	st.global.u32 	[%rd270+1024], %r1526;
	add.s32 	%r1892, %r1892, 1024;
	add.s32 	%r1891, %r1891, 1024;
	add.s32 	%r1890, %r1890, 8192;
	setp.lt.s32 	%p382, %r1892, %r151;
	@%p382 bra 	$L__BB1_103;
	bra.uni 	$L__BB1_322;
$L__BB1_104:
	setp.eq.s32 	%p360, %r1878, %r86;
	@%p360 bra 	$L__BB1_106;
	mul.wide.s32 	%rd238, %r1882, 4;
	add.s64 	%rd239, %rd4, %rd238;
	st.global.u32 	[%rd239], %r1878;
	add.s64 	%rd240, %rd5, %rd238;
	st.global.u32 	[%rd240], %r1883;
$L__BB1_106:
	setp.eq.s32 	%p361, %r86, %r87;
	@%p361 bra 	$L__BB1_108;
	mul.wide.s32 	%rd241, %r135, 4;
	add.s64 	%rd242, %rd4, %rd241;
	st.global.u32 	[%rd242], %r86;
	add.s64 	%rd243, %rd5, %rd241;
	st.global.u32 	[%rd243], %r136;
$L__BB1_108:
	setp.eq.s32 	%p362, %r87, %r88;
	@%p362 bra 	$L__BB1_110;
	mul.wide.s32 	%rd244, %r137, 4;
	add.s64 	%rd245, %rd4, %rd244;
	st.global.u32 	[%rd245], %r87;
	add.s64 	%rd246, %rd5, %rd244;
	st.global.u32 	[%rd246], %r138;
$L__BB1_110:
	setp.eq.s32 	%p363, %r88, %r89;
	@%p363 bra 	$L__BB1_112;
	mul.wide.s32 	%rd247, %r139, 4;
	add.s64 	%rd248, %rd4, %rd247;
	st.global.u32 	[%rd248], %r88;
	add.s64 	%rd249, %rd5, %rd247;
	st.global.u32 	[%rd249], %r140;
$L__BB1_112:
	setp.eq.s32 	%p364, %r89, %r90;
	@%p364 bra 	$L__BB1_114;
	mul.wide.s32 	%rd250, %r141, 4;
	add.s64 	%rd251, %rd4, %rd250;
	st.global.u32 	[%rd251], %r89;
	add.s64 	%rd252, %rd5, %rd250;
	st.global.u32 	[%rd252], %r142;
$L__BB1_114:
	setp.eq.s32 	%p365, %r90, %r91;
	@%p365 bra 	$L__BB1_116;
	mul.wide.s32 	%rd253, %r143, 4;
	add.s64 	%rd254, %rd4, %rd253;
	st.global.u32 	[%rd254], %r90;
	add.s64 	%rd255, %rd5, %rd253;
	st.global.u32 	[%rd255], %r144;
$L__BB1_116:
	setp.eq.s32 	%p366, %r91, %r92;
	@%p366 bra 	$L__BB1_118;
	mul.wide.s32 	%rd256, %r145, 4;
	add.s64 	%rd257, %rd4, %rd256;
	st.global.u32 	[%rd257], %r91;
	add.s64 	%rd258, %rd5, %rd256;
	st.global.u32 	[%rd258], %r146;
$L__BB1_118:
	setp.eq.s32 	%p367, %r92, %r93;
	@%p367 bra 	$L__BB1_120;
	mul.wide.s32 	%rd259, %r147, 4;
	add.s64 	%rd260, %rd4, %rd259;
	st.global.u32 	[%rd260], %r92;
	add.s64 	%rd261, %rd5, %rd259;
	st.global.u32 	[%rd261], %r148;
$L__BB1_120:
	setp.eq.s32 	%p368, %r93, %r94;
	@%p368 bra 	$L__BB1_322;
	mul.wide.s32 	%rd262, %r149, 4;
	add.s64 	%rd263, %rd4, %rd262;
	st.global.u32 	[%rd263], %r93;
	add.s64 	%rd264, %rd5, %rd262;
	st.global.u32 	[%rd264], %r150;
	bra.uni 	$L__BB1_322;
$L__BB1_122:
	setp.lt.s32 	%p13, %r3, 1;
	@%p13 bra 	$L__BB1_322;
	setp.ne.s32 	%p14, %r1, 0;
	@%p14 bra 	$L__BB1_212;
	mul.wide.u32 	%rd143, %r2, 4;
	add.s64 	%rd142, %rd2, %rd143;
	// begin inline asm
	ld.global.nc.u32 %r1901, [%rd142];
	// end inline asm
	mov.u32 	%r174, %tid.x;
	and.b32  	%r899, %r174, 31;
	and.b32  	%r900, %r174, 992;
	mul.lo.s32 	%r901, %r900, 9;
	or.b32  	%r175, %r901, %r899;
	setp.ge.u32 	%p175, %r175, %r3;
	mov.u32 	%r1893, %r1901;
	@%p175 bra 	$L__BB1_126;
	mul.wide.u32 	%rd145, %r175, 4;
	add.s64 	%rd144, %rd142, %rd145;
	// begin inline asm
	ld.global.nc.u32 %r1893, [%rd144];
	// end inline asm
$L__BB1_126:
	add.s32 	%r178, %r175, 32;
	setp.ge.u32 	%p176, %r178, %r3;
	shl.b32 	%r179, %r175, 2;
	cvt.u64.u32 	%rd146, %r179;
	add.s64 	%rd29, %rd142, %rd146;
	mov.u32 	%r1894, %r1901;
	@%p176 bra 	$L__BB1_128;
	add.s64 	%rd147, %rd29, 128;
	// begin inline asm
	ld.global.nc.u32 %r1894, [%rd147];
	// end inline asm
$L__BB1_128:
	add.s32 	%r182, %r175, 64;
	setp.ge.u32 	%p177, %r182, %r3;
	mov.u32 	%r1895, %r1901;
	@%p177 bra 	$L__BB1_130;
	add.s64 	%rd148, %rd29, 256;
	// begin inline asm
	ld.global.nc.u32 %r1895, [%rd148];
	// end inline asm
$L__BB1_130:
	add.s32 	%r185, %r175, 96;
	setp.ge.u32 	%p178, %r185, %r3;
	mov.u32 	%r1896, %r1901;
	@%p178 bra 	$L__BB1_132;
	add.s64 	%rd149, %rd29, 384;
	// begin inline asm
	ld.global.nc.u32 %r1896, [%rd149];
	// end inline asm
$L__BB1_132:
	add.s32 	%r188, %r175, 128;
	setp.ge.u32 	%p179, %r188, %r3;
	mov.u32 	%r1897, %r1901;
	@%p179 bra 	$L__BB1_134;
	add.s64 	%rd150, %rd29, 512;
	// begin inline asm
	ld.global.nc.u32 %r1897, [%rd150];
	// end inline asm
$L__BB1_134:
	add.s32 	%r191, %r175, 160;
	setp.ge.u32 	%p180, %r191, %r3;
	mov.u32 	%r1898, %r1901;
	@%p180 bra 	$L__BB1_136;
	add.s64 	%rd151, %rd29, 640;
	// begin inline asm
	ld.global.nc.u32 %r1898, [%rd151];
	// end inline asm
$L__BB1_136:
	add.s32 	%r194, %r175, 192;
	setp.ge.u32 	%p181, %r194, %r3;
	mov.u32 	%r1899, %r1901;
	@%p181 bra 	$L__BB1_138;
	add.s64 	%rd152, %rd29, 768;
	// begin inline asm
	ld.global.nc.u32 %r1899, [%rd152];
	// end inline asm
$L__BB1_138:
	add.s32 	%r197, %r175, 224;
	setp.ge.u32 	%p182, %r197, %r3;
	mov.u32 	%r1900, %r1901;
	@%p182 bra 	$L__BB1_140;
	add.s64 	%rd153, %rd29, 896;
	// begin inline asm
	ld.global.nc.u32 %r1900, [%rd153];
	// end inline asm
$L__BB1_140:
	add.s32 	%r200, %r175, 256;
	setp.ge.u32 	%p183, %r200, %r3;
	@%p183 bra 	$L__BB1_142;
	add.s64 	%rd154, %rd29, 1024;
	// begin inline asm
	ld.global.nc.u32 %r1901, [%rd154];
	// end inline asm
$L__BB1_142:
	setp.ge.u32 	%p184, %r175, %r3;
	// begin inline asm
	mov.u32 %r911, %laneid;
	// end inline asm
	shr.u32 	%r204, %r174, 5;
	mad.lo.s32 	%r913, %r204, 288, %r911;
	shl.b32 	%r914, %r913, 2;
	mov.u32 	%r915, _ZN6thrust24THRUST_300001_SM_1000_NS8cuda_cub4core6detail5shmemE;
	add.s32 	%r205, %r915, %r914;
	st.shared.u32 	[%r205], %r1893;
	st.shared.u32 	[%r205+128], %r1894;
	st.shared.u32 	[%r205+256], %r1895;
	st.shared.u32 	[%r205+384], %r1896;
	st.shared.u32 	[%r205+512], %r1897;
	st.shared.u32 	[%r205+640], %r1898;
	st.shared.u32 	[%r205+768], %r1899;
	st.shared.u32 	[%r205+896], %r1900;
	st.shared.u32 	[%r205+1024], %r1901;
	bar.warp.sync 	-1;
	shl.b32 	%r916, %r911, 5;
	add.s32 	%r206, %r205, %r916;
	ld.shared.u32 	%r207, [%r206];
	ld.shared.u32 	%r208, [%r206+4];
	ld.shared.u32 	%r209, [%r206+8];
	ld.shared.u32 	%r210, [%r206+12];
	ld.shared.u32 	%r211, [%r206+16];
	ld.shared.u32 	%r212, [%r206+20];
	ld.shared.u32 	%r213, [%r206+24];
	ld.shared.u32 	%r214, [%r206+28];
	ld.shared.u32 	%r215, [%r206+32];
	bar.sync 	0;
	add.s64 	%rd155, %rd3, %rd143;
	// begin inline asm
	ld.global.nc.u32 %r1910, [%rd155];
	// end inline asm
	mov.u32 	%r1902, %r1910;
	@%p184 bra 	$L__BB1_144;
	mul.wide.u32 	%rd158, %r175, 4;
	add.s64 	%rd157, %rd155, %rd158;
	// begin inline asm
	ld.global.nc.u32 %r1902, [%rd157];
	// end inline asm
$L__BB1_144:
	setp.ge.u32 	%p185, %r178, %r3;
	add.s64 	%rd31, %rd155, %rd146;
	mov.u32 	%r1903, %r1910;
	@%p185 bra 	$L__BB1_146;
	add.s64 	%rd160, %rd31, 128;
	// begin inline asm
	ld.global.nc.u32 %r1903, [%rd160];
	// end inline asm
$L__BB1_146:
	setp.ge.u32 	%p186, %r182, %r3;
	mov.u32 	%r1904, %r1910;
	@%p186 bra 	$L__BB1_148;
	add.s64 	%rd161, %rd31, 256;
	// begin inline asm
	ld.global.nc.u32 %r1904, [%rd161];
	// end inline asm
$L__BB1_148:
	setp.ge.u32 	%p187, %r185, %r3;
	mov.u32 	%r1905, %r1910;
	@%p187 bra 	$L__BB1_150;
	add.s64 	%rd162, %rd31, 384;
	// begin inline asm
	ld.global.nc.u32 %r1905, [%rd162];
	// end inline asm
$L__BB1_150:
	setp.ge.u32 	%p188, %r188, %r3;
	mov.u32 	%r1906, %r1910;
	@%p188 bra 	$L__BB1_152;
	add.s64 	%rd163, %rd31, 512;
	// begin inline asm
	ld.global.nc.u32 %r1906, [%rd163];
	// end inline asm
$L__BB1_152:
	setp.ge.u32 	%p189, %r191, %r3;
	mov.u32 	%r1907, %r1910;
	@%p189 bra 	$L__BB1_154;
	add.s64 	%rd164, %rd31, 640;
	// begin inline asm
	ld.global.nc.u32 %r1907, [%rd164];
	// end inline asm
$L__BB1_154:
	setp.ge.u32 	%p190, %r194, %r3;
	mov.u32 	%r1908, %r1910;
	@%p190 bra 	$L__BB1_156;
	add.s64 	%rd165, %rd31, 768;
	// begin inline asm
	ld.global.nc.u32 %r1908, [%rd165];
	// end inline asm
$L__BB1_156:
	setp.ge.u32 	%p191, %r197, %r3;
	mov.u32 	%r1909, %r1910;
	@%p191 bra 	$L__BB1_158;
	add.s64 	%rd166, %rd31, 896;
	// begin inline asm
	ld.global.nc.u32 %r1909, [%rd166];
	// end inline asm
$L__BB1_158:
	setp.ge.u32 	%p192, %r200, %r3;
	@%p192 bra 	$L__BB1_160;
	add.s64 	%rd167, %rd31, 1024;
	// begin inline asm
	ld.global.nc.u32 %r1910, [%rd167];
	// end inline asm
$L__BB1_160:
	st.shared.u32 	[%r205], %r1902;
	st.shared.u32 	[%r205+128], %r1903;
	st.shared.u32 	[%r205+256], %r1904;
	st.shared.u32 	[%r205+384], %r1905;
	st.shared.u32 	[%r205+512], %r1906;
	st.shared.u32 	[%r205+640], %r1907;
	st.shared.u32 	[%r205+768], %r1908;
	st.shared.u32 	[%r205+896], %r1909;
	st.shared.u32 	[%r205+1024], %r1910;
	bar.warp.sync 	-1;
	ld.shared.u32 	%r235, [%r206];
	ld.shared.u32 	%r236, [%r206+4];
	ld.shared.u32 	%r237, [%r206+8];
	ld.shared.u32 	%r238, [%r206+12];
	ld.shared.u32 	%r239, [%r206+16];
	ld.shared.u32 	%r240, [%r206+20];
	ld.shared.u32 	%r241, [%r206+24];
	ld.shared.u32 	%r242, [%r206+28];
	ld.shared.u32 	%r243, [%r206+32];
	bar.sync 	0;
	shl.b32 	%r928, %r174, 2;
	add.s32 	%r930, %r915, %r928;
	add.s32 	%r244, %r930, 1148;
	st.shared.u32 	[%r930+1148], %r215;
	bar.sync 	0;
	setp.eq.s32 	%p193, %r174, 0;
	mov.b32 	%r1912, 1;
	@%p193 bra 	$L__BB1_162;
	ld.shared.u32 	%r1911, [%r244+-4];
	setp.ne.s32 	%p194, %r1911, %r207;
	selp.u32 	%r1912, 1, 0, %p194;
$L__BB1_162:
	setp.eq.s32 	%p195, %r174, 0;
	setp.ne.s32 	%p196, %r207, %r208;
	setp.ne.s32 	%p197, %r208, %r209;
	setp.ne.s32 	%p198, %r209, %r210;
	setp.ne.s32 	%p199, %r210, %r211;
	setp.ne.s32 	%p200, %r211, %r212;
	setp.ne.s32 	%p201, %r212, %r213;
	setp.ne.s32 	%p202, %r213, %r214;
	setp.ne.s32 	%p203, %r214, %r215;
	mul.lo.s32 	%r991, %r174, 9;
	setp.eq.s32 	%p204, %r991, %r3;
	selp.u32 	%r992, 1, 0, %p204;
	selp.b32 	%r993, %r992, %r1912, %p204;
	selp.b32 	%r249, %r992, %r993, %p195;
	add.s32 	%r994, %r991, 1;
	setp.eq.s32 	%p205, %r994, %r3;
	or.pred  	%p206, %p205, %p196;
	selp.u32 	%r995, 1, 0, %p206;
	add.s32 	%r996, %r991, 2;
	setp.eq.s32 	%p207, %r996, %r3;
	or.pred  	%p1, %p207, %p197;
	selp.u32 	%r997, 1, 0, %p1;
	add.s32 	%r998, %r991, 3;
	setp.eq.s32 	%p208, %r998, %r3;
	or.pred  	%p2, %p208, %p198;
	selp.u32 	%r999, 1, 0, %p2;
	add.s32 	%r1000, %r991, 4;
	setp.eq.s32 	%p209, %r1000, %r3;
	or.pred  	%p210, %p209, %p199;
	selp.u32 	%r1001, 1, 0, %p210;
	add.s32 	%r1002, %r991, 5;
	setp.eq.s32 	%p211, %r1002, %r3;
	or.pred  	%p3, %p211, %p200;
	selp.u32 	%r1003, 1, 0, %p3;
	add.s32 	%r1004, %r991, 6;
	setp.eq.s32 	%p212, %r1004, %r3;
	or.pred  	%p4, %p212, %p201;
	selp.u32 	%r1005, 1, 0, %p4;
	add.s32 	%r1006, %r991, 7;
	setp.eq.s32 	%p213, %r1006, %r3;
	or.pred  	%p5, %p213, %p202;
	selp.u32 	%r1007, 1, 0, %p5;
	add.s32 	%r1008, %r991, 8;
	setp.eq.s32 	%p214, %r1008, %r3;
	or.pred  	%p215, %p214, %p203;
	selp.u32 	%r1009, 1, 0, %p215;
	add.s32 	%r1010, %r249, %r995;
	selp.b32 	%r1011, 0, %r235, %p206;
	add.s32 	%r1012, %r236, %r1011;
	add.s32 	%r1013, %r1010, %r997;
	selp.b32 	%r1014, 0, %r1012, %p1;
	add.s32 	%r1015, %r237, %r1014;
	add.s32 	%r1016, %r1013, %r999;
	selp.b32 	%r1017, 0, %r1015, %p2;
	add.s32 	%r1018, %r238, %r1017;
	add.s32 	%r1019, %r1016, %r1001;
	selp.b32 	%r1020, 0, %r1018, %p210;
	add.s32 	%r1021, %r239, %r1020;
	add.s32 	%r1022, %r1019, %r1003;
	selp.b32 	%r1023, 0, %r1021, %p3;
	add.s32 	%r1024, %r240, %r1023;
	add.s32 	%r1025, %r1022, %r1005;
	selp.b32 	%r1026, 0, %r1024, %p4;
	add.s32 	%r1027, %r241, %r1026;
	add.s32 	%r1028, %r1025, %r1007;
	selp.b32 	%r1029, 0, %r1027, %p5;
	add.s32 	%r1030, %r242, %r1029;
	add.s32 	%r932, %r1028, %r1009;
	selp.b32 	%r1031, 0, %r1030, %p215;
	add.s32 	%r937, %r243, %r1031;
	mov.b32 	%r988, 1;
	mov.b32 	%r989, 0;
	mov.b32 	%r990, -1;
	// begin inline asm
	shfl.sync.up.b32 %r931, %r932, %r988, %r989, %r990;
	// end inline asm
	// begin inline asm
	shfl.sync.up.b32 %r936, %r937, %r988, %r989, %r990;
	// end inline asm
	setp.eq.s32 	%p216, %r932, 0;
	selp.b32 	%r1032, %r936, 0, %p216;
	setp.lt.s32 	%p217, %r911, 1;
	selp.b32 	%r1033, 0, %r931, %p217;
	add.s32 	%r942, %r1033, %r932;
	selp.b32 	%r1034, 0, %r1032, %p217;
	add.s32 	%r947, %r1034, %r937;
	mov.b32 	%r948, 2;
	// begin inline asm
	shfl.sync.up.b32 %r941, %r942, %r948, %r989, %r990;
	// end inline asm
	// begin inline asm
	shfl.sync.up.b32 %r946, %r947, %r948, %r989, %r990;
	// end inline asm
	setp.eq.s32 	%p218, %r942, 0;
	selp.b32 	%r1035, %r946, 0, %p218;
	setp.lt.s32 	%p219, %r911, 2;
	selp.b32 	%r1036, 0, %r941, %p219;
	add.s32 	%r952, %r1036, %r942;
	selp.b32 	%r1037, 0, %r1035, %p219;
	add.s32 	%r957, %r1037, %r947;
	mov.b32 	%r958, 4;
	// begin inline asm
	shfl.sync.up.b32 %r951, %r952, %r958, %r989, %r990;
	// end inline asm
	// begin inline asm
	shfl.sync.up.b32 %r956, %r957, %r958, %r989, %r990;
	// end inline asm
	setp.eq.s32 	%p220, %r952, 0;
	selp.b32 	%r1038, %r956, 0, %p220;
	setp.lt.s32 	%p221, %r911, 4;
	selp.b32 	%r1039, 0, %r951, %p221;
	add.s32 	%r962, %r1039, %r952;
	selp.b32 	%r1040, 0, %r1038, %p221;
	add.s32 	%r967, %r1040, %r957;
	mov.b32 	%r968, 8;
	// begin inline asm
	shfl.sync.up.b32 %r961, %r962, %r968, %r989, %r990;
	// end inline asm
	// begin inline asm
	shfl.sync.up.b32 %r966, %r967, %r968, %r989, %r990;
	// end inline asm
	setp.eq.s32 	%p222, %r962, 0;
	selp.b32 	%r1041, %r966, 0, %p222;
	setp.lt.s32 	%p223, %r911, 8;
	selp.b32 	%r1042, 0, %r961, %p223;
	add.s32 	%r972, %r1042, %r962;
	selp.b32 	%r1043, 0, %r1041, %p223;
	add.s32 	%r977, %r1043, %r967;
	mov.b32 	%r978, 16;
	// begin inline asm
	shfl.sync.up.b32 %r971, %r972, %r978, %r989, %r990;
	// end inline asm
	// begin inline asm
	shfl.sync.up.b32 %r976, %r977, %r978, %r989, %r990;
	// end inline asm
	setp.eq.s32 	%p224, %r972, 0;
	selp.b32 	%r1044, %r976, 0, %p224;
	setp.lt.s32 	%p225, %r911, 16;
	selp.b32 	%r1045, 0, %r971, %p225;
	add.s32 	%r982, %r1045, %r972;
	selp.b32 	%r1046, 0, %r1044, %p225;
	add.s32 	%r987, %r1046, %r977;
	// begin inline asm
	shfl.sync.up.b32 %r981, %r982, %r988, %r989, %r990;
	// end inline asm
	// begin inline asm
	shfl.sync.up.b32 %r986, %r987, %r988, %r989, %r990;
	// end inline asm
	setp.ne.s32 	%p226, %r911, 31;
	@%p226 bra 	$L__BB1_164;
	shl.b32 	%r1047, %r204, 3;
	mov.u32 	%r1048, _ZN6thrust24THRUST_300001_SM_1000_NS8cuda_cub4core6detail5shmemE;
	add.s32 	%r1049, %r1048, %r1047;
	st.shared.v2.u32 	[%r1049], {%r982, %r987};
$L__BB1_164:
	bar.sync 	0;
	ld.shared.v4.u32 	{%r254, %r1050, %r255, %r1051}, [_ZN6thrust24THRUST_300001_SM_1000_NS8cuda_cub4core6detail5shmemE];
	add.s32 	%r1052, %r255, %r254;
	setp.eq.s32 	%p227, %r255, 0;
	selp.b32 	%r1053, %r1050, 0, %p227;
	add.s32 	%r1054, %r1053, %r1051;
	setp.eq.s32 	%p228, %r204, 2;
	selp.b32 	%r1055, %r1052, %r254, %p228;
	selp.b32 	%r1056, %r1054, %r1050, %p228;
	ld.shared.v4.u32 	{%r256, %r1057, %r257, %r1058}, [_ZN6thrust24THRUST_300001_SM_1000_NS8cuda_cub4core6detail5shmemE+16];
	add.s32 	%r1059, %r256, %r1052;
	setp.eq.s32 	%p229, %r256, 0;
	selp.b32 	%r1060, %r1054, 0, %p229;
	add.s32 	%r1061, %r1060, %r1057;
	setp.eq.s32 	%p230, %r204, 3;
	selp.b32 	%r1062, %r1059, %r1055, %p230;
	selp.b32 	%r1063, %r1061, %r1056, %p230;
	add.s32 	%r1064, %r257, %r1059;
	setp.eq.s32 	%p231, %r257, 0;
	selp.b32 	%r1065, %r1061, 0, %p231;
	add.s32 	%r1066, %r1065, %r1058;
	setp.eq.s32 	%p232, %r204, 4;
	selp.b32 	%r1067, %r1064, %r1062, %p232;
	selp.b32 	%r1068, %r1066, %r1063, %p232;
	ld.shared.v4.u32 	{%r258, %r1069, %r259, %r1070}, [_ZN6thrust24THRUST_300001_SM_1000_NS8cuda_cub4core6detail5shmemE+32];
	add.s32 	%r1071, %r258, %r1064;
	setp.eq.s32 	%p233, %r258, 0;
	selp.b32 	%r1072, %r1066, 0, %p233;
	add.s32 	%r1073, %r1072, %r1069;
	setp.eq.s32 	%p234, %r204, 5;
	selp.b32 	%r1074, %r1071, %r1067, %p234;
	selp.b32 	%r1075, %r1073, %r1068, %p234;
	add.s32 	%r1076, %r259, %r1071;
	setp.eq.s32 	%p235, %r259, 0;
	selp.b32 	%r1077, %r1073, 0, %p235;
	add.s32 	%r1078, %r1077, %r1070;
	setp.eq.s32 	%p236, %r204, 6;
	selp.b32 	%r1079, %r1076, %r1074, %p236;
	selp.b32 	%r1080, %r1078, %r1075, %p236;
	ld.shared.v4.u32 	{%r260, %r1081, %r261, %r1082}, [_ZN6thrust24THRUST_300001_SM_1000_NS8cuda_cub4core6detail5shmemE+48];
	add.s32 	%r1083, %r260, %r1076;
	setp.eq.s32 	%p237, %r260, 0;
	selp.b32 	%r1084, %r1078, 0, %p237;
	add.s32 	%r1085, %r1084, %r1081;
	setp.eq.s32 	%p238, %r204, 7;
	selp.b32 	%r1086, %r1083, %r1079, %p238;
	selp.b32 	%r1087, %r1085, %r1080, %p238;
	add.s32 	%r1918, %r261, %r1083;
	setp.eq.s32 	%p239, %r261, 0;
	selp.b32 	%r1088, %r1085, 0, %p239;
	add.s32 	%r263, %r1088, %r1082;
	setp.lt.u32 	%p240, %r174, 32;
	selp.b32 	%r1089, 0, %r1086, %p240;
	selp.b32 	%r1090, 0, %r1087, %p240;
	setp.eq.s32 	%p241, %r981, 0;
	selp.b32 	%r1091, %r1090, 0, %p241;
	add.s32 	%r1092, %r1091, %r986;
	setp.eq.s32 	%p242, %r911, 0;
	selp.b32 	%r1093, 0, %r981, %p242;
	add.s32 	%r264, %r1089, %r1093;
	selp.b32 	%r265, %r1090, %r1092, %p242;
	add.s32 	%r266, %r264, %r249;
	setp.eq.s32 	%p243, %r249, 0;
	selp.b32 	%r1094, %r265, 0, %p243;
	add.s32 	%r267, %r1094, %r235;
	mul.lo.s32 	%r1095, %r174, 9;
	add.s32 	%r1096, %r1095, 1;
	setp.eq.s32 	%p244, %r1096, %r3;
	setp.ne.s32 	%p245, %r207, %r208;
	or.pred  	%p246, %p244, %p245;
	selp.u32 	%r1097, 1, 0, %p246;
	add.s32 	%r1098, %r249, %r1097;
	add.s32 	%r268, %r1098, %r264;
	selp.b32 	%r1099, 0, %r267, %p246;
	add.s32 	%r269, %r236, %r1099;
	selp.u32 	%r1100, 1, 0, %p1;
	add.s32 	%r270, %r268, %r1100;
	selp.b32 	%r1101, 0, %r269, %p1;
	add.s32 	%r271, %r237, %r1101;
	selp.u32 	%r1102, 1, 0, %p2;
	add.s32 	%r272, %r270, %r1102;
	selp.b32 	%r1103, 0, %r271, %p2;
	add.s32 	%r273, %r238, %r1103;
	add.s32 	%r1104, %r1095, 4;
	setp.eq.s32 	%p247, %r1104, %r3;
	setp.ne.s32 	%p248, %r210, %r211;
	or.pred  	%p249, %p247, %p248;
	selp.u32 	%r1105, 1, 0, %p249;
	add.s32 	%r274, %r272, %r1105;
	selp.b32 	%r1106, 0, %r273, %p249;
	add.s32 	%r275, %r239, %r1106;
	selp.u32 	%r1107, 1, 0, %p3;
	add.s32 	%r276, %r274, %r1107;
	selp.b32 	%r1108, 0, %r275, %p3;
	add.s32 	%r277, %r240, %r1108;
	selp.u32 	%r1109, 1, 0, %p4;
	add.s32 	%r278, %r276, %r1109;
	selp.b32 	%r1110, 0, %r277, %p4;
	add.s32 	%r279, %r241, %r1110;
	selp.u32 	%r1111, 1, 0, %p5;
	add.s32 	%r280, %r278, %r1111;
	selp.b32 	%r1112, 0, %r279, %p5;
	add.s32 	%r281, %r242, %r1112;
	setp.lt.s32 	%p250, %r1918, 257;
	@%p250 bra 	$L__BB1_190;
	bar.sync 	0;
	@%p243 bra 	$L__BB1_167;
	shl.b32 	%r1116, %r264, 3;
	mov.u32 	%r1117, _ZN6thrust24THRUST_300001_SM_1000_NS8cuda_cub4core6detail5shmemE;
	add.s32 	%r1118, %r1117, %r1116;
	st.shared.v2.u32 	[%r1118], {%r1911, %r265};
$L__BB1_167:
	mad.lo.s32 	%r1119, %r174, 9, 1;
	setp.ne.s32 	%p267, %r1119, %r3;
	setp.eq.s32 	%p268, %r207, %r208;
	and.pred  	%p269, %p267, %p268;
	@%p269 bra 	$L__BB1_169;
	shl.b32 	%r1120, %r266, 3;
	mov.u32 	%r1121, _ZN6thrust24THRUST_300001_SM_1000_NS8cuda_cub4core6detail5shmemE;
	add.s32 	%r1122, %r1121, %r1120;
	st.shared.v2.u32 	[%r1122], {%r207, %r267};
$L__BB1_169:
	not.pred 	%p270, %p1;
	@%p270 bra 	$L__BB1_171;
	shl.b32 	%r1123, %r268, 3;
	mov.u32 	%r1124, _ZN6thrust24THRUST_300001_SM_1000_NS8cuda_cub4core6detail5shmemE;
	add.s32 	%r1125, %r1124, %r1123;
	st.shared.v2.u32 	[%r1125], {%r208, %r269};
$L__BB1_171:
	not.pred 	%p271, %p2;
	@%p271 bra 	$L__BB1_173;
	shl.b32 	%r1126, %r270, 3;
	mov.u32 	%r1127, _ZN6thrust24THRUST_300001_SM_1000_NS8cuda_cub4core6detail5shmemE;
	add.s32 	%r1128, %r1127, %r1126;
	st.shared.v2.u32 	[%r1128], {%r209, %r271};
$L__BB1_173:
	mad.lo.s32 	%r1129, %r174, 9, 4;
	setp.ne.s32 	%p272, %r1129, %r3;
	setp.eq.s32 	%p273, %r210, %r211;
	and.pred  	%p274, %p272, %p273;
	@%p274 bra 	$L__BB1_175;
	shl.b32 	%r1130, %r272, 3;
	mov.u32 	%r1131, _ZN6thrust24THRUST_300001_SM_1000_NS8cuda_cub4core6detail5shmemE;
	add.s32 	%r1132, %r1131, %r1130;
	st.shared.v2.u32 	[%r1132], {%r210, %r273};
$L__BB1_175:
	not.pred 	%p275, %p3;
	@%p275 bra 	$L__BB1_177;
	shl.b32 	%r1133, %r274, 3;
	mov.u32 	%r1134, _ZN6thrust24THRUST_300001_SM_1000_NS8cuda_cub4core6detail5shmemE;
	add.s32 	%r1135, %r1134, %r1133;
	st.shared.v2.u32 	[%r1135], {%r211, %r275};
$L__BB1_177:
	not.pred 	%p276, %p4;
	@%p276 bra 	$L__BB1_179;
	shl.b32 	%r1136, %r276, 3;
	mov.u32 	%r1137, _ZN6thrust24THRUST_300001_SM_1000_NS8cuda_cub4core6detail5shmemE;
	add.s32 	%r1138, %r1137, %r1136;
	st.shared.v2.u32 	[%r1138], {%r212, %r277};
$L__BB1_179:
	not.pred 	%p277, %p5;
	@%p277 bra 	$L__BB1_181;
	shl.b32 	%r1139, %r278, 3;
	mov.u32 	%r1140, _ZN6thrust24THRUST_300001_SM_1000_NS8cuda_cub4core6detail5shmemE;
	add.s32 	%r1141, %r1140, %r1139;
	st.shared.v2.u32 	[%r1141], {%r213, %r279};
$L__BB1_181:
	mad.lo.s32 	%r1142, %r174, 9, 8;
	setp.ne.s32 	%p278, %r1142, %r3;
	setp.eq.s32 	%p279, %r214, %r215;
	and.pred  	%p280, %p278, %p279;
	@%p280 bra 	$L__BB1_183;
	shl.b32 	%r1143, %r280, 3;
	mov.u32 	%r1144, _ZN6thrust24THRUST_300001_SM_1000_NS8cuda_cub4core6detail5shmemE;
	add.s32 	%r1145, %r1144, %r1143;
	st.shared.v2.u32 	[%r1145], {%r214, %r281};
$L__BB1_183:
	bar.sync 	0;
	setp.ge.u32 	%p281, %r174, %r1918;
	@%p281 bra 	$L__BB1_208;
	add.s32 	%r1146, %r255, %r256;
	add.s32 	%r1147, %r1146, %r257;
	add.s32 	%r1148, %r1147, %r258;
	add.s32 	%r1149, %r1148, %r259;
	add.s32 	%r1150, %r1149, %r260;
	add.s32 	%r1151, %r1150, %r261;
	add.s32 	%r1152, %r1151, %r254;
	not.b32 	%r1153, %r174;
	add.s32 	%r282, %r1152, %r1153;
	and.b32  	%r1154, %r282, 768;
	setp.eq.s32 	%p282, %r1154, 768;
	mov.u32 	%r1917, %r174;
	@%p282 bra 	$L__BB1_187;
	shr.u32 	%r1155, %r282, 8;
	add.s32 	%r1156, %r1155, 1;
	and.b32  	%r1157, %r1156, 3;
	mul.wide.u32 	%rd195, %r174, 4;
	add.s64 	%rd336, %rd5, %rd195;
	add.s64 	%rd335, %rd4, %rd195;
	shl.b32 	%r1158, %r174, 3;
	mov.u32 	%r1159, _ZN6thrust24THRUST_300001_SM_1000_NS8cuda_cub4core6detail5shmemE;
	add.s32 	%r1914, %r1159, %r1158;
	neg.s32 	%r1913, %r1157;
	shl.b32 	%r1160, %r1156, 8;
	and.b32  	%r1161, %r1160, 768;
	add.s32 	%r1917, %r174, %r1161;
$L__BB1_186:
	.pragma "nounroll";
	ld.shared.v2.u32 	{%r1162, %r1163}, [%r1914];
	st.global.u32 	[%rd335], %r1162;
	st.global.u32 	[%rd336], %r1163;
	add.s64 	%rd336, %rd336, 1024;
	add.s64 	%rd335, %rd335, 1024;
	add.s32 	%r1914, %r1914, 2048;
	add.s32 	%r1913, %r1913, 1;
	setp.ne.s32 	%p283, %r1913, 0;
	@%p283 bra 	$L__BB1_186;
$L__BB1_187:
	setp.lt.u32 	%p284, %r282, 768;
	@%p284 bra 	$L__BB1_208;
	mul.wide.u32 	%rd196, %r1917, 4;
	add.s64 	%rd197, %rd196, 2048;
	add.s64 	%rd338, %rd4, %rd197;
	add.s64 	%rd337, %rd5, %rd197;
	shl.b32 	%r1164, %r1917, 3;
	mov.u32 	%r1165, _ZN6thrust24THRUST_300001_SM_1000_NS8cuda_cub4core6detail5shmemE;
	add.s32 	%r1166, %r1164, %r1165;
	add.s32 	%r1916, %r1166, 4096;
$L__BB1_189:
	ld.shared.v2.u32 	{%r1167, %r1168}, [%r1916+-4096];
	st.global.u32 	[%rd338+-2048], %r1167;
	st.global.u32 	[%rd337+-2048], %r1168;
	ld.shared.v2.u32 	{%r1169, %r1170}, [%r1916+-2048];
	st.global.u32 	[%rd338+-1024], %r1169;
	st.global.u32 	[%rd337+-1024], %r1170;
	ld.shared.v2.u32 	{%r1171, %r1172}, [%r1916];
	st.global.u32 	[%rd338], %r1171;
	st.global.u32 	[%rd337], %r1172;
	ld.shared.v2.u32 	{%r1173, %r1174}, [%r1916+2048];
	st.global.u32 	[%rd338+1024], %r1173;
	st.global.u32 	[%rd337+1024], %r1174;
	add.s32 	%r1917, %r1917, 1024;
	add.s64 	%rd338, %rd338, 4096;
	add.s64 	%rd337, %rd337, 4096;
	add.s32 	%r1916, %r1916, 8192;
	setp.lt.s32 	%p285, %r1917, %r1918;
	@%p285 bra 	$L__BB1_189;
	bra.uni 	$L__BB1_208;
$L__BB1_190:
	@%p243 bra 	$L__BB1_192;
	mul.wide.s32 	%rd168, %r264, 4;
	add.s64 	%rd169, %rd4, %rd168;
	st.global.u32 	[%rd169], %r1911;
	add.s64 	%rd170, %rd5, %rd168;
	st.global.u32 	[%rd170], %r265;
$L__BB1_192:
	mad.lo.s32 	%r1113, %r174, 9, 1;
	setp.ne.s32 	%p252, %r1113, %r3;
	setp.eq.s32 	%p253, %r207, %r208;
	and.pred  	%p254, %p252, %p253;
	@%p254 bra 	$L__BB1_194;
	mul.wide.s32 	%rd171, %r266, 4;
	add.s64 	%rd172, %rd4, %rd171;
	st.global.u32 	[%rd172], %r207;
	add.s64 	%rd173, %rd5, %rd171;
	st.global.u32 	[%rd173], %r267;
$L__BB1_194:
	not.pred 	%p255, %p1;
	@%p255 bra 	$L__BB1_196;
	mul.wide.s32 	%rd174, %r268, 4;
	add.s64 	%rd175, %rd4, %rd174;
	st.global.u32 	[%rd175], %r208;
	add.s64 	%rd176, %rd5, %rd174;
	st.global.u32 	[%rd176], %r269;
$L__BB1_196:
	not.pred 	%p256, %p2;
	@%p256 bra 	$L__BB1_198;
	mul.wide.s32 	%rd177, %r270, 4;
	add.s64 	%rd178, %rd4, %rd177;
	st.global.u32 	[%rd178], %r209;
	add.s64 	%rd179, %rd5, %rd177;
	st.global.u32 	[%rd179], %r271;
$L__BB1_198:
	mad.lo.s32 	%r1114, %r174, 9, 4;
	setp.ne.s32 	%p257, %r1114, %r3;
	setp.eq.s32 	%p258, %r210, %r211;
	and.pred  	%p259, %p257, %p258;
	@%p259 bra 	$L__BB1_200;
	mul.wide.s32 	%rd180, %r272, 4;
	add.s64 	%rd181, %rd4, %rd180;
	st.global.u32 	[%rd181], %r210;
	add.s64 	%rd182, %rd5, %rd180;
	st.global.u32 	[%rd182], %r273;
$L__BB1_200:
	not.pred 	%p260, %p3;
	@%p260 bra 	$L__BB1_202;
	mul.wide.s32 	%rd183, %r274, 4;
	add.s64 	%rd184, %rd4, %rd183;
	st.global.u32 	[%rd184], %r211;
	add.s64 	%rd185, %rd5, %rd183;
	st.global.u32 	[%rd185], %r275;
$L__BB1_202:
	not.pred 	%p261, %p4;
	@%p261 bra 	$L__BB1_204;
	mul.wide.s32 	%rd186, %r276, 4;
	add.s64 	%rd187, %rd4, %rd186;
	st.global.u32 	[%rd187], %r212;
	add.s64 	%rd188, %rd5, %rd186;
	st.global.u32 	[%rd188], %r277;
$L__BB1_204:
	not.pred 	%p262, %p5;
	@%p262 bra 	$L__BB1_206;
	mul.wide.s32 	%rd189, %r278, 4;
	add.s64 	%rd190, %rd4, %rd189;
	st.global.u32 	[%rd190], %r213;
	add.s64 	%rd191, %rd5, %rd189;
	st.global.u32 	[%rd191], %r279;
$L__BB1_206:
	mad.lo.s32 	%r1115, %r174, 9, 8;
	setp.ne.s32 	%p263, %r1115, %r3;
	setp.eq.s32 	%p264, %r214, %r215;
	and.pred  	%p265, %p263, %p264;
	@%p265 bra 	$L__BB1_208;
	mul.wide.s32 	%rd192, %r280, 4;
	add.s64 	%rd193, %rd4, %rd192;
	st.global.u32 	[%rd193], %r214;
	add.s64 	%rd194, %rd5, %rd192;
	st.global.u32 	[%rd194], %r281;
$L__BB1_208:
	setp.ne.s32 	%p286, %r174, 255;
	@%p286 bra 	$L__BB1_322;
	setp.ne.s32 	%p287, %r3, 2304;
	@%p287 bra 	$L__BB1_211;
	mul.wide.s32 	%rd198, %r1918, 4;
	add.s64 	%rd199, %rd4, %rd198;
	st.global.u32 	[%rd199], %r215;
	add.s64 	%rd200, %rd5, %rd198;
	st.global.u32 	[%rd200], %r263;
	add.s32 	%r1918, %r1918, 1;
$L__BB1_211:
	ld.param.u64 	%rd329, [_ZN6thrust24THRUST_300001_SM_1000_NS8cuda_cub4core6detail13_kernel_agentINS1_15__reduce_by_key16ReduceByKeyAgentINS0_6detail15normal_iteratorINS0_10device_ptrIiEEEESB_SB_SB_N4cuda3std3__48equal_toIiEENSE_4plusIiEEPiiEEJSB_SB_SB_SB_SJ_N3cub18CUB_300001_SM_100024ReduceByKeyScanTileStateIiiLb1EEESG_SI_iiEEEvDpT0__param_4];
	cvta.to.global.u64 	%rd201, %rd329;
	st.global.u32 	[%rd201], %r1918;
	bra.uni 	$L__BB1_322;
$L__BB1_212:
	mul.wide.u32 	%rd61, %r2, 4;
	add.s64 	%rd60, %rd2, %rd61;
	// begin inline asm
	ld.global.nc.u32 %r1927, [%rd60];
	// end inline asm
	mov.u32 	%r299, %tid.x;
	and.b32  	%r445, %r299, 31;
	and.b32  	%r446, %r299, 992;
	mul.lo.s32 	%r447, %r446, 9;
	or.b32  	%r300, %r447, %r445;
	setp.ge.u32 	%p15, %r300, %r3;
	mov.u32 	%r1919, %r1927;
	@%p15 bra 	$L__BB1_214;
	add.s32 	%r449, %r300, %r2;
	mul.wide.u32 	%rd63, %r449, 4;
	add.s64 	%rd62, %rd2, %rd63;
	// begin inline asm
	ld.global.nc.u32 %r1919, [%rd62];
	// end inline asm
$L__BB1_214:
	add.s32 	%r303, %r300, 32;
	setp.ge.u32 	%p16, %r303, %r3;
	shl.b32 	%r304, %r300, 2;
	cvt.u64.u32 	%rd64, %r304;
	add.s64 	%rd45, %rd60, %rd64;
	mov.u32 	%r1920, %r1927;
	@%p16 bra 	$L__BB1_216;
	add.s64 	%rd65, %rd45, 128;
	// begin inline asm
	ld.global.nc.u32 %r1920, [%rd65];
	// end inline asm
$L__BB1_216:
	add.s32 	%r307, %r300, 64;
	setp.ge.u32 	%p17, %r307, %r3;
	mov.u32 	%r1921, %r1927;
	@%p17 bra 	$L__BB1_218;
	add.s64 	%rd66, %rd45, 256;
	// begin inline asm
	ld.global.nc.u32 %r1921, [%rd66];
	// end inline asm
$L__BB1_218:
	add.s32 	%r310, %r300, 96;
	setp.ge.u32 	%p18, %r310, %r3;
	mov.u32 	%r1922, %r1927;
	@%p18 bra 	$L__BB1_220;
	add.s64 	%rd67, %rd45, 384;
	// begin inline asm
	ld.global.nc.u32 %r1922, [%rd67];
	// end inline asm
$L__BB1_220:
	add.s32 	%r313, %r300, 128;
	setp.ge.u32 	%p19, %r313, %r3;
	mov.u32 	%r1923, %r1927;
	@%p19 bra 	$L__BB1_222;
	add.s64 	%rd68, %rd45, 512;
	// begin inline asm
	ld.global.nc.u32 %r1923, [%rd68];
	// end inline asm
$L__BB1_222:
	add.s32 	%r316, %r300, 160;
	setp.ge.u32 	%p20, %r316, %r3;
	mov.u32 	%r1924, %r1927;
	@%p20 bra 	$L__BB1_224;
	add.s64 	%rd69, %rd45, 640;
	// begin inline asm
	ld.global.nc.u32 %r1924, [%rd69];
	// end inline asm
$L__BB1_224:
	add.s32 	%r319, %r300, 192;
	setp.ge.u32 	%p21, %r319, %r3;
	mov.u32 	%r1925, %r1927;
	@%p21 bra 	$L__BB1_226;
	add.s64 	%rd70, %rd45, 768;
	// begin inline asm
	ld.global.nc.u32 %r1925, [%rd70];
	// end inline asm
$L__BB1_226:
	add.s32 	%r322, %r300, 224;
	setp.ge.u32 	%p22, %r322, %r3;
	mov.u32 	%r1926, %r1927;
	@%p22 bra 	$L__BB1_228;
	add.s64 	%rd71, %rd45, 896;
	// begin inline asm
	ld.global.nc.u32 %r1926, [%rd71];
	// end inline asm
$L__BB1_228:
	add.s32 	%r325, %r300, 256;
	setp.ge.u32 	%p23, %r325, %r3;
	@%p23 bra 	$L__BB1_230;
	add.s64 	%rd72, %rd45, 1024;
	// begin inline asm
	ld.global.nc.u32 %r1927, [%rd72];
	// end inline asm
$L__BB1_230:
	// begin inline asm
	mov.u32 %r458, %laneid;
	// end inline asm
	shr.u32 	%r329, %r299, 5;
	mad.lo.s32 	%r460, %r329, 288, %r458;
	shl.b32 	%r461, %r460, 2;
	mov.u32 	%r462, _ZN6thrust24THRUST_300001_SM_1000_NS8cuda_cub4core6detail5shmemE;
	add.s32 	%r330, %r462, %r461;
	st.shared.u32 	[%r330], %r1919;
	st.shared.u32 	[%r330+128], %r1920;
	st.shared.u32 	[%r330+256], %r1921;
	st.shared.u32 	[%r330+384], %r1922;
	st.shared.u32 	[%r330+512], %r1923;
	st.shared.u32 	[%r330+640], %r1924;
	st.shared.u32 	[%r330+768], %r1925;
	st.shared.u32 	[%r330+896], %r1926;
	st.shared.u32 	[%r330+1024], %r1927;
	bar.warp.sync 	-1;
	shl.b32 	%r463, %r458, 5;
	add.s32 	%r331, %r330, %r463;
	ld.shared.u32 	%r332, [%r331];
	ld.shared.u32 	%r333, [%r331+4];
	ld.shared.u32 	%r334, [%r331+8];
	ld.shared.u32 	%r335, [%r331+12];
	ld.shared.u32 	%r336, [%r331+16];
	ld.shared.u32 	%r337, [%r331+20];
	ld.shared.u32 	%r338, [%r331+24];
	ld.shared.u32 	%r339, [%r331+28];
	ld.shared.u32 	%r340, [%r331+32];
	setp.ne.s32 	%p24, %r299, 0;
	mov.b32 	%r1938, 0;
	@%p24 bra 	$L__BB1_232;
	add.s64 	%rd73, %rd60, -4;
	// begin inline asm
	ld.global.nc.u32 %r1938, [%rd73];
	// end inline asm
$L__BB1_232:
	setp.ge.u32 	%p25, %r300, %r3;
	bar.sync 	0;
	mul.wide.u32 	%rd75, %r2, 4;
	add.s64 	%rd74, %rd3, %rd75;
	// begin inline asm
	ld.global.nc.u32 %r1937, [%rd74];
	// end inline asm
	mov.u32 	%r1929, %r1937;
	@%p25 bra 	$L__BB1_234;
	add.s32 	%r467, %r300, %r2;
	mul.wide.u32 	%rd77, %r467, 4;
	add.s64 	%rd76, %rd3, %rd77;
	// begin inline asm
	ld.global.nc.u32 %r1929, [%rd76];
	// end inline asm
$L__BB1_234:
	cvt.u64.u32 	%rd78, %r304;
	setp.ge.u32 	%p26, %r303, %r3;
	add.s64 	%rd47, %rd74, %rd78;
	mov.u32 	%r1930, %r1937;
	@%p26 bra 	$L__BB1_236;
	add.s64 	%rd79, %rd47, 128;
	// begin inline asm
	ld.global.nc.u32 %r1930, [%rd79];
	// end inline asm
$L__BB1_236:
	setp.ge.u32 	%p27, %r307, %r3;
	mov.u32 	%r1931, %r1937;
	@%p27 bra 	$L__BB1_238;
	add.s64 	%rd80, %rd47, 256;
	// begin inline asm
	ld.global.nc.u32 %r1931, [%rd80];
	// end inline asm
$L__BB1_238:
	setp.ge.u32 	%p28, %r310, %r3;
	mov.u32 	%r1932, %r1937;
	@%p28 bra 	$L__BB1_240;
	add.s64 	%rd81, %rd47, 384;
	// begin inline asm
	ld.global.nc.u32 %r1932, [%rd81];
	// end inline asm
$L__BB1_240:
	setp.ge.u32 	%p29, %r313, %r3;
	mov.u32 	%r1933, %r1937;
	@%p29 bra 	$L__BB1_242;
	add.s64 	%rd82, %rd47, 512;
	// begin inline asm
	ld.global.nc.u32 %r1933, [%rd82];
	// end inline asm
$L__BB1_242:
	setp.ge.u32 	%p30, %r316, %r3;
	mov.u32 	%r1934, %r1937;
	@%p30 bra 	$L__BB1_244;
	add.s64 	%rd83, %rd47, 640;
	// begin inline asm
	ld.global.nc.u32 %r1934, [%rd83];
	// end inline asm
$L__BB1_244:
	mov.u32 	%r1935, %r1937;
	@%p21 bra 	$L__BB1_246;
	add.s64 	%rd84, %rd47, 768;
	// begin inline asm
	ld.global.nc.u32 %r1935, [%rd84];
	// end inline asm
$L__BB1_246:
	mov.u32 	%r1936, %r1937;
	@%p22 bra 	$L__BB1_248;
	add.s64 	%rd85, %rd47, 896;
	// begin inline asm
	ld.global.nc.u32 %r1936, [%rd85];
	// end inline asm
$L__BB1_248:
	@%p23 bra 	$L__BB1_250;
	add.s64 	%rd86, %rd47, 1024;
	// begin inline asm
	ld.global.nc.u32 %r1937, [%rd86];
	// end inline asm
$L__BB1_250:
	setp.eq.s32 	%p34, %r299, 0;
	st.shared.u32 	[%r330], %r1929;
	st.shared.u32 	[%r330+128], %r1930;
	st.shared.u32 	[%r330+256], %r1931;
	st.shared.u32 	[%r330+384], %r1932;
	st.shared.u32 	[%r330+512], %r1933;
	st.shared.u32 	[%r330+640], %r1934;
	st.shared.u32 	[%r330+768], %r1935;
	st.shared.u32 	[%r330+896], %r1936;
	st.shared.u32 	[%r330+1024], %r1937;
	bar.warp.sync 	-1;
	ld.shared.u32 	%r362, [%r331];
	ld.shared.u32 	%r363, [%r331+4];
	ld.shared.u32 	%r364, [%r331+8];
	ld.shared.u32 	%r365, [%r331+12];
	ld.shared.u32 	%r366, [%r331+16];
	ld.shared.u32 	%r367, [%r331+20];
	ld.shared.u32 	%r368, [%r331+24];
	ld.shared.u32 	%r369, [%r331+28];
	ld.shared.u32 	%r370, [%r331+32];
	bar.sync 	0;
	shl.b32 	%r476, %r299, 2;
	add.s32 	%r478, %r462, %r476;
	add.s32 	%r371, %r478, 1148;
	st.shared.u32 	[%r478+1148], %r340;
	bar.sync 	0;
	@%p34 bra 	$L__BB1_252;
	ld.shared.u32 	%r1938, [%r371+-4];
$L__BB1_252:
	setp.ne.s32 	%p35, %r1938, %r332;
	setp.ne.s32 	%p36, %r332, %r333;
	setp.ne.s32 	%p37, %r333, %r334;
	setp.ne.s32 	%p38, %r334, %r335;
	setp.ne.s32 	%p39, %r335, %r336;
	setp.ne.s32 	%p40, %r336, %r337;
	setp.ne.s32 	%p41, %r337, %r338;
	setp.ne.s32 	%p42, %r338, %r339;
	setp.ne.s32 	%p43, %r339, %r340;
	mul.lo.s32 	%r539, %r299, 9;
	setp.eq.s32 	%p44, %r539, %r3;
	or.pred  	%p45, %p44, %p35;
	selp.u32 	%r540, 1, 0, %p45;
	add.s32 	%r541, %r539, 1;
	setp.eq.s32 	%p46, %r541, %r3;
	or.pred  	%p6, %p46, %p36;
	selp.u32 	%r542, 1, 0, %p6;
	add.s32 	%r543, %r539, 2;
	setp.eq.s32 	%p47, %r543, %r3;
	or.pred  	%p7, %p47, %p37;
	selp.u32 	%r544, 1, 0, %p7;
	add.s32 	%r545, %r539, 3;
	setp.eq.s32 	%p48, %r545, %r3;
	or.pred  	%p49, %p48, %p38;
	selp.u32 	%r546, 1, 0, %p49;
	add.s32 	%r547, %r539, 4;
	setp.eq.s32 	%p50, %r547, %r3;
	or.pred  	%p51, %p50, %p39;
	selp.u32 	%r548, 1, 0, %p51;
	add.s32 	%r549, %r539, 5;
	setp.eq.s32 	%p52, %r549, %r3;
	or.pred  	%p53, %p52, %p40;
	selp.u32 	%r550, 1, 0, %p53;
	add.s32 	%r551, %r539, 6;
	setp.eq.s32 	%p54, %r551, %r3;
	or.pred  	%p8, %p54, %p41;
	selp.u32 	%r552, 1, 0, %p8;
	add.s32 	%r553, %r539, 7;
	setp.eq.s32 	%p55, %r553, %r3;
	or.pred  	%p56, %p55, %p42;
	selp.u32 	%r554, 1, 0, %p56;
	add.s32 	%r555, %r539, 8;
	setp.eq.s32 	%p57, %r555, %r3;
	or.pred  	%p58, %p57, %p43;
	selp.u32 	%r556, 1, 0, %p58;
	add.s32 	%r557, %r542, %r540;
	selp.b32 	%r558, 0, %r362, %p6;
	add.s32 	%r559, %r363, %r558;
	add.s32 	%r560, %r557, %r544;
	selp.b32 	%r561, 0, %r559, %p7;
	add.s32 	%r562, %r364, %r561;
	add.s32 	%r563, %r560, %r546;
	selp.b32 	%r564, 0, %r562, %p49;
	add.s32 	%r565, %r365, %r564;
	add.s32 	%r566, %r563, %r548;
	selp.b32 	%r567, 0, %r565, %p51;
	add.s32 	%r568, %r366, %r567;
	add.s32 	%r569, %r566, %r550;
	selp.b32 	%r570, 0, %r568, %p53;
	add.s32 	%r571, %r367, %r570;
	add.s32 	%r572, %r569, %r552;
	selp.b32 	%r573, 0, %r571, %p8;
	add.s32 	%r574, %r368, %r573;
	add.s32 	%r374, %r572, %r554;
	selp.b32 	%r575, 0, %r574, %p56;
	add.s32 	%r576, %r369, %r575;
	add.s32 	%r480, %r374, %r556;
	selp.b32 	%r577, 0, %r576, %p58;
	add.s32 	%r485, %r370, %r577;
	mov.b32 	%r536, 1;
	mov.b32 	%r537, 0;
	mov.b32 	%r538, -1;
	// begin inline asm
	shfl.sync.up.b32 %r479, %r480, %r536, %r537, %r538;
	// end inline asm
	// begin inline asm
	shfl.sync.up.b32 %r484, %r485, %r536, %r537, %r538;
	// end inline asm
	setp.eq.s32 	%p59, %r480, 0;
	selp.b32 	%r578, %r484, 0, %p59;
	setp.lt.s32 	%p60, %r458, 1;
	selp.b32 	%r579, 0, %r479, %p60;
	add.s32 	%r490, %r579, %r480;
	selp.b32 	%r580, 0, %r578, %p60;
	add.s32 	%r495, %r580, %r485;
	mov.b32 	%r496, 2;
	// begin inline asm
	shfl.sync.up.b32 %r489, %r490, %r496, %r537, %r538;
	// end inline asm
	// begin inline asm
	shfl.sync.up.b32 %r494, %r495, %r496, %r537, %r538;
	// end inline asm
	setp.eq.s32 	%p61, %r490, 0;
	selp.b32 	%r581, %r494, 0, %p61;
	setp.lt.s32 	%p62, %r458, 2;
	selp.b32 	%r582, 0, %r489, %p62;
	add.s32 	%r500, %r582, %r490;
	selp.b32 	%r583, 0, %r581, %p62;
	add.s32 	%r505, %r583, %r495;
	mov.b32 	%r506, 4;
	// begin inline asm
	shfl.sync.up.b32 %r499, %r500, %r506, %r537, %r538;
	// end inline asm
	// begin inline asm
	shfl.sync.up.b32 %r504, %r505, %r506, %r537, %r538;
	// end inline asm
	setp.eq.s32 	%p63, %r500, 0;
	selp.b32 	%r584, %r504, 0, %p63;
	setp.lt.s32 	%p64, %r458, 4;
	selp.b32 	%r585, 0, %r499, %p64;
	add.s32 	%r510, %r585, %r500;
	selp.b32 	%r586, 0, %r584, %p64;
	add.s32 	%r515, %r586, %r505;
	mov.b32 	%r516, 8;
	// begin inline asm
	shfl.sync.up.b32 %r509, %r510, %r516, %r537, %r538;
	// end inline asm
	// begin inline asm
	shfl.sync.up.b32 %r514, %r515, %r516, %r537, %r538;
	// end inline asm
	setp.eq.s32 	%p65, %r510, 0;
	selp.b32 	%r587, %r514, 0, %p65;
	setp.lt.s32 	%p66, %r458, 8;
	selp.b32 	%r588, 0, %r509, %p66;
	add.s32 	%r520, %r588, %r510;
	selp.b32 	%r589, 0, %r587, %p66;
	add.s32 	%r525, %r589, %r515;
	mov.b32 	%r526, 16;
	// begin inline asm
	shfl.sync.up.b32 %r519, %r520, %r526, %r537, %r538;
	// end inline asm
	// begin inline asm
	shfl.sync.up.b32 %r524, %r525, %r526, %r537, %r538;
	// end inline asm
	setp.eq.s32 	%p67, %r520, 0;
	selp.b32 	%r590, %r524, 0, %p67;
	setp.lt.s32 	%p68, %r458, 16;
	selp.b32 	%r591, 0, %r519, %p68;
	add.s32 	%r530, %r591, %r520;
	selp.b32 	%r592, 0, %r590, %p68;
	add.s32 	%r535, %r592, %r525;
	// begin inline asm
	shfl.sync.up.b32 %r1942, %r530, %r536, %r537, %r538;
	// end inline asm
	// begin inline asm
	shfl.sync.up.b32 %r1943, %r535, %r536, %r537, %r538;
	// end inline asm
	setp.ne.s32 	%p69, %r458, 31;
	@%p69 bra 	$L__BB1_254;
	shl.b32 	%r593, %r329, 3;
	mov.u32 	%r594, _ZN6thrust24THRUST_300001_SM_1000_NS8cuda_cub4core6detail5shmemE;
	add.s32 	%r595, %r594, %r593;
	st.shared.v2.u32 	[%r595], {%r530, %r535};
$L__BB1_254:
	bar.sync 	0;
	ld.shared.v4.u32 	{%r596, %r597, %r598, %r599}, [_ZN6thrust24THRUST_300001_SM_1000_NS8cuda_cub4core6detail5shmemE];
	add.s32 	%r600, %r598, %r596;
	setp.eq.s32 	%p70, %r598, 0;
	selp.b32 	%r601, %r597, 0, %p70;
	add.s32 	%r602, %r601, %r599;
	setp.eq.s32 	%p71, %r329, 2;
	selp.b32 	%r603, %r600, %r596, %p71;
	selp.b32 	%r604, %r602, %r597, %p71;
	ld.shared.v4.u32 	{%r605, %r606, %r607, %r608}, [_ZN6thrust24THRUST_300001_SM_1000_NS8cuda_cub4core6detail5shmemE+16];
	add.s32 	%r609, %r605, %r600;
	setp.eq.s32 	%p72, %r605, 0;
	selp.b32 	%r610, %r602, 0, %p72;
	add.s32 	%r611, %r610, %r606;
	setp.eq.s32 	%p73, %r329, 3;
	selp.b32 	%r612, %r609, %r603, %p73;
	selp.b32 	%r613, %r611, %r604, %p73;
	add.s32 	%r614, %r607, %r609;
	setp.eq.s32 	%p74, %r607, 0;
	selp.b32 	%r615, %r611, 0, %p74;
	add.s32 	%r616, %r615, %r608;
	setp.eq.s32 	%p75, %r329, 4;
	selp.b32 	%r617, %r614, %r612, %p75;
	selp.b32 	%r618, %r616, %r613, %p75;
	ld.shared.v4.u32 	{%r619, %r620, %r621, %r622}, [_ZN6thrust24THRUST_300001_SM_1000_NS8cuda_cub4core6detail5shmemE+32];
	add.s32 	%r623, %r619, %r614;
	setp.eq.s32 	%p76, %r619, 0;
	selp.b32 	%r624, %r616, 0, %p76;
	add.s32 	%r625, %r624, %r620;
	setp.eq.s32 	%p77, %r329, 5;
	selp.b32 	%r626, %r623, %r617, %p77;
	selp.b32 	%r627, %r625, %r618, %p77;
	add.s32 	%r628, %r621, %r623;
	setp.eq.s32 	%p78, %r621, 0;
	selp.b32 	%r629, %r625, 0, %p78;
	add.s32 	%r630, %r629, %r622;
	setp.eq.s32 	%p79, %r329, 6;
	selp.b32 	%r631, %r628, %r626, %p79;
	selp.b32 	%r632, %r630, %r627, %p79;
	ld.shared.v4.u32 	{%r633, %r634, %r635, %r636}, [_ZN6thrust24THRUST_300001_SM_1000_NS8cuda_cub4core6detail5shmemE+48];
	add.s32 	%r637, %r633, %r628;
	setp.eq.s32 	%p80, %r633, 0;
	selp.b32 	%r638, %r630, 0, %p80;
	add.s32 	%r639, %r638, %r634;
	setp.eq.s32 	%p81, %r329, 7;
	selp.b32 	%r379, %r637, %r631, %p81;
	selp.b32 	%r380, %r639, %r632, %p81;
	add.s32 	%r381, %r635, %r637;
	setp.eq.s32 	%p82, %r635, 0;
	selp.b32 	%r640, %r639, 0, %p82;
	add.s32 	%r382, %r640, %r636;
	setp.lt.u32 	%p83, %r299, 32;
	@%p83 bra 	$L__BB1_256;
	setp.eq.s32 	%p84, %r1942, 0;
	selp.b32 	%r641, %r380, 0, %p84;
	add.s32 	%r642, %r641, %r1943;
	setp.eq.s32 	%p85, %r458, 0;
	selp.b32 	%r643, 0, %r1942, %p85;
	add.s32 	%r1942, %r379, %r643;
	selp.b32 	%r1943, %r380, %r642, %p85;
	bra.uni 	$L__BB1_272;
$L__BB1_256:
	setp.ne.s32 	%p86, %r299, 0;
	mul.wide.u32 	%rd87, %r1, 16;
	add.s64 	%rd48, %rd1, %rd87;
	@%p86 bra 	$L__BB1_258;
	st.shared.u32 	[_ZN6thrust24THRUST_300001_SM_1000_NS8cuda_cub4core6detail5shmemE+116], %r381;
	st.shared.u32 	[_ZN6thrust24THRUST_300001_SM_1000_NS8cuda_cub4core6detail5shmemE+120], %r382;
	mov.b64 	%rd89, {%r381, %r382};
	add.s64 	%rd88, %rd48, 512;
	mov.b64 	%rd90, 100;
	// begin inline asm
	st.relaxed.gpu.v2.u64 [%rd88], {%rd89, %rd90};
	// end inline asm
$L__BB1_258:
	mov.u32 	%r644, %nctaid.x;
	setp.gt.u32 	%p87, %r644, 499;
	@%p87 bra 	$L__BB1_260;
	membar.cta;
	bra.uni 	$L__BB1_261;
$L__BB1_260:
	mov.b32 	%r645, 450;
	// begin inline asm
	nanosleep.u32 %r645;
	// end inline asm
$L__BB1_261:
	mul.wide.u32 	%rd94, %r299, 16;
	xor.b64  	%rd95, %rd94, -16;
	add.s64 	%rd96, %rd48, %rd95;
	add.s64 	%rd93, %rd96, 512;
$L__BB1_262:
	// begin inline asm
	ld.relaxed.gpu.v2.u64 {%rd91, %rd339}, [%rd93];
	// end inline asm
	setp.eq.s64 	%p88, %rd339, 99;
	mov.b32 	%r646, -1;
	vote.sync.any.pred 	%p89, %p88, %r646;
	@%p89 bra 	$L__BB1_262;
	mov.b64 	{%r650, %r655}, %rd91;
	setp.eq.s64 	%p90, %rd339, 101;
	mov.b32 	%r698, -1;
	vote.sync.ballot.b32 	%r699, %p90, %r698;
	// begin inline asm
	mov.u32 %r648, %lanemask_ge;
	// end inline asm
	and.b32  	%r700, %r699, %r648;
	or.b32  	%r701, %r700, -2147483648;
	add.s32 	%r702, %r701, -1;
	not.b32 	%r703, %r701;
	and.b32  	%r704, %r703, %r702;
	popc.b32 	%r652, %r704;
	mov.b32 	%r656, 1;
	// begin inline asm
	shfl.sync.down.b32 %r649, %r650, %r656, %r652, %r698;
	// end inline asm
	// begin inline asm
	shfl.sync.down.b32 %r654, %r655, %r656, %r652, %r698;
	// end inline asm
	setp.lt.s32 	%p92, %r458, %r652;
	setp.eq.s32 	%p93, %r650, 0;
	selp.b32 	%r705, %r649, 0, %p92;
	add.s32 	%r660, %r705, %r650;
	selp.b32 	%r706, %r654, 0, %p93;
	selp.b32 	%r707, %r706, 0, %p92;
	add.s32 	%r665, %r707, %r655;
	mov.b32 	%r666, 2;
	// begin inline asm
	shfl.sync.down.b32 %r659, %r660, %r666, %r652, %r698;
	// end inline asm
	// begin inline asm
	shfl.sync.down.b32 %r664, %r665, %r666, %r652, %r698;
	// end inline asm
	add.s32 	%r708, %r458, 2;
	setp.gt.s32 	%p94, %r708, %r652;
	setp.eq.s32 	%p95, %r660, 0;
	selp.b32 	%r709, %r664, 0, %p95;
	selp.b32 	%r710, 0, %r659, %p94;
	add.s32 	%r670, %r660, %r710;
	selp.b32 	%r711, 0, %r709, %p94;
	add.s32 	%r675, %r711, %r665;
	mov.b32 	%r676, 4;
	// begin inline asm
	shfl.sync.down.b32 %r669, %r670, %r676, %r652, %r698;
	// end inline asm
	// begin inline asm
	shfl.sync.down.b32 %r674, %r675, %r676, %r652, %r698;
	// end inline asm
	add.s32 	%r712, %r458, 4;
	setp.gt.s32 	%p96, %r712, %r652;
	setp.eq.s32 	%p97, %r670, 0;
	selp.b32 	%r713, %r674, 0, %p97;
	selp.b32 	%r714, 0, %r669, %p96;
	add.s32 	%r680, %r670, %r714;
	selp.b32 	%r715, 0, %r713, %p96;
	add.s32 	%r685, %r675, %r715;
	mov.b32 	%r686, 8;
	// begin inline asm
	shfl.sync.down.b32 %r679, %r680, %r686, %r652, %r698;
	// end inline asm
	// begin inline asm
	shfl.sync.down.b32 %r684, %r685, %r686, %r652, %r698;
	// end inline asm
	add.s32 	%r716, %r458, 8;
	setp.gt.s32 	%p98, %r716, %r652;
	setp.eq.s32 	%p99, %r680, 0;
	selp.b32 	%r717, %r684, 0, %p99;
	selp.b32 	%r718, 0, %r679, %p98;
	add.s32 	%r690, %r680, %r718;
	selp.b32 	%r719, 0, %r717, %p98;
	add.s32 	%r695, %r685, %r719;
	mov.b32 	%r696, 16;
	// begin inline asm
	shfl.sync.down.b32 %r689, %r690, %r696, %r652, %r698;
	// end inline asm
	// begin inline asm
	shfl.sync.down.b32 %r694, %r695, %r696, %r652, %r698;
	// end inline asm
	add.s32 	%r720, %r458, 16;
	setp.gt.s32 	%p100, %r720, %r652;
	setp.eq.s32 	%p101, %r690, 0;
	selp.b32 	%r721, %r694, 0, %p101;
	selp.b32 	%r722, 0, %r689, %p100;
	add.s32 	%r1939, %r722, %r690;
	selp.b32 	%r723, 0, %r721, %p100;
	add.s32 	%r1940, %r695, %r723;
	not.b32 	%r724, %r299;
	add.s32 	%r1941, %r1, %r724;
	add.s64 	%rd51, %rd1, 512;
$L__BB1_264:
	setp.ne.s64 	%p102, %rd339, 101;
	mov.b32 	%r725, -1;
	vote.sync.all.pred 	%p103, %p102, %r725;
	not.pred 	%p104, %p103;
	@%p104 bra 	$L__BB1_268;
	mul.wide.s32 	%rd140, %r1941, 16;
	add.s64 	%rd141, %rd51, %rd140;
	add.s64 	%rd139, %rd141, -512;
$L__BB1_266:
	// begin inline asm
	ld.relaxed.gpu.v2.u64 {%rd137, %rd339}, [%rd139];
	// end inline asm
	setp.eq.s64 	%p160, %rd339, 99;
	mov.b32 	%r818, -1;
	vote.sync.any.pred 	%p161, %p160, %r818;
	@%p161 bra 	$L__BB1_266;
	mov.b64 	{%r821, %r826}, %rd137;
	setp.eq.s64 	%p162, %rd339, 101;
	mov.b32 	%r869, -1;
	vote.sync.ballot.b32 	%r870, %p162, %r869;
	and.b32  	%r871, %r870, %r648;
	or.b32  	%r872, %r871, -2147483648;
	add.s32 	%r873, %r872, -1;
	not.b32 	%r874, %r872;
	and.b32  	%r875, %r874, %r873;
	popc.b32 	%r823, %r875;
	mov.b32 	%r827, 1;
	// begin inline asm
	shfl.sync.down.b32 %r820, %r821, %r827, %r823, %r869;
	// end inline asm
	// begin inline asm
	shfl.sync.down.b32 %r825, %r826, %r827, %r823, %r869;
	// end inline asm
	setp.lt.s32 	%p164, %r458, %r823;
	setp.eq.s32 	%p165, %r821, 0;
	selp.b32 	%r876, %r820, 0, %p164;
	add.s32 	%r831, %r876, %r821;
	selp.b32 	%r877, %r825, 0, %p165;
	selp.b32 	%r878, %r877, 0, %p164;
	add.s32 	%r836, %r878, %r826;
	mov.b32 	%r837, 2;
	// begin inline asm
	shfl.sync.down.b32 %r830, %r831, %r837, %r823, %r869;
	// end inline asm
	// begin inline asm
	shfl.sync.down.b32 %r835, %r836, %r837, %r823, %r869;
	// end inline asm
	add.s32 	%r879, %r458, 2;
	setp.gt.s32 	%p166, %r879, %r823;
	setp.eq.s32 	%p167, %r831, 0;
	selp.b32 	%r880, %r835, 0, %p167;
	selp.b32 	%r881, 0, %r830, %p166;
	add.s32 	%r841, %r831, %r881;
	selp.b32 	%r882, 0, %r880, %p166;
	add.s32 	%r846, %r882, %r836;
	mov.b32 	%r847, 4;
	// begin inline asm
	shfl.sync.down.b32 %r840, %r841, %r847, %r823, %r869;
	// end inline asm
	// begin inline asm
	shfl.sync.down.b32 %r845, %r846, %r847, %r823, %r869;
	// end inline asm
	add.s32 	%r883, %r458, 4;
	setp.gt.s32 	%p168, %r883, %r823;
	setp.eq.s32 	%p169, %r841, 0;
	selp.b32 	%r884, %r845, 0, %p169;
	selp.b32 	%r885, 0, %r840, %p168;
	add.s32 	%r851, %r841, %r885;
	selp.b32 	%r886, 0, %r884, %p168;
	add.s32 	%r856, %r846, %r886;
	mov.b32 	%r857, 8;
	// begin inline asm
	shfl.sync.down.b32 %r850, %r851, %r857, %r823, %r869;
	// end inline asm
	// begin inline asm
	shfl.sync.down.b32 %r855, %r856, %r857, %r823, %r869;
	// end inline asm
	add.s32 	%r887, %r458, 8;
	setp.gt.s32 	%p170, %r887, %r823;
	setp.eq.s32 	%p171, %r851, 0;
	selp.b32 	%r888, %r855, 0, %p171;
	selp.b32 	%r889, 0, %r850, %p170;
	add.s32 	%r861, %r851, %r889;
	selp.b32 	%r890, 0, %r888, %p170;
	add.s32 	%r866, %r856, %r890;
	mov.b32 	%r867, 16;
	// begin inline asm
	shfl.sync.down.b32 %r860, %r861, %r867, %r823, %r869;
	// end inline asm
	// begin inline asm
	shfl.sync.down.b32 %r865, %r866, %r867, %r823, %r869;
	// end inline asm
	add.s32 	%r891, %r458, 16;
	setp.gt.s32 	%p172, %r891, %r823;
	setp.eq.s32 	%p173, %r861, 0;
	selp.b32 	%r892, %r865, 0, %p173;
	selp.b32 	%r893, 0, %r860, %p172;
	selp.b32 	%r894, 0, %r892, %p172;
	add.s32 	%r895, %r866, %r894;
	add.s32 	%r896, %r893, %r1939;
	add.s32 	%r392, %r896, %r861;
	setp.eq.s32 	%p174, %r1939, 0;
	selp.b32 	%r897, %r895, 0, %p174;
	add.s32 	%r1940, %r897, %r1940;
	add.s32 	%r1941, %r1941, -32;
	mov.u32 	%r1939, %r392;
	bra.uni 	$L__BB1_264;
$L__BB1_268:
	@%p86 bra 	$L__BB1_270;
	add.s32 	%r727, %r1939, %r381;
	setp.eq.s32 	%p106, %r381, 0;
	selp.b32 	%r728, %r1940, 0, %p106;
	add.s32 	%r729, %r728, %r382;
	mov.b64 	%rd98, {%r727, %r729};
	add.s64 	%rd97, %rd48, 512;
	mov.b64 	%rd99, 101;
	// begin inline asm
	st.relaxed.gpu.v2.u64 [%rd97], {%rd98, %rd99};
	// end inline asm
	st.shared.u32 	[_ZN6thrust24THRUST_300001_SM_1000_NS8cuda_cub4core6detail5shmemE+100], %r1939;
	st.shared.v2.u32 	[_ZN6thrust24THRUST_300001_SM_1000_NS8cuda_cub4core6detail5shmemE+104], {%r1940, %r727};
	st.shared.u32 	[_ZN6thrust24THRUST_300001_SM_1000_NS8cuda_cub4core6detail5shmemE+112], %r729;
$L__BB1_270:
	setp.ne.s32 	%p107, %r458, 0;
	@%p107 bra 	$L__BB1_272;
	st.shared.v2.u32 	[_ZN6thrust24THRUST_300001_SM_1000_NS8cuda_cub4core6detail5shmemE+72], {%r1939, %r1940};
	mov.u32 	%r1942, %r1939;
	mov.u32 	%r1943, %r1940;
$L__BB1_272:
	setp.eq.s32 	%p108, %r299, 0;
	bar.sync 	0;
	@%p108 bra 	$L__BB1_274;
	ld.shared.v2.u32 	{%r730, %r731}, [_ZN6thrust24THRUST_300001_SM_1000_NS8cuda_cub4core6detail5shmemE+72];
	add.s32 	%r397, %r730, %r1942;
	setp.eq.s32 	%p109, %r1942, 0;
	selp.b32 	%r732, %r731, 0, %p109;
	add.s32 	%r1943, %r732, %r1943;
	mov.u32 	%r1942, %r397;
$L__BB1_274:
	mul.lo.s32 	%r733, %r299, 9;
	setp.eq.s32 	%p110, %r733, %r3;
	setp.ne.s32 	%p111, %r1938, %r332;
	or.pred  	%p112, %p110, %p111;
	selp.u32 	%r734, 1, 0, %p112;
	add.s32 	%r401, %r1942, %r734;
	selp.b32 	%r735, 0, %r1943, %p112;
	add.s32 	%r402, %r735, %r362;
	selp.u32 	%r736, 1, 0, %p6;
	add.s32 	%r737, %r736, %r734;
	add.s32 	%r403, %r737, %r1942;
	selp.b32 	%r738, 0, %r402, %p6;
	add.s32 	%r404, %r363, %r738;
	selp.u32 	%r739, 1, 0, %p7;
	add.s32 	%r405, %r403, %r739;
	selp.b32 	%r740, 0, %r404, %p7;
	add.s32 	%r406, %r364, %r740;
	add.s32 	%r741, %r733, 3;
	setp.eq.s32 	%p113, %r741, %r3;
	setp.ne.s32 	%p114, %r334, %r335;
	or.pred  	%p115, %p113, %p114;
	selp.u32 	%r742, 1, 0, %p115;
	add.s32 	%r407, %r405, %r742;
	selp.b32 	%r743, 0, %r406, %p115;
	add.s32 	%r408, %r365, %r743;
	add.s32 	%r744, %r733, 4;
	setp.eq.s32 	%p116, %r744, %r3;
	setp.ne.s32 	%p117, %r335, %r336;
	or.pred  	%p9, %p116, %p117;
	selp.u32 	%r745, 1, 0, %p9;
	add.s32 	%r409, %r407, %r745;
	selp.b32 	%r746, 0, %r408, %p9;
	add.s32 	%r410, %r366, %r746;
	add.s32 	%r747, %r733, 5;
	setp.eq.s32 	%p118, %r747, %r3;
	setp.ne.s32 	%p119, %r336, %r337;
	or.pred  	%p10, %p118, %p119;
	selp.u32 	%r748, 1, 0, %p10;
	add.s32 	%r411, %r409, %r748;
	selp.b32 	%r749, 0, %r410, %p10;
	add.s32 	%r412, %r367, %r749;
	selp.u32 	%r750, 1, 0, %p8;
	add.s32 	%r413, %r411, %r750;
	selp.b32 	%r751, 0, %r412, %p8;
	add.s32 	%r414, %r368, %r751;
	add.s32 	%r415, %r374, %r1942;
	add.s32 	%r752, %r733, 7;
	setp.eq.s32 	%p120, %r752, %r3;
	setp.ne.s32 	%p121, %r338, %r339;
	or.pred  	%p11, %p120, %p121;
	selp.b32 	%r753, 0, %r414, %p11;
	add.s32 	%r416, %r369, %r753;
	ld.shared.v2.u32 	{%r417, %r418}, [_ZN6thrust24THRUST_300001_SM_1000_NS8cuda_cub4core6detail5shmemE+112];
	ld.shared.u32 	%r1953, [_ZN6thrust24THRUST_300001_SM_1000_NS8cuda_cub4core6detail5shmemE+108];
	ld.shared.u32 	%r420, [_ZN6thrust24THRUST_300001_SM_1000_NS8cuda_cub4core6detail5shmemE+100];
	setp.lt.s32 	%p122, %r418, 257;
	@%p122 bra 	$L__BB1_300;
	bar.sync 	0;
	mul.lo.s32 	%r757, %r299, 9;
	setp.ne.s32 	%p138, %r757, %r3;
	setp.eq.s32 	%p139, %r1938, %r332;
	and.pred  	%p140, %p138, %p139;
	@%p140 bra 	$L__BB1_277;
	sub.s32 	%r758, %r1942, %r420;
	shl.b32 	%r759, %r758, 3;
	mov.u32 	%r760, _ZN6thrust24THRUST_300001_SM_1000_NS8cuda_cub4core6detail5shmemE;
	add.s32 	%r761, %r760, %r759;
	st.shared.v2.u32 	[%r761], {%r1938, %r1943};
$L__BB1_277:
	not.pred 	%p141, %p6;
	@%p141 bra 	$L__BB1_279;
	sub.s32 	%r762, %r401, %r420;
	shl.b32 	%r763, %r762, 3;
	mov.u32 	%r764, _ZN6thrust24THRUST_300001_SM_1000_NS8cuda_cub4core6detail5shmemE;
	add.s32 	%r765, %r764, %r763;
	st.shared.v2.u32 	[%r765], {%r332, %r402};
$L__BB1_279:
	not.pred 	%p142, %p7;
	@%p142 bra 	$L__BB1_281;
	sub.s32 	%r766, %r403, %r420;
	shl.b32 	%r767, %r766, 3;
	mov.u32 	%r768, _ZN6thrust24THRUST_300001_SM_1000_NS8cuda_cub4core6detail5shmemE;
	add.s32 	%r769, %r768, %r767;
	st.shared.v2.u32 	[%r769], {%r333, %r404};
$L__BB1_281:
	mad.lo.s32 	%r770, %r299, 9, 3;
	setp.ne.s32 	%p143, %r770, %r3;
	setp.eq.s32 	%p144, %r334, %r335;
	and.pred  	%p145, %p143, %p144;
	@%p145 bra 	$L__BB1_283;
	sub.s32 	%r771, %r405, %r420;
	shl.b32 	%r772, %r771, 3;
	mov.u32 	%r773, _ZN6thrust24THRUST_300001_SM_1000_NS8cuda_cub4core6detail5shmemE;
	add.s32 	%r774, %r773, %r772;
	st.shared.v2.u32 	[%r774], {%r334, %r406};
$L__BB1_283:
	not.pred 	%p146, %p9;
	@%p146 bra 	$L__BB1_285;
	sub.s32 	%r775, %r407, %r420;
	shl.b32 	%r776, %r775, 3;
	mov.u32 	%r777, _ZN6thrust24THRUST_300001_SM_1000_NS8cuda_cub4core6detail5shmemE;
	add.s32 	%r778, %r777, %r776;
	st.shared.v2.u32 	[%r778], {%r335, %r408};
$L__BB1_285:
	not.pred 	%p147, %p10;
	@%p147 bra 	$L__BB1_287;
	sub.s32 	%r779, %r409, %r420;
	shl.b32 	%r780, %r779, 3;
	mov.u32 	%r781, _ZN6thrust24THRUST_300001_SM_1000_NS8cuda_cub4core6detail5shmemE;
	add.s32 	%r782, %r781, %r780;
	st.shared.v2.u32 	[%r782], {%r336, %r410};
$L__BB1_287:
	not.pred 	%p148, %p8;
	@%p148 bra 	$L__BB1_289;
	sub.s32 	%r783, %r411, %r420;
	shl.b32 	%r784, %r783, 3;
	mov.u32 	%r785, _ZN6thrust24THRUST_300001_SM_1000_NS8cuda_cub4core6detail5shmemE;
	add.s32 	%r786, %r785, %r784;
	st.shared.v2.u32 	[%r786], {%r337, %r412};
$L__BB1_289:
	not.pred 	%p149, %p11;
	@%p149 bra 	$L__BB1_291;
	sub.s32 	%r787, %r413, %r420;
	shl.b32 	%r788, %r787, 3;
	mov.u32 	%r789, _ZN6thrust24THRUST_300001_SM_1000_NS8cuda_cub4core6detail5shmemE;
	add.s32 	%r790, %r789, %r788;
	st.shared.v2.u32 	[%r790], {%r338, %r414};
$L__BB1_291:
	mad.lo.s32 	%r791, %r299, 9, 8;
	setp.ne.s32 	%p150, %r791, %r3;
	setp.eq.s32 	%p151, %r339, %r340;
	and.pred  	%p152, %p150, %p151;
	@%p152 bra 	$L__BB1_293;
	sub.s32 	%r792, %r415, %r420;
	shl.b32 	%r793, %r792, 3;
	mov.u32 	%r794, _ZN6thrust24THRUST_300001_SM_1000_NS8cuda_cub4core6detail5shmemE;
	add.s32 	%r795, %r794, %r793;
	st.shared.v2.u32 	[%r795], {%r339, %r416};
$L__BB1_293:
	bar.sync 	0;
	setp.ge.s32 	%p153, %r299, %r418;
	@%p153 bra 	$L__BB1_318;
	not.b32 	%r796, %r299;
	add.s32 	%r421, %r418, %r796;
	and.b32  	%r797, %r421, 768;
	setp.eq.s32 	%p154, %r797, 768;
	mov.u32 	%r1952, %r299;
	@%p154 bra 	$L__BB1_297;
	shr.u32 	%r798, %r421, 8;
	add.s32 	%r799, %r798, 1;
	and.b32  	%r800, %r799, 3;
	shl.b32 	%r801, %r299, 3;
	mov.u32 	%r802, _ZN6thrust24THRUST_300001_SM_1000_NS8cuda_cub4core6detail5shmemE;
	add.s32 	%r1948, %r802, %r801;
	add.s32 	%r1947, %r299, %r420;
	neg.s32 	%r1946, %r800;
	shl.b32 	%r803, %r799, 8;
	and.b32  	%r804, %r803, 768;
	add.s32 	%r1952, %r299, %r804;
$L__BB1_296:
	.pragma "nounroll";
	mul.wide.s32 	%rd127, %r1947, 4;
	add.s64 	%rd128, %rd5, %rd127;
	add.s64 	%rd129, %rd4, %rd127;
	ld.shared.v2.u32 	{%r805, %r806}, [%r1948];
	st.global.u32 	[%rd129], %r805;
	st.global.u32 	[%rd128], %r806;
	add.s32 	%r1948, %r1948, 2048;
	add.s32 	%r1947, %r1947, 256;
	add.s32 	%r1946, %r1946, 1;
	setp.ne.s32 	%p155, %r1946, 0;
	@%p155 bra 	$L__BB1_296;
$L__BB1_297:
	setp.lt.u32 	%p156, %r421, 768;
	@%p156 bra 	$L__BB1_318;
	add.s64 	%rd55, %rd4, 2048;
	add.s32 	%r1951, %r1952, %r420;
	add.s64 	%rd56, %rd5, 2048;
	shl.b32 	%r807, %r1952, 3;
	mov.u32 	%r808, _ZN6thrust24THRUST_300001_SM_1000_NS8cuda_cub4core6detail5shmemE;
	add.s32 	%r809, %r807, %r808;
	add.s32 	%r1950, %r809, 4096;
$L__BB1_299:
	mul.wide.s32 	%rd130, %r1951, 4;
	add.s64 	%rd131, %rd55, %rd130;
	add.s64 	%rd132, %rd56, %rd130;
	ld.shared.v2.u32 	{%r810, %r811}, [%r1950+-4096];
	st.global.u32 	[%rd131+-2048], %r810;
	st.global.u32 	[%rd132+-2048], %r811;
	ld.shared.v2.u32 	{%r812, %r813}, [%r1950+-2048];
	st.global.u32 	[%rd131+-1024], %r812;
	st.global.u32 	[%rd132+-1024], %r813;
	ld.shared.v2.u32 	{%r814, %r815}, [%r1950];
	st.global.u32 	[%rd131], %r814;
	st.global.u32 	[%rd132], %r815;
	ld.shared.v2.u32 	{%r816, %r817}, [%r1950+2048];
	st.global.u32 	[%rd131+1024], %r816;
	st.global.u32 	[%rd132+1024], %r817;
	add.s32 	%r1952, %r1952, 1024;
	add.s32 	%r1951, %r1951, 1024;
	add.s32 	%r1950, %r1950, 8192;
	setp.lt.s32 	%p157, %r1952, %r418;
	@%p157 bra 	$L__BB1_299;
	bra.uni 	$L__BB1_318;
$L__BB1_300:
	mul.lo.s32 	%r754, %r299, 9;
	setp.ne.s32 	%p123, %r754, %r3;
	setp.eq.s32 	%p124, %r1938, %r332;
	and.pred  	%p125, %p123, %p124;
	@%p125 bra 	$L__BB1_302;
	mul.wide.s32 	%rd100, %r1942, 4;
	add.s64 	%rd101, %rd4, %rd100;
	st.global.u32 	[%rd101], %r1938;
	add.s64 	%rd102, %rd5, %rd100;
	st.global.u32 	[%rd102], %r1943;
$L__BB1_302:
	not.pred 	%p126, %p6;
	@%p126 bra 	$L__BB1_304;
	mul.wide.s32 	%rd103, %r401, 4;
	add.s64 	%rd104, %rd4, %rd103;
	st.global.u32 	[%rd104], %r332;
	add.s64 	%rd105, %rd5, %rd103;
	st.global.u32 	[%rd105], %r402;
$L__BB1_304:
	not.pred 	%p127, %p7;
	@%p127 bra 	$L__BB1_306;
	mul.wide.s32 	%rd106, %r403, 4;
	add.s64 	%rd107, %rd4, %rd106;
	st.global.u32 	[%rd107], %r333;
	add.s64 	%rd108, %rd5, %rd106;
	st.global.u32 	[%rd108], %r404;
$L__BB1_306:
	mad.lo.s32 	%r755, %r299, 9, 3;
	setp.ne.s32 	%p128, %r755, %r3;
	setp.eq.s32 	%p129, %r334, %r335;
	and.pred  	%p130, %p128, %p129;
	@%p130 bra 	$L__BB1_308;
	mul.wide.s32 	%rd109, %r405, 4;
	add.s64 	%rd110, %rd4, %rd109;
	st.global.u32 	[%rd110], %r334;
	add.s64 	%rd111, %rd5, %rd109;
	st.global.u32 	[%rd111], %r406;
$L__BB1_308:
	not.pred 	%p131, %p9;
	@%p131 bra 	$L__BB1_310;
	mul.wide.s32 	%rd112, %r407, 4;
	add.s64 	%rd113, %rd4, %rd112;
	st.global.u32 	[%rd113], %r335;
	add.s64 	%rd114, %rd5, %rd112;
	st.global.u32 	[%rd114], %r408;
$L__BB1_310:
	not.pred 	%p132, %p10;
	@%p132 bra 	$L__BB1_312;
	mul.wide.s32 	%rd115, %r409, 4;
	add.s64 	%rd116, %rd4, %rd115;
	st.global.u32 	[%rd116], %r336;
	add.s64 	%rd117, %rd5, %rd115;
	st.global.u32 	[%rd117], %r410;
$L__BB1_312:
	not.pred 	%p133, %p8;
	@%p133 bra 	$L__BB1_314;
	mul.wide.s32 	%rd118, %r411, 4;
	add.s64 	%rd119, %rd4, %rd118;
	st.global.u32 	[%rd119], %r337;
	add.s64 	%rd120, %rd5, %rd118;
	st.global.u32 	[%rd120], %r412;
$L__BB1_314:
	not.pred 	%p134, %p11;
	@%p134 bra 	$L__BB1_316;
	mul.wide.s32 	%rd121, %r413, 4;
	add.s64 	%rd122, %rd4, %rd121;
	st.global.u32 	[%rd122], %r338;
	add.s64 	%rd123, %rd5, %rd121;
	st.global.u32 	[%rd123], %r414;
$L__BB1_316:
	mad.lo.s32 	%r756, %r299, 9, 8;
	setp.ne.s32 	%p135, %r756, %r3;
	setp.eq.s32 	%p136, %r339, %r340;
	and.pred  	%p137, %p135, %p136;
	@%p137 bra 	$L__BB1_318;
	mul.wide.s32 	%rd124, %r415, 4;
	add.s64 	%rd125, %rd4, %rd124;
	st.global.u32 	[%rd125], %r339;
	add.s64 	%rd126, %rd5, %rd124;
	st.global.u32 	[%rd126], %r416;
$L__BB1_318:
	setp.ne.s32 	%p158, %r299, 255;
	@%p158 bra 	$L__BB1_322;
	setp.ne.s32 	%p159, %r3, 2304;
	@%p159 bra 	$L__BB1_321;
	mul.wide.s32 	%rd133, %r1953, 4;
	add.s64 	%rd134, %rd4, %rd133;
	st.global.u32 	[%rd134], %r340;
	add.s64 	%rd135, %rd5, %rd133;
	st.global.u32 	[%rd135], %r417;
	add.s32 	%r1953, %r1953, 1;
$L__BB1_321:
	ld.param.u64 	%rd328, [_ZN6thrust24THRUST_300001_SM_1000_NS8cuda_cub4core6detail13_kernel_agentINS1_15__reduce_by_key16ReduceByKeyAgentINS0_6detail15normal_iteratorINS0_10device_ptrIiEEEESB_SB_SB_N4cuda3std3__48equal_toIiEENSE_4plusIiEEPiiEEJSB_SB_SB_SB_SJ_N3cub18CUB_300001_SM_100024ReduceByKeyScanTileStateIiiLb1EEESG_SI_iiEEEvDpT0__param_4];
	cvta.to.global.u64 	%rd136, %rd328;
	st.global.u32 	[%rd136], %r1953;
$L__BB1_322:
	ret;

}
	// .globl	_ZN6thrust24THRUST_300001_SM_1000_NS8cuda_cub4core6detail13_kernel_agentINS1_15__reduce_by_key9InitAgentIN3cub18CUB_300001_SM_100024ReduceByKeyScanTileStateIilLb1EEElPlEEJSA_lSB_EEEvDpT0_
.visible .entry _ZN6thrust24THRUST_300001_SM_1000_NS8cuda_cub4core6detail13_kernel_agentINS1_15__reduce_by_key9InitAgentIN3cub18CUB_300001_SM_100024ReduceByKeyScanTileStateIilLb1EEElPlEEJSA_lSB_EEEvDpT0_(
	.param .align 8 .b8 _ZN6thrust24THRUST_300001_SM_1000_NS8cuda_cub4core6detail13_kernel_agentINS1_15__reduce_by_key9InitAgentIN3cub18CUB_300001_SM_100024ReduceByKeyScanTileStateIilLb1EEElPlEEJSA_lSB_EEEvDpT0__param_0[8],
	.param .u64 _ZN6thrust24THRUST_300001_SM_1000_NS8cuda_cub4core6detail13_kernel_agentINS1_15__reduce_by_key9InitAgentIN3cub18CUB_300001_SM_100024ReduceByKeyScanTileStateIilLb1EEElPlEEJSA_lSB_EEEvDpT0__param_1,
	.param .u64 .ptr .align 1 _ZN6thrust24THRUST_300001_SM_1000_NS8cuda_cub4core6detail13_kernel_agentINS1_15__reduce_by_key9InitAgentIN3cub18CUB_300001_SM_100024ReduceByKeyScanTileStateIilLb1EEElPlEEJSA_lSB_EEEvDpT0__param_2
)
.maxntid 128
{
	.reg .pred 	%p<6>;
	.reg .b32 	%r<16>;
	.reg .b64 	%rd<12>;

	ld.param.u64 	%rd3, [_ZN6thrust24THRUST_300001_SM_1000_NS8cuda_cub4core6detail13_kernel_agentINS1_15__reduce_by_key9InitAgentIN3cub18CUB_300001_SM_100024ReduceByKeyScanTileStateIilLb1EEElPlEEJSA_lSB_EEEvDpT0__param_0];
	ld.param.u32 	%r8, [_ZN6thrust24THRUST_300001_SM_1000_NS8cuda_cub4core6detail13_kernel_agentINS1_15__reduce_by_key9InitAgentIN3cub18CUB_300001_SM_100024ReduceByKeyScanTileStateIilLb1EEElPlEEJSA_lSB_EEEvDpT0__param_1];
	ld.param.u64 	%rd2, [_ZN6thrust24THRUST_300001_SM_1000_NS8cuda_cub4core6detail13_kernel_agentINS1_15__reduce_by_key9InitAgentIN3cub18CUB_300001_SM_100024ReduceByKeyScanTileStateIilLb1EEElPlEEJSA_lSB_EEEvDpT0__param_2];
	cvta.to.global.u64 	%rd1, %rd3;
	mov.u32 	%r1, %ctaid.x;
	mov.u32 	%r9, %ntid.x;
	mov.u32 	%r2, %tid.x;
	mad.lo.s32 	%r3, %r1, %r9, %r2;
	setp.ge.s32 	%p1, %r3, %r8;
	@%p1 bra 	$L__BB2_2;
	mul.wide.s32 	%rd4, %r3, 16;
	add.s64 	%rd5, %rd1, %rd4;
	mov.b64 	%rd6, 0;
	mov.b64 	%rd7, 425201762304;
	st.global.v2.u64 	[%rd5+512], {%rd7, %rd6};
$L__BB2_2:
	mov.b32 	%r15, 0;
	setp.ne.s32 	%p2, %r1, 0;
	setp.gt.u32 	%p3, %r2, 31;
	or.pred  	%p4, %p2, %p3;
	@%p4 bra 	$L__BB2_4;
	mul.wide.u32 	%rd8, %r2, 16;
	add.s64 	%rd9, %rd1, %rd8;
	st.global.v4.u32 	[%rd9], {%r15, %r15, %r15, %r15};
$L__BB2_4:
	or.b32  	%r14, %r1, %r2;
	setp.ne.s32 	%p5, %r14, 0;
	@%p5 bra 	$L__BB2_6;
	cvta.to.global.u64 	%rd10, %rd2;
	mov.b64 	%rd11, 0;
	st.global.u64 	[%rd10], %rd11;
$L__BB2_6:
	ret;

}
	// .globl	_ZN6thrust24THRUST_300001_SM_1000_NS8cuda_cub4core6detail13_kernel_agentINS1_15__reduce_by_key16ReduceByKeyAgentINS0_6detail15normal_iteratorINS0_10device_ptrIiEEEESB_SB_SB_N4cuda3std3__48equal_toIiEENSE_4plusIiEEPllEEJSB_SB_SB_SB_SJ_N3cub18CUB_300001_SM_100024ReduceByKeyScanTileStateIilLb1EEESG_SI_llEEEvDpT0_
.visible .entry _ZN6thrust24THRUST_300001_SM_1000_NS8cuda_cub4core6detail13_kernel_agentINS1_15__reduce_by_key16ReduceByKeyAgentINS0_6detail15normal_iteratorINS0_10device_ptrIiEEEESB_SB_SB_N4cuda3std3__48equal_toIiEENSE_4plusIiEEPllEEJSB_SB_SB_SB_SJ_N3cub18CUB_300001_SM_100024ReduceByKeyScanTileStateIilLb1EEESG_SI_llEEEvDpT0_(
	.param .align 8 .b8 _ZN6thrust24THRUST_300001_SM_1000_NS8cuda_cub4core6detail13_kernel_agentINS1_15__reduce_by_key16ReduceByKeyAgentINS0_6detail15normal_iteratorINS0_10device_ptrIiEEEESB_SB_SB_N4cuda3std3__48equal_toIiEENSE_4plusIiEEPllEEJSB_SB_SB_SB_SJ_N3cub18CUB_300001_SM_100024ReduceByKeyScanTileStateIilLb1EEESG_SI_llEEEvDpT0__param_0[8],
	.param .align 8 .b8 _ZN6thrust24THRUST_300001_SM_1000_NS8cuda_cub4core6detail13_kernel_agentINS1_15__reduce_by_key16ReduceByKeyAgentINS0_6detail15normal_iteratorINS0_10device_ptrIiEEEESB_SB_SB_N4cuda3std3__48equal_toIiEENSE_4plusIiEEPllEEJSB_SB_SB_SB_SJ_N3cub18CUB_300001_SM_100024ReduceByKeyScanTileStateIilLb1EEESG_SI_llEEEvDpT0__param_1[8],
	.param .align 8 .b8 _ZN6thrust24THRUST_300001_SM_1000_NS8cuda_cub4core6detail13_kernel_agentINS1_15__reduce_by_key16ReduceByKeyAgentINS0_6detail15normal_iteratorINS0_10device_ptrIiEEEESB_SB_SB_N4cuda3std3__48equal_toIiEENSE_4plusIiEEPllEEJSB_SB_SB_SB_SJ_N3cub18CUB_300001_SM_100024ReduceByKeyScanTileStateIilLb1EEESG_SI_llEEEvDpT0__param_2[8],
	.param .align 8 .b8 _ZN6thrust24THRUST_300001_SM_1000_NS8cuda_cub4core6detail13_kernel_agentINS1_15__reduce_by_key16ReduceByKeyAgentINS0_6detail15normal_iteratorINS0_10device_ptrIiEEEESB_SB_SB_N4cuda3std3__48equal_toIiEENSE_4plusIiEEPllEEJSB_SB_SB_SB_SJ_N3cub18CUB_300001_SM_100024ReduceByKeyScanTileStateIilLb1EEESG_SI_llEEEvDpT0__param_3[8],
	.param .u64 .ptr .align 1 _ZN6thrust24THRUST_300001_SM_1000_NS8cuda_cub4core6detail13_kernel_agentINS1_15__reduce_by_key16ReduceByKeyAgentINS0_6detail15normal_iteratorINS0_10device_ptrIiEEEESB_SB_SB_N4cuda3std3__48equal_toIiEENSE_4plusIiEEPllEEJSB_SB_SB_SB_SJ_N3cub18CUB_300001_SM_100024ReduceByKeyScanTileStateIilLb1EEESG_SI_llEEEvDpT0__param_4,
	.param .align 8 .b8 _ZN6thrust24THRUST_300001_SM_1000_NS8cuda_cub4core6detail13_kernel_agentINS1_15__reduce_by_key16ReduceByKeyAgentINS0_6detail15normal_iteratorINS0_10device_ptrIiEEEESB_SB_SB_N4cuda3std3__48equal_toIiEENSE_4plusIiEEPllEEJSB_SB_SB_SB_SJ_N3cub18CUB_300001_SM_100024ReduceByKeyScanTileStateIilLb1EEESG_SI_llEEEvDpT0__param_5[8],
	.param .align 1 .b8 _ZN6thrust24THRUST_300001_SM_1000_NS8cuda_cub4core6detail13_kernel_agentINS1_15__reduce_by_key16ReduceByKeyAgentINS0_6detail15normal_iteratorINS0_10device_ptrIiEEEESB_SB_SB_N4cuda3std3__48equal_toIiEENSE_4plusIiEEPllEEJSB_SB_SB_SB_SJ_N3cub18CUB_300001_SM_100024ReduceByKeyScanTileStateIilLb1EEESG_SI_llEEEvDpT0__param_6[1],
	.param .align 1 .b8 _ZN6thrust24THRUST_300001_SM_1000_NS8cuda_cub4core6detail13_kernel_agentINS1_15__reduce_by_key16ReduceByKeyAgentINS0_6detail15normal_iteratorINS0_10device_ptrIiEEEESB_SB_SB_N4cuda3std3__48equal_toIiEENSE_4plusIiEEPllEEJSB_SB_SB_SB_SJ_N3cub18CUB_300001_SM_100024ReduceByKeyScanTileStateIilLb1EEESG_SI_llEEEvDpT0__param_7[1],
	.param .u64 _ZN6thrust24THRUST_300001_SM_1000_NS8cuda_cub4core6detail13_kernel_agentINS1_15__reduce_by_key16ReduceByKeyAgentINS0_6detail15normal_iteratorINS0_10device_ptrIiEEEESB_SB_SB_N4cuda3std3__48equal_toIiEENSE_4plusIiEEPllEEJSB_SB_SB_SB_SJ_N3cub18CUB_300001_SM_100024ReduceByKeyScanTileStateIilLb1EEESG_SI_llEEEvDpT0__param_8,
	.param .u64 _ZN6thrust24THRUST_300001_SM_1000_NS8cuda_cub4core6detail13_kernel_agentINS1_15__reduce_by_key16ReduceByKeyAgentINS0_6detail15normal_iteratorINS0_10device_ptrIiEEEESB_SB_SB_N4cuda3std3__48equal_toIiEENSE_4plusIiEEPllEEJSB_SB_SB_SB_SJ_N3cub18CUB_300001_SM_100024ReduceByKeyScanTileStateIilLb1EEESG_SI_llEEEvDpT0__param_9
)
.maxntid 256
{
	.reg .pred 	%p<460>;
	.reg .b32 	%r<2120>;
	.reg .b64 	%rd<842>;

	ld.param.u64 	%rd1, [_ZN6thrust24THRUST_300001_SM_1000_NS8cuda_cub4core6detail13_kernel_agentINS1_15__reduce_by_key16ReduceByKeyAgentINS0_6detail15normal_iteratorINS0_10device_ptrIiEEEESB_SB_SB_N4cuda3std3__48equal_toIiEENSE_4plusIiEEPllEEJSB_SB_SB_SB_SJ_N3cub18CUB_300001_SM_100024ReduceByKeyScanTileStateIilLb1EEESG_SI_llEEEvDpT0__param_5];
	ld.param.u64 	%rd2, [_ZN6thrust24THRUST_300001_SM_1000_NS8cuda_cub4core6detail13_kernel_agentINS1_15__reduce_by_key16ReduceByKeyAgentINS0_6detail15normal_iteratorINS0_10device_ptrIiEEEESB_SB_SB_N4cuda3std3__48equal_toIiEENSE_4plusIiEEPllEEJSB_SB_SB_SB_SJ_N3cub18CUB_300001_SM_100024ReduceByKeyScanTileStateIilLb1EEESG_SI_llEEEvDpT0__param_0];
	ld.param.u64 	%rd3, [_ZN6thrust24THRUST_300001_SM_1000_NS8cuda_cub4core6detail13_kernel_agentINS1_15__reduce_by_key16ReduceByKeyAgentINS0_6detail15normal_iteratorINS0_10device_ptrIiEEEESB_SB_SB_N4cuda3std3__48equal_toIiEENSE_4plusIiEEPllEEJSB_SB_SB_SB_SJ_N3cub18CUB_300001_SM_100024ReduceByKeyScanTileStateIilLb1EEESG_SI_llEEEvDpT0__param_1];
	ld.param.u64 	%rd217, [_ZN6thrust24THRUST_300001_SM_1000_NS8cuda_cub4core6detail13_kernel_agentINS1_15__reduce_by_key16ReduceByKeyAgentINS0_6detail15normal_iteratorINS0_10device_ptrIiEEEESB_SB_SB_N4cuda3std3__48equal_toIiEENSE_4plusIiEEPllEEJSB_SB_SB_SB_SJ_N3cub18CUB_300001_SM_100024ReduceByKeyScanTileStateIilLb1EEESG_SI_llEEEvDpT0__param_3];
	ld.param.u64 	%rd218, [_ZN6thrust24THRUST_300001_SM_1000_NS8cuda_cub4core6detail13_kernel_agentINS1_15__reduce_by_key16ReduceByKeyAgentINS0_6detail15normal_iteratorINS0_10device_ptrIiEEEESB_SB_SB_N4cuda3std3__48equal_toIiEENSE_4plusIiEEPllEEJSB_SB_SB_SB_SJ_N3cub18CUB_300001_SM_100024ReduceByKeyScanTileStateIilLb1EEESG_SI_llEEEvDpT0__param_2];
	ld.param.u64 	%rd216, [_ZN6thrust24THRUST_300001_SM_1000_NS8cuda_cub4core6detail13_kernel_agentINS1_15__reduce_by_key16ReduceByKeyAgentINS0_6detail15normal_iteratorINS0_10device_ptrIiEEEESB_SB_SB_N4cuda3std3__48equal_toIiEENSE_4plusIiEEPllEEJSB_SB_SB_SB_SJ_N3cub18CUB_300001_SM_100024ReduceByKeyScanTileStateIilLb1EEESG_SI_llEEEvDpT0__param_8];
	cvta.to.global.u64 	%rd4, %rd218;
	cvta.to.global.u64 	%rd5, %rd217;
	mov.u32 	%r1, %ctaid.x;
	mul.wide.u32 	%rd6, %r1, 2304;
	sub.s64 	%rd7, %rd216, %rd6;
	setp.lt.s64 	%p12, %rd7, 2305;
	@%p12 bra 	$L__BB3_142;
	setp.ne.s32 	%p280, %r1, 0;
	@%p280 bra 	$L__BB3_52;
	mov.u32 	%r2, %tid.x;
	and.b32  	%r1793, %r2, 31;
	and.b32  	%r1794, %r2, 992;
	mul.lo.s32 	%r1795, %r1794, 9;
	or.b32  	%r1796, %r1795, %r1793;
	cvt.u64.u32 	%rd698, %r1796;
	add.s64 	%rd699, %rd6, %rd698;
	shl.b64 	%rd700, %rd699, 2;
	add.s64 	%rd679, %rd2, %rd700;
	// begin inline asm
	ld.global.nc.u32 %r1773, [%rd679];
	// end inline asm
	add.s64 	%rd680, %rd679, 128;
	// begin inline asm
	ld.global.nc.u32 %r1774, [%rd680];
	// end inline asm
	add.s64 	%rd681, %rd679, 256;
	// begin inline asm
	ld.global.nc.u32 %r1775, [%rd681];
	// end inline asm
	add.s64 	%rd682, %rd679, 384;
	// begin inline asm
	ld.global.nc.u32 %r1776, [%rd682];
	// end inline asm
	add.s64 	%rd683, %rd679, 512;
	// begin inline asm
	ld.global.nc.u32 %r1777, [%rd683];
	// end inline asm
	add.s64 	%rd684, %rd679, 640;
	// begin inline asm
	ld.global.nc.u32 %r1778, [%rd684];
	// end inline asm
	add.s64 	%rd685, %rd679, 768;
	// begin inline asm
	ld.global.nc.u32 %r1779, [%rd685];
	// end inline asm
	add.s64 	%rd686, %rd679, 896;
	// begin inline asm
	ld.global.nc.u32 %r1780, [%rd686];
	// end inline asm
	add.s64 	%rd687, %rd679, 1024;
	// begin inline asm
	ld.global.nc.u32 %r1781, [%rd687];
	// end inline asm
	// begin inline asm
	mov.u32 %r1782, %laneid;
	// end inline asm
	shr.u32 	%r4, %r2, 5;
	mad.lo.s32 	%r1797, %r4, 288, %r1782;
	shl.b32 	%r1798, %r1797, 2;
	mov.u32 	%r1799, _ZN6thrust24THRUST_300001_SM_1000_NS8cuda_cub4core6detail5shmemE;
	add.s32 	%r1800, %r1799, %r1798;
	st.shared.u32 	[%r1800], %r1773;
	st.shared.u32 	[%r1800+128], %r1774;
	st.shared.u32 	[%r1800+256], %r1775;
	st.shared.u32 	[%r1800+384], %r1776;
	st.shared.u32 	[%r1800+512], %r1777;
	st.shared.u32 	[%r1800+640], %r1778;
	st.shared.u32 	[%r1800+768], %r1779;
	st.shared.u32 	[%r1800+896], %r1780;
	st.shared.u32 	[%r1800+1024], %r1781;
	bar.warp.sync 	-1;
	shl.b32 	%r1801, %r1782, 5;
	add.s32 	%r1802, %r1800, %r1801;
	ld.shared.u32 	%r5, [%r1802];
	ld.shared.u32 	%r6, [%r1802+4];
	ld.shared.u32 	%r7, [%r1802+8];
	ld.shared.u32 	%r8, [%r1802+12];
	ld.shared.u32 	%r9, [%r1802+16];
	ld.shared.u32 	%r10, [%r1802+20];
	ld.shared.u32 	%r11, [%r1802+24];
	ld.shared.u32 	%r12, [%r1802+28];
	ld.shared.u32 	%r13, [%r1802+32];
	bar.sync 	0;
	add.s64 	%rd688, %rd3, %rd700;
	// begin inline asm
	ld.global.nc.u32 %r1783, [%rd688];
	// end inline asm
	add.s64 	%rd689, %rd688, 128;
	// begin inline asm
	ld.global.nc.u32 %r1784, [%rd689];
	// end inline asm
	add.s64 	%rd690, %rd688, 256;
	// begin inline asm
	ld.global.nc.u32 %r1785, [%rd690];
	// end inline asm
	add.s64 	%rd691, %rd688, 384;
	// begin inline asm
	ld.global.nc.u32 %r1786, [%rd691];
	// end inline asm
	add.s64 	%rd692, %rd688, 512;
	// begin inline asm
	ld.global.nc.u32 %r1787, [%rd692];
	// end inline asm
	add.s64 	%rd693, %rd688, 640;
	// begin inline asm
	ld.global.nc.u32 %r1788, [%rd693];
	// end inline asm
	add.s64 	%rd694, %rd688, 768;
	// begin inline asm
	ld.global.nc.u32 %r1789, [%rd694];
	// end inline asm
	add.s64 	%rd695, %rd688, 896;
	// begin inline asm
	ld.global.nc.u32 %r1790, [%rd695];
	// end inline asm
	add.s64 	%rd696, %rd688, 1024;
	// begin inline asm
	ld.global.nc.u32 %r1791, [%rd696];
	// end inline asm
	st.shared.u32 	[%r1800], %r1783;
	st.shared.u32 	[%r1800+128], %r1784;
	st.shared.u32 	[%r1800+256], %r1785;
	st.shared.u32 	[%r1800+384], %r1786;
	st.shared.u32 	[%r1800+512], %r1787;
	st.shared.u32 	[%r1800+640], %r1788;
	st.shared.u32 	[%r1800+768], %r1789;
	st.shared.u32 	[%r1800+896], %r1790;
	st.shared.u32 	[%r1800+1024], %r1791;
	bar.warp.sync 	-1;
	ld.shared.u32 	%r14, [%r1802];
	ld.shared.u32 	%r15, [%r1802+4];
	ld.shared.u32 	%r16, [%r1802+8];
	ld.shared.u32 	%r17, [%r1802+12];
	ld.shared.u32 	%r18, [%r1802+16];
	ld.shared.u32 	%r19, [%r1802+20];
	ld.shared.u32 	%r20, [%r1802+24];
	ld.shared.u32 	%r21, [%r1802+28];
	ld.shared.u32 	%r22, [%r1802+32];
	bar.sync 	0;
	shl.b32 	%r1803, %r2, 2;
	add.s32 	%r1804, %r1799, %r1803;
	add.s32 	%r23, %r1804, 1240;
	st.shared.u32 	[%r1804+1240], %r13;
	bar.sync 	0;
	setp.eq.s32 	%p390, %r2, 0;
	mov.b64 	%rd792, 0;
	@%p390 bra 	$L__BB3_4;
	ld.shared.u32 	%r2044, [%r23+-4];
	setp.ne.s32 	%p391, %r2044, %r5;
	selp.u64 	%rd792, 1, 0, %p391;
$L__BB3_4:
	setp.ne.s32 	%p392, %r5, %r6;
	selp.u64 	%rd701, 1, 0, %p392;
	setp.ne.s32 	%p393, %r6, %r7;
	selp.u64 	%rd702, 1, 0, %p393;
	setp.ne.s32 	%p394, %r7, %r8;
	selp.u64 	%rd703, 1, 0, %p394;
	setp.ne.s32 	%p395, %r8, %r9;
	selp.u64 	%rd704, 1, 0, %p395;
	setp.ne.s32 	%p396, %r9, %r10;
	selp.u64 	%rd705, 1, 0, %p396;
	setp.ne.s32 	%p397, %r10, %r11;
	selp.u64 	%rd706, 1, 0, %p397;
	setp.ne.s32 	%p398, %r11, %r12;
	selp.u64 	%rd707, 1, 0, %p398;
	setp.ne.s32 	%p399, %r12, %r13;
	selp.u64 	%rd708, 1, 0, %p399;
	add.s64 	%rd10, %rd792, %rd701;
	selp.b32 	%r1925, 0, %r14, %p392;
	add.s32 	%r1926, %r15, %r1925;
	add.s64 	%rd11, %rd10, %rd702;
	selp.b32 	%r1927, 0, %r1926, %p393;
	add.s32 	%r1928, %r16, %r1927;
	add.s64 	%rd12, %rd11, %rd703;
	selp.b32 	%r1929, 0, %r1928, %p394;
	add.s32 	%r1930, %r17, %r1929;
	add.s64 	%rd13, %rd12, %rd704;
	selp.b32 	%r1931, 0, %r1930, %p395;
	add.s32 	%r1932, %r18, %r1931;
	add.s64 	%rd14, %rd13, %rd705;
	selp.b32 	%r1933, 0, %r1932, %p396;
	add.s32 	%r1934, %r19, %r1933;
	add.s64 	%rd15, %rd14, %rd706;
	selp.b32 	%r1935, 0, %r1934, %p397;
	add.s32 	%r1936, %r20, %r1935;
	add.s64 	%rd16, %rd15, %rd707;
	selp.b32 	%r1937, 0, %r1936, %p398;
	add.s32 	%r1938, %r21, %r1937;
	add.s64 	%rd709, %rd16, %rd708;
	mov.b64 	{%r1806, %r1811}, %rd709;
	selp.b32 	%r1939, 0, %r1938, %p399;
	add.s32 	%r1816, %r22, %r1939;
	mov.b32 	%r1922, 1;
	mov.b32 	%r1923, 0;
	mov.b32 	%r1924, -1;
	// begin inline asm
	shfl.sync.up.b32 %r1805, %r1806, %r1922, %r1923, %r1924;
	// end inline asm
	// begin inline asm
	shfl.sync.up.b32 %r1810, %r1811, %r1922, %r1923, %r1924;
	// end inline asm
	mov.b64 	%rd710, {%r1805, %r1810};
	// begin inline asm
	shfl.sync.up.b32 %r1815, %r1816, %r1922, %r1923, %r1924;
	// end inline asm
	// begin inline asm
	shfl.sync.up.b32 %r1820, %r1821, %r1922, %r1923, %r1924;
	// end inline asm
	setp.eq.s64 	%p400, %rd709, 0;
	selp.b32 	%r1940, %r1815, 0, %p400;
	setp.lt.s32 	%p401, %r1782, 1;
	selp.b32 	%r1941, 0, %r1940, %p401;
	add.s32 	%r1836, %r1941, %r1816;
	selp.b64 	%rd711, 0, %rd710, %p401;
	add.s64 	%rd712, %rd711, %rd709;
	mov.b64 	{%r1826, %r1831}, %rd712;
	mov.b32 	%r1842, 2;
	// begin inline asm
	shfl.sync.up.b32 %r1825, %r1826, %r1842, %r1923, %r1924;
	// end inline asm
	// begin inline asm
	shfl.sync.up.b32 %r1830, %r1831, %r1842, %r1923, %r1924;
	// end inline asm
	mov.b64 	%rd713, {%r1825, %r1830};
	// begin inline asm
	shfl.sync.up.b32 %r1835, %r1836, %r1842, %r1923, %r1924;
	// end inline asm
	// begin inline asm
	shfl.sync.up.b32 %r1840, %r1841, %r1842, %r1923, %r1924;
	// end inline asm
	setp.eq.s64 	%p402, %rd712, 0;
	selp.b32 	%r1942, %r1835, 0, %p402;
	setp.lt.s32 	%p403, %r1782, 2;
	selp.b32 	%r1943, 0, %r1942, %p403;
	add.s32 	%r1856, %r1943, %r1836;
	selp.b64 	%rd714, 0, %rd713, %p403;
	add.s64 	%rd715, %rd714, %rd712;
	mov.b64 	{%r1846, %r1851}, %rd715;
	mov.b32 	%r1862, 4;
	// begin inline asm
	shfl.sync.up.b32 %r1845, %r1846, %r1862, %r1923, %r1924;
	// end inline asm
	// begin inline asm
	shfl.sync.up.b32 %r1850, %r1851, %r1862, %r1923, %r1924;
	// end inline asm
	mov.b64 	%rd716, {%r1845, %r1850};
	// begin inline asm
	shfl.sync.up.b32 %r1855, %r1856, %r1862, %r1923, %r1924;
	// end inline asm
	// begin inline asm
	shfl.sync.up.b32 %r1860, %r1861, %r1862, %r1923, %r1924;
	// end inline asm
	setp.eq.s64 	%p404, %rd715, 0;
	selp.b32 	%r1944, %r1855, 0, %p404;
	setp.lt.s32 	%p405, %r1782, 4;
	selp.b32 	%r1945, 0, %r1944, %p405;
	add.s32 	%r1876, %r1945, %r1856;
	selp.b64 	%rd717, 0, %rd716, %p405;
	add.s64 	%rd718, %rd717, %rd715;
	mov.b64 	{%r1866, %r1871}, %rd718;
	mov.b32 	%r1882, 8;
	// begin inline asm
	shfl.sync.up.b32 %r1865, %r1866, %r1882, %r1923, %r1924;
	// end inline asm
	// begin inline asm
	shfl.sync.up.b32 %r1870, %r1871, %r1882, %r1923, %r1924;
	// end inline asm
	mov.b64 	%rd719, {%r1865, %r1870};
	// begin inline asm
	shfl.sync.up.b32 %r1875, %r1876, %r1882, %r1923, %r1924;
	// end inline asm
	// begin inline asm
	shfl.sync.up.b32 %r1880, %r1881, %r1882, %r1923, %r1924;
	// end inline asm
	setp.eq.s64 	%p406, %rd718, 0;
	selp.b32 	%r1946, %r1875, 0, %p406;
	setp.lt.s32 	%p407, %r1782, 8;
	selp.b32 	%r1947, 0, %r1946, %p407;
	add.s32 	%r1896, %r1947, %r1876;
	selp.b64 	%rd720, 0, %rd719, %p407;
	add.s64 	%rd721, %rd720, %rd718;
	mov.b64 	{%r1886, %r1891}, %rd721;
	mov.b32 	%r1902, 16;
	// begin inline asm
	shfl.sync.up.b32 %r1885, %r1886, %r1902, %r1923, %r1924;
	// end inline asm
	// begin inline asm
	shfl.sync.up.b32 %r1890, %r1891, %r1902, %r1923, %r1924;
	// end inline asm
	mov.b64 	%rd722, {%r1885, %r1890};
	// begin inline asm
	shfl.sync.up.b32 %r1895, %r1896, %r1902, %r1923, %r1924;
	// end inline asm
	// begin inline asm
	shfl.sync.up.b32 %r1900, %r1901, %r1902, %r1923, %r1924;
	// end inline asm
	setp.eq.s64 	%p408, %rd721, 0;
	selp.b32 	%r1948, %r1895, 0, %p408;
	setp.lt.s32 	%p409, %r1782, 16;
	selp.b32 	%r1949, 0, %r1948, %p409;
	add.s32 	%r1916, %r1949, %r1896;
	selp.b64 	%rd723, 0, %rd722, %p409;
	add.s64 	%rd17, %rd723, %rd721;
	mov.b64 	{%r1906, %r1911}, %rd17;
	// begin inline asm
	shfl.sync.up.b32 %r1905, %r1906, %r1922, %r1923, %r1924;
	// end inline asm
	// begin inline asm
	shfl.sync.up.b32 %r1910, %r1911, %r1922, %r1923, %r1924;
	// end inline asm
	// begin inline asm
	shfl.sync.up.b32 %r1915, %r1916, %r1922, %r1923, %r1924;
	// end inline asm
	// begin inline asm
	shfl.sync.up.b32 %r1920, %r1921, %r1922, %r1923, %r1924;
	// end inline asm
	setp.ne.s32 	%p410, %r1782, 31;
	@%p410 bra 	$L__BB3_6;
	shl.b32 	%r1950, %r4, 4;
	mov.u32 	%r1951, _ZN6thrust24THRUST_300001_SM_1000_NS8cuda_cub4core6detail5shmemE;
	add.s32 	%r1952, %r1951, %r1950;
	st.shared.u64 	[%r1952], %rd17;
	st.shared.u32 	[%r1952+8], %r1916;
$L__BB3_6:
	mov.b64 	%rd724, {%r1905, %r1910};
	setp.ne.s32 	%p411, %r11, %r12;
	setp.ne.s32 	%p412, %r10, %r11;
	setp.ne.s32 	%p413, %r9, %r10;
	setp.ne.s32 	%p414, %r8, %r9;
	setp.ne.s32 	%p415, %r7, %r8;
	setp.ne.s32 	%p416, %r6, %r7;
	setp.ne.s32 	%p417, %r5, %r6;
	setp.ne.s32 	%p418, %r2, 0;
	bar.sync 	0;
	ld.shared.u64 	%rd725, [_ZN6thrust24THRUST_300001_SM_1000_NS8cuda_cub4core6detail5shmemE];
	ld.shared.u32 	%r1953, [_ZN6thrust24THRUST_300001_SM_1000_NS8cuda_cub4core6detail5shmemE+8];
	ld.shared.u64 	%rd726, [_ZN6thrust24THRUST_300001_SM_1000_NS8cuda_cub4core6detail5shmemE+16];
	ld.shared.u32 	%r1954, [_ZN6thrust24THRUST_300001_SM_1000_NS8cuda_cub4core6detail5shmemE+24];
	add.s64 	%rd727, %rd726, %rd725;
	setp.eq.s64 	%p419, %rd726, 0;
	selp.b32 	%r1955, %r1953, 0, %p419;
	add.s32 	%r1956, %r1955, %r1954;
	setp.eq.s32 	%p420, %r4, 2;
	selp.b64 	%rd728, %rd727, %rd725, %p420;
	selp.b32 	%r1957, %r1956, %r1953, %p420;
	ld.shared.u64 	%rd729, [_ZN6thrust24THRUST_300001_SM_1000_NS8cuda_cub4core6detail5shmemE+32];
	ld.shared.u32 	%r1958, [_ZN6thrust24THRUST_300001_SM_1000_NS8cuda_cub4core6detail5shmemE+40];
	add.s64 	%rd730, %rd729, %rd727;
	setp.eq.s64 	%p421, %rd729, 0;
	selp.b32 	%r1959, %r1956, 0, %p421;
	add.s32 	%r1960, %r1959, %r1958;
	setp.eq.s32 	%p422, %r4, 3;
	selp.b64 	%rd731, %rd730, %rd728, %p422;
	selp.b32 	%r1961, %r1960, %r1957, %p422;
	ld.shared.u64 	%rd732, [_ZN6thrust24THRUST_300001_SM_1000_NS8cuda_cub4core6detail5shmemE+48];
	ld.shared.u32 	%r1962, [_ZN6thrust24THRUST_300001_SM_1000_NS8cuda_cub4core6detail5shmemE+56];
	add.s64 	%rd733, %rd732, %rd730;
	setp.eq.s64 	%p423, %rd732, 0;
	selp.b32 	%r1963, %r1960, 0, %p423;
	add.s32 	%r1964, %r1963, %r1962;
	setp.eq.s32 	%p424, %r4, 4;
	selp.b64 	%rd734, %rd733, %rd731, %p424;
	selp.b32 	%r1965, %r1964, %r1961, %p424;
	ld.shared.u64 	%rd735, [_ZN6thrust24THRUST_300001_SM_1000_NS8cuda_cub4core6detail5shmemE+64];
	ld.shared.u32 	%r1966, [_ZN6thrust24THRUST_300001_SM_1000_NS8cuda_cub4core6detail5shmemE+72];
	add.s64 	%rd736, %rd735, %rd733;
	setp.eq.s64 	%p425, %rd735, 0;
	selp.b32 	%r1967, %r1964, 0, %p425;
	add.s32 	%r1968, %r1967, %r1966;
	setp.eq.s32 	%p426, %r4, 5;
	selp.b64 	%rd737, %rd736, %rd734, %p426;
	selp.b32 	%r1969, %r1968, %r1965, %p426;
	ld.shared.u64 	%rd738, [_ZN6thrust24THRUST_300001_SM_1000_NS8cuda_cub4core6detail5shmemE+80];
	ld.shared.u32 	%r1970, [_ZN6thrust24THRUST_300001_SM_1000_NS8cuda_cub4core6detail5shmemE+88];
	add.s64 	%rd739, %rd738, %rd736;
	setp.eq.s64 	%p427, %rd738, 0;
	selp.b32 	%r1971, %r1968, 0, %p427;
	add.s32 	%r1972, %r1971, %r1970;
	setp.eq.s32 	%p428, %r4, 6;
	selp.b64 	%rd740, %rd739, %rd737, %p428;
	selp.b32 	%r1973, %r1972, %r1969, %p428;
	ld.shared.u64 	%rd741, [_ZN6thrust24THRUST_300001_SM_1000_NS8cuda_cub4core6detail5shmemE+96];
	ld.shared.u32 	%r1974, [_ZN6thrust24THRUST_300001_SM_1000_NS8cuda_cub4core6detail5shmemE+104];
	add.s64 	%rd742, %rd741, %rd739;
	setp.eq.s64 	%p429, %rd741, 0;
	selp.b32 	%r1975, %r1972, 0, %p429;
	add.s32 	%r1976, %r1975, %r1974;
	setp.eq.s32 	%p430, %r4, 7;
	selp.b64 	%rd743, %rd742, %rd740, %p430;
	selp.b32 	%r1977, %r1976, %r1973, %p430;
	ld.shared.u64 	%rd744, [_ZN6thrust24THRUST_300001_SM_1000_NS8cuda_cub4core6detail5shmemE+112];
	ld.shared.u32 	%r1978, [_ZN6thrust24THRUST_300001_SM_1000_NS8cuda_cub4core6detail5shmemE+120];
	add.s64 	%rd18, %rd744, %rd742;
	setp.eq.s64 	%p431, %rd744, 0;
	selp.b32 	%r1979, %r1976, 0, %p431;
	add.s32 	%r30, %r1979, %r1978;
	setp.lt.u32 	%p432, %r2, 32;
	selp.b64 	%rd745, 0, %rd743, %p432;
	selp.b32 	%r1980, 0, %r1977, %p432;
	setp.eq.s64 	%p433, %rd724, 0;
	selp.b32 	%r1981, %r1980, 0, %p433;
	add.s32 	%r1982, %r1981, %r1915;
	setp.eq.s32 	%p434, %r1782, 0;
	selp.b32 	%r31, %r1980, %r1982, %p434;
	selp.b64 	%rd746, 0, %rd724, %p434;
	add.s64 	%rd19, %rd745, %rd746;
	add.s64 	%rd20, %rd19, %rd792;
	setp.eq.s64 	%p435, %rd792, 0;
	selp.b32 	%r1983, %r31, 0, %p435;
	add.s32 	%r32, %r1983, %r14;
	add.s64 	%rd21, %rd10, %rd19;
	selp.b32 	%r1984, 0, %r32, %p417;
	add.s32 	%r33, %r15, %r1984;
	add.s64 	%rd22, %rd11, %rd19;
	selp.b32 	%r1985, 0, %r33, %p416;
	add.s32 	%r34, %r16, %r1985;
	add.s64 	%rd23, %rd12, %rd19;
	selp.b32 	%r1986, 0, %r34, %p415;
	add.s32 	%r35, %r17, %r1986;
	add.s64 	%rd24, %rd13, %rd19;
	selp.b32 	%r1987, 0, %r35, %p414;
	add.s32 	%r36, %r18, %r1987;
	add.s64 	%rd25, %rd14, %rd19;
	selp.b32 	%r1988, 0, %r36, %p413;
	add.s32 	%r37, %r19, %r1988;
	add.s64 	%rd26, %rd15, %rd19;
	selp.b32 	%r1989, 0, %r37, %p412;
	add.s32 	%r38, %r20, %r1989;
	add.s64 	%rd27, %rd16, %rd19;
	selp.b32 	%r1990, 0, %r38, %p411;
	add.s32 	%r39, %r21, %r1990;
	@%p418 bra 	$L__BB3_8;
	mov.b32 	%r1991, 101;
	mov.b64 	%rd748, {%r30, %r1991};
	add.s64 	%rd747, %rd1, 512;
	// begin inline asm
	st.relaxed.gpu.v2.u64 [%rd747], {%rd748, %rd18};
	// end inline asm
$L__BB3_8:
	setp.lt.s64 	%p436, %rd18, 257;
	@%p436 bra 	$L__BB3_34;
	bar.sync 	0;
	@%p435 bra 	$L__BB3_11;
	cvt.u32.u64 	%r1992, %rd19;
	shl.b32 	%r1993, %r1992, 3;
	mov.u32 	%r1994, _ZN6thrust24THRUST_300001_SM_1000_NS8cuda_cub4core6detail5shmemE;
	add.s32 	%r1995, %r1994, %r1993;
	st.shared.v2.u32 	[%r1995], {%r2044, %r31};
$L__BB3_11:
	setp.eq.s32 	%p447, %r5, %r6;
	@%p447 bra 	$L__BB3_13;
	cvt.u32.u64 	%r1996, %rd20;
	shl.b32 	%r1997, %r1996, 3;
	mov.u32 	%r1998, _ZN6thrust24THRUST_300001_SM_1000_NS8cuda_cub4core6detail5shmemE;
	add.s32 	%r1999, %r1998, %r1997;
	st.shared.v2.u32 	[%r1999], {%r5, %r32};
$L__BB3_13:
	setp.eq.s32 	%p448, %r6, %r7;
	@%p448 bra 	$L__BB3_15;
	cvt.u32.u64 	%r2000, %rd21;
	shl.b32 	%r2001, %r2000, 3;
	mov.u32 	%r2002, _ZN6thrust24THRUST_300001_SM_1000_NS8cuda_cub4core6detail5shmemE;
	add.s32 	%r2003, %r2002, %r2001;
	st.shared.v2.u32 	[%r2003], {%r6, %r33};
$L__BB3_15:
	setp.eq.s32 	%p449, %r7, %r8;
	@%p449 bra 	$L__BB3_17;
	cvt.u32.u64 	%r2004, %rd22;
	shl.b32 	%r2005, %r2004, 3;
	mov.u32 	%r2006, _ZN6thrust24THRUST_300001_SM_1000_NS8cuda_cub4core6detail5shmemE;
	add.s32 	%r2007, %r2006, %r2005;
	st.shared.v2.u32 	[%r2007], {%r7, %r34};
$L__BB3_17:
	setp.eq.s32 	%p450, %r8, %r9;
	@%p450 bra 	$L__BB3_19;
	cvt.u32.u64 	%r2008, %rd23;
	shl.b32 	%r2009, %r2008, 3;
	mov.u32 	%r2010, _ZN6thrust24THRUST_300001_SM_1000_NS8cuda_cub4core6detail5shmemE;
	add.s32 	%r2011, %r2010, %r2009;
	st.shared.v2.u32 	[%r2011], {%r8, %r35};
$L__BB3_19:
	setp.eq.s32 	%p451, %r9, %r10;
	@%p451 bra 	$L__BB3_21;
	cvt.u32.u64 	%r2012, %rd24;
	shl.b32 	%r2013, %r2012, 3;
	mov.u32 	%r2014, _ZN6thrust24THRUST_300001_SM_1000_NS8cuda_cub4core6detail5shmemE;
	add.s32 	%r2015, %r2014, %r2013;
	st.shared.v2.u32 	[%r2015], {%r9, %r36};
$L__BB3_21:
	setp.eq.s32 	%p452, %r10, %r11;
	@%p452 bra 	$L__BB3_23;
	cvt.u32.u64 	%r2016, %rd25;
	shl.b32 	%r2017, %r2016, 3;
	mov.u32 	%r2018, _ZN6thrust24THRUST_300001_SM_1000_NS8cuda_cub4core6detail5shmemE;
	add.s32 	%r2019, %r2018, %r2017;
	st.shared.v2.u32 	[%r2019], {%r10, %r37};
$L__BB3_23:
	setp.eq.s32 	%p453, %r11, %r12;
	@%p453 bra 	$L__BB3_25;
	cvt.u32.u64 	%r2020, %rd26;
	shl.b32 	%r2021, %r2020, 3;
	mov.u32 	%r2022, _ZN6thrust24THRUST_300001_SM_1000_NS8cuda_cub4core6detail5shmemE;
	add.s32 	%r2023, %r2022, %r2021;
	st.shared.v2.u32 	[%r2023], {%r11, %r38};
$L__BB3_25:
	setp.eq.s32 	%p454, %r12, %r13;
	@%p454 bra 	$L__BB3_27;
	cvt.u32.u64 	%r2024, %rd27;
	shl.b32 	%r2025, %r2024, 3;
	mov.u32 	%r2026, _ZN6thrust24THRUST_300001_SM_1000_NS8cuda_cub4core6detail5shmemE;
	add.s32 	%r2027, %r2026, %r2025;
	st.shared.v2.u32 	[%r2027], {%r12, %r39};
$L__BB3_27:
	bar.sync 	0;
	cvt.u64.u32 	%rd797, %r2;
	setp.le.u64 	%p455, %rd18, %rd797;
	@%p455 bra 	$L__BB3_362;
	not.b64 	%rd777, %rd797;
	add.s64 	%rd29, %rd18, %rd777;
	shr.u64 	%rd778, %rd29, 8;
	add.s64 	%rd779, %rd778, 1;
	and.b64  	%rd793, %rd779, 3;
	and.b64  	%rd780, %rd29, 768;
	setp.eq.s64 	%p456, %rd780, 768;
	@%p456 bra 	$L__BB3_31;
	shl.b64 	%rd781, %rd797, 2;
	add.s64 	%rd795, %rd5, %rd781;
	add.s64 	%rd794, %rd4, %rd781;
	shl.b32 	%r2028, %r2, 3;
	mov.u32 	%r2029, _ZN6thrust24THRUST_300001_SM_1000_NS8cuda_cub4core6detail5shmemE;
	add.s32 	%r2045, %r2029, %r2028;
	shl.b64 	%rd782, %rd793, 8;
	add.s64 	%rd797, %rd782, %rd797;
$L__BB3_30:
	.pragma "nounroll";
	ld.shared.v2.u32 	{%r2030, %r2031}, [%r2045];
	st.global.u32 	[%rd794], %r2030;
	st.global.u32 	[%rd795], %r2031;
	add.s64 	%rd795, %rd795, 1024;
	add.s64 	%rd794, %rd794, 1024;
	add.s32 	%r2045, %r2045, 2048;
	add.s64 	%rd793, %rd793, -1;
	setp.ne.s64 	%p457, %rd793, 0;
	@%p457 bra 	$L__BB3_30;
$L__BB3_31:
	setp.lt.u64 	%p458, %rd29, 768;
	@%p458 bra 	$L__BB3_362;
	mov.u32 	%r2034, _ZN6thrust24THRUST_300001_SM_1000_NS8cuda_cub4core6detail5shmemE;
$L__BB3_33:
	cvt.u32.u64 	%r2032, %rd797;
	shl.b32 	%r2033, %r2032, 3;
	add.s32 	%r2035, %r2034, %r2033;
	ld.shared.v2.u32 	{%r2036, %r2037}, [%r2035];
	shl.b64 	%rd783, %rd797, 2;
	add.s64 	%rd784, %rd4, %rd783;
	st.global.u32 	[%rd784], %r2036;
	add.s64 	%rd785, %rd5, %rd783;
	st.global.u32 	[%rd785], %r2037;
	ld.shared.v2.u32 	{%r2038, %r2039}, [%r2035+2048];
	and.b64  	%rd786, %rd783, 17179869180;
	add.s64 	%rd787, %rd4, %rd786;
	st.global.u32 	[%rd787+1024], %r2038;
	add.s64 	%rd788, %rd5, %rd786;
	st.global.u32 	[%rd788+1024], %r2039;
	ld.shared.v2.u32 	{%r2040, %r2041}, [%r2035+4096];
	st.global.u32 	[%rd787+2048], %r2040;
	st.global.u32 	[%rd788+2048], %r2041;
	ld.shared.v2.u32 	{%r2042, %r2043}, [%r2035+6144];
	st.global.u32 	[%rd787+3072], %r2042;
	st.global.u32 	[%rd788+3072], %r2043;
	add.s64 	%rd789, %rd797, 1024;
	and.b64  	%rd797, %rd789, 4294967295;
	setp.gt.u64 	%p459, %rd18, %rd797;
	@%p459 bra 	$L__BB3_33;
	bra.uni 	$L__BB3_362;
$L__BB3_34:
	@%p435 bra 	$L__BB3_36;
	shl.b64 	%rd750, %rd19, 2;
	add.s64 	%rd751, %rd4, %rd750;
	st.global.u32 	[%rd751], %r2044;
	add.s64 	%rd752, %rd5, %rd750;
	st.global.u32 	[%rd752], %r31;
$L__BB3_36:
	setp.eq.s32 	%p438, %r5, %r6;
	@%p438 bra 	$L__BB3_38;
	shl.b64 	%rd753, %rd20, 2;
	add.s64 	%rd754, %rd4, %rd753;
	st.global.u32 	[%rd754], %r5;
	add.s64 	%rd755, %rd5, %rd753;
	st.global.u32 	[%rd755], %r32;
$L__BB3_38:
	setp.eq.s32 	%p439, %r6, %r7;
	@%p439 bra 	$L__BB3_40;
	shl.b64 	%rd756, %rd21, 2;
	add.s64 	%rd757, %rd4, %rd756;
	st.global.u32 	[%rd757], %r6;
	add.s64 	%rd758, %rd5, %rd756;
	st.global.u32 	[%rd758], %r33;
$L__BB3_40:
	setp.eq.s32 	%p440, %r7, %r8;
	@%p440 bra 	$L__BB3_42;
	shl.b64 	%rd759, %rd22, 2;
	add.s64 	%rd760, %rd4, %rd759;
	st.global.u32 	[%rd760], %r7;
	add.s64 	%rd761, %rd5, %rd759;
	st.global.u32 	[%rd761], %r34;
$L__BB3_42:
	setp.eq.s32 	%p441, %r8, %r9;
	@%p441 bra 	$L__BB3_44;
	shl.b64 	%rd762, %rd23, 2;
	add.s64 	%rd763, %rd4, %rd762;
	st.global.u32 	[%rd763], %r8;
	add.s64 	%rd764, %rd5, %rd762;
	st.global.u32 	[%rd764], %r35;
$L__BB3_44:
	setp.eq.s32 	%p442, %r9, %r10;
	@%p442 bra 	$L__BB3_46;
	shl.b64 	%rd765, %rd24, 2;
	add.s64 	%rd766, %rd4, %rd765;
	st.global.u32 	[%rd766], %r9;
	add.s64 	%rd767, %rd5, %rd765;
	st.global.u32 	[%rd767], %r36;
$L__BB3_46:
	setp.eq.s32 	%p443, %r10, %r11;
	@%p443 bra 	$L__BB3_48;
	shl.b64 	%rd768, %rd25, 2;
	add.s64 	%rd769, %rd4, %rd768;
	st.global.u32 	[%rd769], %r10;
	add.s64 	%rd770, %rd5, %rd768;
	st.global.u32 	[%rd770], %r37;
$L__BB3_48:
	setp.eq.s32 	%p444, %r11, %r12;
	@%p444 bra 	$L__BB3_50;
	shl.b64 	%rd771, %rd26, 2;
	add.s64 	%rd772, %rd4, %rd771;
	st.global.u32 	[%rd772], %r11;
	add.s64 	%rd773, %rd5, %rd771;
	st.global.u32 	[%rd773], %r38;
$L__BB3_50:
	setp.eq.s32 	%p445, %r12, %r13;
	@%p445 bra 	$L__BB3_362;
	shl.b64 	%rd774, %rd27, 2;
	add.s64 	%rd775, %rd4, %rd774;
	st.global.u32 	[%rd775], %r12;
	add.s64 	%rd776, %rd5, %rd774;
	st.global.u32 	[%rd776], %r39;
	bra.uni 	$L__BB3_362;
$L__BB3_52:
	mov.u32 	%r43, %tid.x;
	and.b32  	%r1259, %r43, 31;
	and.b32  	%r1260, %r43, 992;
	mul.lo.s32 	%r1261, %r1260, 9;
	or.b32  	%r1262, %r1261, %r1259;
	cvt.u64.u32 	%rd542, %r1262;
	add.s64 	%rd43, %rd6, %rd542;
	shl.b64 	%rd543, %rd43, 2;
	add.s64 	%rd533, %rd2, %rd543;
	// begin inline asm
	ld.global.nc.u32 %r1248, [%rd533];
	// end inline asm
	add.s64 	%rd534, %rd533, 128;
	// begin inline asm
	ld.global.nc.u32 %r1249, [%rd534];
	// end inline asm
	add.s64 	%rd535, %rd533, 256;
	// begin inline asm
	ld.global.nc.u32 %r1250, [%rd535];
	// end inline asm
	add.s64 	%rd536, %rd533, 384;
	// begin inline asm
	ld.global.nc.u32 %r1251, [%rd536];
	// end inline asm
	add.s64 	%rd537, %rd533, 512;
	// begin inline asm
	ld.global.nc.u32 %r1252, [%rd537];
	// end inline asm
	add.s64 	%rd538, %rd533, 640;
	// begin inline asm
	ld.global.nc.u32 %r1253, [%rd538];
	// end inline asm
	add.s64 	%rd539, %rd533, 768;
	// begin inline asm
	ld.global.nc.u32 %r1254, [%rd539];
	// end inline asm
	add.s64 	%rd540, %rd533, 896;
	// begin inline asm
	ld.global.nc.u32 %r1255, [%rd540];
	// end inline asm
	add.s64 	%rd541, %rd533, 1024;
	// begin inline asm
	ld.global.nc.u32 %r1256, [%rd541];
	// end inline asm
	// begin inline asm
	mov.u32 %r1257, %laneid;
	// end inline asm
	shr.u32 	%r45, %r43, 5;
	mad.lo.s32 	%r1263, %r45, 288, %r1257;
	shl.b32 	%r1264, %r1263, 2;
	mov.u32 	%r1265, _ZN6thrust24THRUST_300001_SM_1000_NS8cuda_cub4core6detail5shmemE;
	add.s32 	%r46, %r1265, %r1264;
	st.shared.u32 	[%r46], %r1248;
	st.shared.u32 	[%r46+128], %r1249;
	st.shared.u32 	[%r46+256], %r1250;
	st.shared.u32 	[%r46+384], %r1251;
	st.shared.u32 	[%r46+512], %r1252;
	st.shared.u32 	[%r46+640], %r1253;
	st.shared.u32 	[%r46+768], %r1254;
	st.shared.u32 	[%r46+896], %r1255;
	st.shared.u32 	[%r46+1024], %r1256;
	bar.warp.sync 	-1;
	shl.b32 	%r1266, %r1257, 5;
	add.s32 	%r47, %r46, %r1266;
	ld.shared.u32 	%r48, [%r47];
	ld.shared.u32 	%r49, [%r47+4];
	ld.shared.u32 	%r50, [%r47+8];
	ld.shared.u32 	%r51, [%r47+12];
	ld.shared.u32 	%r52, [%r47+16];
	ld.shared.u32 	%r53, [%r47+20];
	ld.shared.u32 	%r54, [%r47+24];
	ld.shared.u32 	%r55, [%r47+28];
	ld.shared.u32 	%r56, [%r47+32];
	setp.ne.s32 	%p281, %r43, 0;
	mov.b32 	%r2047, 0;
	@%p281 bra 	$L__BB3_54;
	shl.b64 	%rd545, %rd6, 2;
	add.s64 	%rd546, %rd2, %rd545;
	add.s64 	%rd544, %rd546, -4;
	// begin inline asm
	ld.global.nc.u32 %r2047, [%rd544];
	// end inline asm
$L__BB3_54:
	setp.eq.s32 	%p282, %r43, 0;
	bar.sync 	0;
	add.s64 	%rd547, %rd3, %rd543;
	// begin inline asm
	ld.global.nc.u32 %r1268, [%rd547];
	// end inline asm
	add.s64 	%rd548, %rd547, 128;
	// begin inline asm
	ld.global.nc.u32 %r1269, [%rd548];
	// end inline asm
	add.s64 	%rd549, %rd547, 256;
	// begin inline asm
	ld.global.nc.u32 %r1270, [%rd549];
	// end inline asm
	add.s64 	%rd550, %rd547, 384;
	// begin inline asm
	ld.global.nc.u32 %r1271, [%rd550];
	// end inline asm
	add.s64 	%rd551, %rd547, 512;
	// begin inline asm
	ld.global.nc.u32 %r1272, [%rd551];
	// end inline asm
	add.s64 	%rd552, %rd547, 640;
	// begin inline asm
	ld.global.nc.u32 %r1273, [%rd552];
	// end inline asm
	add.s64 	%rd553, %rd547, 768;
	// begin inline asm
	ld.global.nc.u32 %r1274, [%rd553];
	// end inline asm
	add.s64 	%rd554, %rd547, 896;
	// begin inline asm
	ld.global.nc.u32 %r1275, [%rd554];
	// end inline asm
	add.s64 	%rd555, %rd547, 1024;
	// begin inline asm
	ld.global.nc.u32 %r1276, [%rd555];
	// end inline asm
	st.shared.u32 	[%r46], %r1268;
	st.shared.u32 	[%r46+128], %r1269;
	st.shared.u32 	[%r46+256], %r1270;
	st.shared.u32 	[%r46+384], %r1271;
	st.shared.u32 	[%r46+512], %r1272;
	st.shared.u32 	[%r46+640], %r1273;
	st.shared.u32 	[%r46+768], %r1274;
	st.shared.u32 	[%r46+896], %r1275;
	st.shared.u32 	[%r46+1024], %r1276;
	bar.warp.sync 	-1;
	ld.shared.u32 	%r59, [%r47];
	ld.shared.u32 	%r60, [%r47+4];
	ld.shared.u32 	%r61, [%r47+8];
	ld.shared.u32 	%r62, [%r47+12];
	ld.shared.u32 	%r63, [%r47+16];
	ld.shared.u32 	%r64, [%r47+20];
	ld.shared.u32 	%r65, [%r47+24];
	ld.shared.u32 	%r66, [%r47+28];
	ld.shared.u32 	%r67, [%r47+32];
	bar.sync 	0;
	shl.b32 	%r1277, %r43, 2;
	add.s32 	%r1279, %r1265, %r1277;
	add.s32 	%r68, %r1279, 1240;
	st.shared.u32 	[%r1279+1240], %r56;
	bar.sync 	0;
	@%p282 bra 	$L__BB3_56;
	ld.shared.u32 	%r2047, [%r68+-4];
$L__BB3_56:
	setp.ne.s32 	%p283, %r2047, %r48;
	selp.u64 	%rd557, 1, 0, %p283;
	setp.ne.s32 	%p284, %r48, %r49;
	selp.u64 	%rd558, 1, 0, %p284;
	setp.ne.s32 	%p285, %r49, %r50;
	selp.u64 	%rd559, 1, 0, %p285;
	setp.ne.s32 	%p286, %r50, %r51;
	selp.u64 	%rd560, 1, 0, %p286;
	setp.ne.s32 	%p287, %r51, %r52;
	selp.u64 	%rd561, 1, 0, %p287;
	setp.ne.s32 	%p288, %r52, %r53;
	selp.u64 	%rd562, 1, 0, %p288;
	setp.ne.s32 	%p289, %r53, %r54;
	selp.u64 	%rd563, 1, 0, %p289;
	setp.ne.s32 	%p290, %r54, %r55;
	selp.u64 	%rd564, 1, 0, %p290;
	setp.ne.s32 	%p291, %r55, %r56;
	selp.u64 	%rd565, 1, 0, %p291;
	add.s64 	%rd566, %rd558, %rd557;
	selp.b32 	%r1400, 0, %r59, %p284;
	add.s32 	%r1401, %r60, %r1400;
	add.s64 	%rd567, %rd566, %rd559;
	selp.b32 	%r1402, 0, %r1401, %p285;
	add.s32 	%r1403, %r61, %r1402;
	add.s64 	%rd44, %rd567, %rd560;
	selp.b32 	%r1404, 0, %r1403, %p286;
	add.s32 	%r1405, %r62, %r1404;
	add.s64 	%rd45, %rd44, %rd561;
	selp.b32 	%r1406, 0, %r1405, %p287;
	add.s32 	%r1407, %r63, %r1406;
	add.s64 	%rd46, %rd45, %rd562;
	selp.b32 	%r1408, 0, %r1407, %p288;
	add.s32 	%r1409, %r64, %r1408;
	add.s64 	%rd47, %rd46, %rd563;
	selp.b32 	%r1410, 0, %r1409, %p289;
	add.s32 	%r1411, %r65, %r1410;
	add.s64 	%rd48, %rd47, %rd564;
	selp.b32 	%r1412, 0, %r1411, %p290;
	add.s32 	%r1413, %r66, %r1412;
	add.s64 	%rd568, %rd48, %rd565;
	mov.b64 	{%r1281, %r1286}, %rd568;
	selp.b32 	%r1414, 0, %r1413, %p291;
	add.s32 	%r1291, %r67, %r1414;
	mov.b32 	%r1397, 1;
	mov.b32 	%r1398, 0;
	mov.b32 	%r1399, -1;
	// begin inline asm
	shfl.sync.up.b32 %r1280, %r1281, %r1397, %r1398, %r1399;
	// end inline asm
	// begin inline asm
	shfl.sync.up.b32 %r1285, %r1286, %r1397, %r1398, %r1399;
	// end inline asm
	mov.b64 	%rd569, {%r1280, %r1285};
	// begin inline asm
	shfl.sync.up.b32 %r1290, %r1291, %r1397, %r1398, %r1399;
	// end inline asm
	// begin inline asm
	shfl.sync.up.b32 %r1295, %r1296, %r1397, %r1398, %r1399;
	// end inline asm
	setp.eq.s64 	%p292, %rd568, 0;
	selp.b32 	%r1415, %r1290, 0, %p292;
	setp.lt.s32 	%p293, %r1257, 1;
	selp.b64 	%rd570, 0, %rd569, %p293;
	add.s64 	%rd571, %rd570, %rd568;
	mov.b64 	{%r1301, %r1306}, %rd571;
	selp.b32 	%r1416, 0, %r1415, %p293;
	add.s32 	%r1311, %r1416, %r1291;
	mov.b32 	%r1317, 2;
	// begin inline asm
	shfl.sync.up.b32 %r1300, %r1301, %r1317, %r1398, %r1399;
	// end inline asm
	// begin inline asm
	shfl.sync.up.b32 %r1305, %r1306, %r1317, %r1398, %r1399;
	// end inline asm
	mov.b64 	%rd572, {%r1300, %r1305};
	// begin inline asm
	shfl.sync.up.b32 %r1310, %r1311, %r1317, %r1398, %r1399;
	// end inline asm
	// begin inline asm
	shfl.sync.up.b32 %r1315, %r1316, %r1317, %r1398, %r1399;
	// end inline asm
	setp.eq.s64 	%p294, %rd571, 0;
	selp.b32 	%r1417, %r1310, 0, %p294;
	setp.lt.s32 	%p295, %r1257, 2;
	selp.b64 	%rd573, 0, %rd572, %p295;
	add.s64 	%rd574, %rd573, %rd571;
	mov.b64 	{%r1321, %r1326}, %rd574;
	selp.b32 	%r1418, 0, %r1417, %p295;
	add.s32 	%r1331, %r1418, %r1311;
	mov.b32 	%r1337, 4;
	// begin inline asm
	shfl.sync.up.b32 %r1320, %r1321, %r1337, %r1398, %r1399;
	// end inline asm
	// begin inline asm
	shfl.sync.up.b32 %r1325, %r1326, %r1337, %r1398, %r1399;
	// end inline asm
	mov.b64 	%rd575, {%r1320, %r1325};
	// begin inline asm
	shfl.sync.up.b32 %r1330, %r1331, %r1337, %r1398, %r1399;
	// end inline asm
	// begin inline asm
	shfl.sync.up.b32 %r1335, %r1336, %r1337, %r1398, %r1399;
	// end inline asm
	setp.eq.s64 	%p296, %rd574, 0;
	selp.b32 	%r1419, %r1330, 0, %p296;
	setp.lt.s32 	%p297, %r1257, 4;
	selp.b64 	%rd576, 0, %rd575, %p297;
	add.s64 	%rd577, %rd576, %rd574;
	mov.b64 	{%r1341, %r1346}, %rd577;
	selp.b32 	%r1420, 0, %r1419, %p297;
	add.s32 	%r1351, %r1420, %r1331;
	mov.b32 	%r1357, 8;
	// begin inline asm
	shfl.sync.up.b32 %r1340, %r1341, %r1357, %r1398, %r1399;
	// end inline asm
	// begin inline asm
	shfl.sync.up.b32 %r1345, %r1346, %r1357, %r1398, %r1399;
	// end inline asm
	mov.b64 	%rd578, {%r1340, %r1345};
	// begin inline asm
	shfl.sync.up.b32 %r1350, %r1351, %r1357, %r1398, %r1399;
	// end inline asm
	// begin inline asm
	shfl.sync.up.b32 %r1355, %r1356, %r1357, %r1398, %r1399;
	// end inline asm
	setp.eq.s64 	%p298, %rd577, 0;
	selp.b32 	%r1421, %r1350, 0, %p298;
	setp.lt.s32 	%p299, %r1257, 8;
	selp.b64 	%rd579, 0, %rd578, %p299;
	add.s64 	%rd580, %rd579, %rd577;
	mov.b64 	{%r1361, %r1366}, %rd580;
	selp.b32 	%r1422, 0, %r1421, %p299;
	add.s32 	%r1371, %r1422, %r1351;
	mov.b32 	%r1377, 16;
	// begin inline asm
	shfl.sync.up.b32 %r1360, %r1361, %r1377, %r1398, %r1399;
	// end inline asm
	// begin inline asm
	shfl.sync.up.b32 %r1365, %r1366, %r1377, %r1398, %r1399;
	// end inline asm
	mov.b64 	%rd581, {%r1360, %r1365};
	// begin inline asm
	shfl.sync.up.b32 %r1370, %r1371, %r1377, %r1398, %r1399;
	// end inline asm
	// begin inline asm
	shfl.sync.up.b32 %r1375, %r1376, %r1377, %r1398, %r1399;
	// end inline asm
	setp.eq.s64 	%p300, %rd580, 0;
	selp.b32 	%r1423, %r1370, 0, %p300;
	setp.lt.s32 	%p301, %r1257, 16;
	selp.b64 	%rd582, 0, %rd581, %p301;
	add.s64 	%rd49, %rd582, %rd580;
	mov.b64 	{%r1381, %r1386}, %rd49;
	selp.b32 	%r1424, 0, %r1423, %p301;
	add.s32 	%r1391, %r1424, %r1371;
	// begin inline asm
	shfl.sync.up.b32 %r1380, %r1381, %r1397, %r1398, %r1399;
	// end inline asm
	// begin inline asm
	shfl.sync.up.b32 %r1385, %r1386, %r1397, %r1398, %r1399;
	// end inline asm
	mov.b64 	%rd809, {%r1380, %r1385};
	// begin inline asm
	shfl.sync.up.b32 %r2061, %r1391, %r1397, %r1398, %r1399;
	// end inline asm
	// begin inline asm
	shfl.sync.up.b32 %r1395, %r1396, %r1397, %r1398, %r1399;
	// end inline asm
	setp.ne.s32 	%p302, %r1257, 31;
	@%p302 bra 	$L__BB3_58;
	shl.b32 	%r1425, %r45, 4;
	mov.u32 	%r1426, _ZN6thrust24THRUST_300001_SM_1000_NS8cuda_cub4core6detail5shmemE;
	add.s32 	%r1427, %r1426, %r1425;
	st.shared.u64 	[%r1427], %rd49;
	st.shared.u32 	[%r1427+8], %r1391;
$L__BB3_58:
	bar.sync 	0;
	ld.shared.u64 	%rd583, [_ZN6thrust24THRUST_300001_SM_1000_NS8cuda_cub4core6detail5shmemE];
	ld.shared.u32 	%r1428, [_ZN6thrust24THRUST_300001_SM_1000_NS8cuda_cub4core6detail5shmemE+8];
	ld.shared.u64 	%rd584, [_ZN6thrust24THRUST_300001_SM_1000_NS8cuda_cub4core6detail5shmemE+16];
	ld.shared.u32 	%r1429, [_ZN6thrust24THRUST_300001_SM_1000_NS8cuda_cub4core6detail5shmemE+24];
	add.s64 	%rd585, %rd584, %rd583;
	setp.eq.s64 	%p303, %rd584, 0;
	selp.b32 	%r1430, %r1428, 0, %p303;
	add.s32 	%r1431, %r1430, %r1429;
	setp.eq.s32 	%p304, %r45, 2;
	selp.b64 	%rd586, %rd585, %rd583, %p304;
	selp.b32 	%r1432, %r1431, %r1428, %p304;
	ld.shared.u64 	%rd587, [_ZN6thrust24THRUST_300001_SM_1000_NS8cuda_cub4core6detail5shmemE+32];
	ld.shared.u32 	%r1433, [_ZN6thrust24THRUST_300001_SM_1000_NS8cuda_cub4core6detail5shmemE+40];
	add.s64 	%rd588, %rd587, %rd585;
	setp.eq.s64 	%p305, %rd587, 0;
	selp.b32 	%r1434, %r1431, 0, %p305;
	add.s32 	%r1435, %r1434, %r1433;
	setp.eq.s32 	%p306, %r45, 3;
	selp.b64 	%rd589, %rd588, %rd586, %p306;
	selp.b32 	%r1436, %r1435, %r1432, %p306;
	ld.shared.u64 	%rd590, [_ZN6thrust24THRUST_300001_SM_1000_NS8cuda_cub4core6detail5shmemE+48];
	ld.shared.u32 	%r1437, [_ZN6thrust24THRUST_300001_SM_1000_NS8cuda_cub4core6detail5shmemE+56];
	add.s64 	%rd591, %rd590, %rd588;
	setp.eq.s64 	%p307, %rd590, 0;
	selp.b32 	%r1438, %r1435, 0, %p307;
	add.s32 	%r1439, %r1438, %r1437;
	setp.eq.s32 	%p308, %r45, 4;
	selp.b64 	%rd592, %rd591, %rd589, %p308;
	selp.b32 	%r1440, %r1439, %r1436, %p308;
	ld.shared.u64 	%rd593, [_ZN6thrust24THRUST_300001_SM_1000_NS8cuda_cub4core6detail5shmemE+64];
	ld.shared.u32 	%r1441, [_ZN6thrust24THRUST_300001_SM_1000_NS8cuda_cub4core6detail5shmemE+72];
	add.s64 	%rd594, %rd593, %rd591;
	setp.eq.s64 	%p309, %rd593, 0;
	selp.b32 	%r1442, %r1439, 0, %p309;
	add.s32 	%r1443, %r1442, %r1441;
	setp.eq.s32 	%p310, %r45, 5;
	selp.b64 	%rd595, %rd594, %rd592, %p310;
	selp.b32 	%r1444, %r1443, %r1440, %p310;
	ld.shared.u64 	%rd596, [_ZN6thrust24THRUST_300001_SM_1000_NS8cuda_cub4core6detail5shmemE+80];
	ld.shared.u32 	%r1445, [_ZN6thrust24THRUST_300001_SM_1000_NS8cuda_cub4core6detail5shmemE+88];
	add.s64 	%rd597, %rd596, %rd594;
	setp.eq.s64 	%p311, %rd596, 0;
	selp.b32 	%r1446, %r1443, 0, %p311;
	add.s32 	%r1447, %r1446, %r1445;
	setp.eq.s32 	%p312, %r45, 6;
	selp.b64 	%rd598, %rd597, %rd595, %p312;
	selp.b32 	%r1448, %r1447, %r1444, %p312;
	ld.shared.u64 	%rd599, [_ZN6thrust24THRUST_300001_SM_1000_NS8cuda_cub4core6detail5shmemE+96];
	ld.shared.u32 	%r1449, [_ZN6thrust24THRUST_300001_SM_1000_NS8cuda_cub4core6detail5shmemE+104];
	add.s64 	%rd600, %rd599, %rd597;
	setp.eq.s64 	%p313, %rd599, 0;
	selp.b32 	%r1450, %r1447, 0, %p313;
	add.s32 	%r1451, %r1450, %r1449;
	setp.eq.s32 	%p314, %r45, 7;
	selp.b64 	%rd51, %rd600, %rd598, %p314;
	selp.b32 	%r73, %r1451, %r1448, %p314;
	ld.shared.u64 	%rd601, [_ZN6thrust24THRUST_300001_SM_1000_NS8cuda_cub4core6detail5shmemE+112];
	ld.shared.u32 	%r1452, [_ZN6thrust24THRUST_300001_SM_1000_NS8cuda_cub4core6detail5shmemE+120];
	add.s64 	%rd52, %rd601, %rd600;
	setp.eq.s64 	%p315, %rd601, 0;
	selp.b32 	%r1453, %r1451, 0, %p315;
	add.s32 	%r74, %r1453, %r1452;
	setp.lt.u32 	%p316, %r43, 32;
	@%p316 bra 	$L__BB3_60;
	setp.eq.s64 	%p317, %rd809, 0;
	selp.b32 	%r1454, %r73, 0, %p317;
	add.s32 	%r1455, %r1454, %r2061;
	setp.eq.s32 	%p318, %r1257, 0;
	selp.b64 	%rd602, 0, %rd809, %p318;
	add.s64 	%rd809, %rd51, %rd602;
	selp.b32 	%r2061, %r73, %r1455, %p318;
	bra.uni 	$L__BB3_96;
$L__BB3_60:
	setp.ne.s32 	%p319, %r43, 0;
	mul.wide.u32 	%rd603, %r1, 16;
	add.s64 	%rd54, %rd1, %rd603;
	@%p319 bra 	$L__BB3_62;
	st.shared.u64 	[_ZN6thrust24THRUST_300001_SM_1000_NS8cuda_cub4core6detail5shmemE+200], %rd52;
	st.shared.u32 	[_ZN6thrust24THRUST_300001_SM_1000_NS8cuda_cub4core6detail5shmemE+208], %r74;
	mov.b32 	%r1456, 100;
	mov.b64 	%rd605, {%r74, %r1456};
	add.s64 	%rd604, %rd54, 512;
	// begin inline asm
	st.relaxed.gpu.v2.u64 [%rd604], {%rd605, %rd52};
	// end inline asm
$L__BB3_62:
	not.b32 	%r76, %r43;
	mov.u32 	%r1457, %nctaid.x;
	setp.gt.u32 	%p320, %r1457, 499;
	@%p320 bra 	$L__BB3_64;
	membar.cta;
	bra.uni 	$L__BB3_65;
$L__BB3_64:
	mov.b32 	%r1458, 450;
	// begin inline asm
	nanosleep.u32 %r1458;
	// end inline asm
$L__BB3_65:
	mul.wide.s32 	%rd607, %r76, 16;
	add.s64 	%rd608, %rd54, %rd607;
	add.s64 	%rd55, %rd608, 512;
$L__BB3_66:
	// begin inline asm
	ld.relaxed.gpu.v2.u64 {%rd609, %rd799}, [%rd55];
	// end inline asm
	mov.b64 	{%r2049, %r2054}, %rd609;
	setp.eq.s32 	%p321, %r2054, 99;
	mov.b32 	%r1459, -1;
	vote.sync.any.pred 	%p322, %p321, %r1459;
	@%p322 bra 	$L__BB3_66;
	setp.eq.s32 	%p323, %r2054, 101;
	mov.b32 	%r1481, -1;
	vote.sync.ballot.b32 	%r1482, %p323, %r1481;
	// begin inline asm
	mov.u32 %r1461, %lanemask_ge;
	// end inline asm
	and.b32  	%r1483, %r1482, %r1461;
	or.b32  	%r1484, %r1483, -2147483648;
	add.s32 	%r1485, %r1484, -1;
	not.b32 	%r1486, %r1484;
	and.b32  	%r1487, %r1486, %r1485;
	popc.b32 	%r80, %r1487;
	mov.b64 	{%r1463, %r1468}, %rd799;
	mov.b32 	%r1479, 1;
	// begin inline asm
	shfl.sync.down.b32 %r1462, %r1463, %r1479, %r80, %r1481;
	// end inline asm
	// begin inline asm
	shfl.sync.down.b32 %r1467, %r1468, %r1479, %r80, %r1481;
	// end inline asm
	// begin inline asm
	shfl.sync.down.b32 %r1472, %r2049, %r1479, %r80, %r1481;
	// end inline asm
	// begin inline asm
	shfl.sync.down.b32 %r1477, %r1478, %r1479, %r80, %r1481;
	// end inline asm
	setp.ge.s32 	%p325, %r1257, %r80;
	@%p325 bra 	$L__BB3_69;
	mov.b64 	%rd612, {%r1462, %r1467};
	add.s64 	%rd57, %rd799, %rd612;
	setp.eq.s64 	%p326, %rd799, 0;
	selp.b32 	%r1488, %r1472, 0, %p326;
	add.s32 	%r2049, %r1488, %r2049;
	mov.u64 	%rd799, %rd57;
$L__BB3_69:
	mov.b64 	{%r1490, %r1495}, %rd799;
	mov.b32 	%r1506, 2;
	mov.b32 	%r1508, -1;
	// begin inline asm
	shfl.sync.down.b32 %r1489, %r1490, %r1506, %r80, %r1508;
	// end inline asm
	// begin inline asm
	shfl.sync.down.b32 %r1494, %r1495, %r1506, %r80, %r1508;
	// end inline asm
	// begin inline asm
	shfl.sync.down.b32 %r1499, %r2049, %r1506, %r80, %r1508;
	// end inline asm
	// begin inline asm
	shfl.sync.down.b32 %r1504, %r1505, %r1506, %r80, %r1508;
	// end inline asm
	add.s32 	%r89, %r1257, 2;
	setp.gt.s32 	%p327, %r89, %r80;
	@%p327 bra 	$L__BB3_71;
	mov.b64 	%rd613, {%r1489, %r1494};
	add.s64 	%rd59, %rd799, %rd613;
	setp.eq.s64 	%p328, %rd799, 0;
	selp.b32 	%r1509, %r1499, 0, %p328;
	add.s32 	%r2049, %r1509, %r2049;
	mov.u64 	%rd799, %rd59;
$L__BB3_71:
	mov.b64 	{%r1511, %r1516}, %rd799;
	mov.b32 	%r1527, 4;
	mov.b32 	%r1529, -1;
	// begin inline asm
	shfl.sync.down.b32 %r1510, %r1511, %r1527, %r80, %r1529;
	// end inline asm
	// begin inline asm
	shfl.sync.down.b32 %r1515, %r1516, %r1527, %r80, %r1529;
	// end inline asm
	// begin inline asm
	shfl.sync.down.b32 %r1520, %r2049, %r1527, %r80, %r1529;
	// end inline asm
	// begin inline asm
	shfl.sync.down.b32 %r1525, %r1526, %r1527, %r80, %r1529;
	// end inline asm
	add.s32 	%r95, %r1257, 4;
	setp.gt.s32 	%p329, %r95, %r80;
	@%p329 bra 	$L__BB3_73;
	mov.b64 	%rd614, {%r1510, %r1515};
	add.s64 	%rd61, %rd799, %rd614;
	setp.eq.s64 	%p330, %rd799, 0;
	selp.b32 	%r1530, %r1520, 0, %p330;
	add.s32 	%r2049, %r1530, %r2049;
	mov.u64 	%rd799, %rd61;
$L__BB3_73:
	mov.b64 	{%r1532, %r1537}, %rd799;
	mov.b32 	%r1548, 8;
	mov.b32 	%r1550, -1;
	// begin inline asm
	shfl.sync.down.b32 %r1531, %r1532, %r1548, %r80, %r1550;
	// end inline asm
	// begin inline asm
	shfl.sync.down.b32 %r1536, %r1537, %r1548, %r80, %r1550;
	// end inline asm
	// begin inline asm
	shfl.sync.down.b32 %r1541, %r2049, %r1548, %r80, %r1550;
	// end inline asm
	// begin inline asm
	shfl.sync.down.b32 %r1546, %r1547, %r1548, %r80, %r1550;
	// end inline asm
	add.s32 	%r101, %r1257, 8;
	setp.gt.s32 	%p331, %r101, %r80;
	@%p331 bra 	$L__BB3_75;
	mov.b64 	%rd615, {%r1531, %r1536};
	add.s64 	%rd63, %rd799, %rd615;
	setp.eq.s64 	%p332, %rd799, 0;
	selp.b32 	%r1551, %r1541, 0, %p332;
	add.s32 	%r2049, %r1551, %r2049;
	mov.u64 	%rd799, %rd63;
$L__BB3_75:
	mov.b64 	{%r1553, %r1558}, %rd799;
	mov.b32 	%r1569, 16;
	mov.b32 	%r1571, -1;
	// begin inline asm
	shfl.sync.down.b32 %r1552, %r1553, %r1569, %r80, %r1571;
	// end inline asm
	// begin inline asm
	shfl.sync.down.b32 %r1557, %r1558, %r1569, %r80, %r1571;
	// end inline asm
	// begin inline asm
	shfl.sync.down.b32 %r1562, %r2049, %r1569, %r80, %r1571;
	// end inline asm
	// begin inline asm
	shfl.sync.down.b32 %r1567, %r1568, %r1569, %r80, %r1571;
	// end inline asm
	add.s32 	%r107, %r1257, 16;
	setp.gt.s32 	%p333, %r107, %r80;
	@%p333 bra 	$L__BB3_77;
	mov.b64 	%rd616, {%r1552, %r1557};
	add.s64 	%rd65, %rd799, %rd616;
	setp.eq.s64 	%p334, %rd799, 0;
	selp.b32 	%r1572, %r1562, 0, %p334;
	add.s32 	%r2049, %r1572, %r2049;
	mov.u64 	%rd799, %rd65;
$L__BB3_77:
	not.b32 	%r1573, %r43;
	add.s32 	%r2055, %r1, %r1573;
	add.s64 	%rd67, %rd1, 512;
$L__BB3_78:
	setp.ne.s32 	%p335, %r2054, 101;
	mov.b32 	%r1574, -1;
	vote.sync.all.pred 	%p336, %p335, %r1574;
	not.pred 	%p337, %p336;
	@%p337 bra 	$L__BB3_92;
	mul.wide.s32 	%rd672, %r2055, 16;
	add.s64 	%rd673, %rd67, %rd672;
	add.s64 	%rd671, %rd673, -512;
$L__BB3_80:
	// begin inline asm
	ld.relaxed.gpu.v2.u64 {%rd669, %rd805}, [%rd671];
	// end inline asm
	mov.b64 	{%r2057, %r2054}, %rd669;
	setp.eq.s32 	%p375, %r2054, 99;
	mov.b32 	%r1659, -1;
	vote.sync.any.pred 	%p376, %p375, %r1659;
	@%p376 bra 	$L__BB3_80;
	setp.eq.s32 	%p377, %r2054, 101;
	mov.b32 	%r1680, -1;
	vote.sync.ballot.b32 	%r1681, %p377, %r1680;
	and.b32  	%r1682, %r1681, %r1461;
	or.b32  	%r1683, %r1682, -2147483648;
	add.s32 	%r1684, %r1683, -1;
	not.b32 	%r1685, %r1683;
	and.b32  	%r1686, %r1685, %r1684;
	popc.b32 	%r116, %r1686;
	mov.b64 	{%r1662, %r1667}, %rd805;
	mov.b32 	%r1678, 1;
	// begin inline asm
	shfl.sync.down.b32 %r1661, %r1662, %r1678, %r116, %r1680;
	// end inline asm
	// begin inline asm
	shfl.sync.down.b32 %r1666, %r1667, %r1678, %r116, %r1680;
	// end inline asm
	// begin inline asm
	shfl.sync.down.b32 %r1671, %r2057, %r1678, %r116, %r1680;
	// end inline asm
	// begin inline asm
	shfl.sync.down.b32 %r1676, %r1677, %r1678, %r116, %r1680;
	// end inline asm
	setp.ge.s32 	%p379, %r1257, %r116;
	@%p379 bra 	$L__BB3_83;
	mov.b64 	%rd674, {%r1661, %r1666};
	add.s64 	%rd70, %rd805, %rd674;
	setp.eq.s64 	%p380, %rd805, 0;
	selp.b32 	%r1687, %r1671, 0, %p380;
	add.s32 	%r2057, %r1687, %r2057;
	mov.u64 	%rd805, %rd70;
$L__BB3_83:
	mov.b64 	{%r1689, %r1694}, %rd805;
	mov.b32 	%r1705, 2;
	mov.b32 	%r1707, -1;
	// begin inline asm
	shfl.sync.down.b32 %r1688, %r1689, %r1705, %r116, %r1707;
	// end inline asm
	// begin inline asm
	shfl.sync.down.b32 %r1693, %r1694, %r1705, %r116, %r1707;
	// end inline asm
	// begin inline asm
	shfl.sync.down.b32 %r1698, %r2057, %r1705, %r116, %r1707;
	// end inline asm
	// begin inline asm
	shfl.sync.down.b32 %r1703, %r1704, %r1705, %r116, %r1707;
	// end inline asm
	setp.gt.s32 	%p381, %r89, %r116;
	@%p381 bra 	$L__BB3_85;
	mov.b64 	%rd675, {%r1688, %r1693};
	add.s64 	%rd72, %rd805, %rd675;
	setp.eq.s64 	%p382, %rd805, 0;
	selp.b32 	%r1708, %r1698, 0, %p382;
	add.s32 	%r2057, %r1708, %r2057;
	mov.u64 	%rd805, %rd72;
$L__BB3_85:
	mov.b64 	{%r1710, %r1715}, %rd805;
	mov.b32 	%r1726, 4;
	mov.b32 	%r1728, -1;
	// begin inline asm
	shfl.sync.down.b32 %r1709, %r1710, %r1726, %r116, %r1728;
	// end inline asm
	// begin inline asm
	shfl.sync.down.b32 %r1714, %r1715, %r1726, %r116, %r1728;
	// end inline asm
	// begin inline asm
	shfl.sync.down.b32 %r1719, %r2057, %r1726, %r116, %r1728;
	// end inline asm
	// begin inline asm
	shfl.sync.down.b32 %r1724, %r1725, %r1726, %r116, %r1728;
	// end inline asm
	setp.gt.s32 	%p383, %r95, %r116;
	@%p383 bra 	$L__BB3_87;
	mov.b64 	%rd676, {%r1709, %r1714};
	add.s64 	%rd74, %rd805, %rd676;
	setp.eq.s64 	%p384, %rd805, 0;
	selp.b32 	%r1729, %r1719, 0, %p384;
	add.s32 	%r2057, %r1729, %r2057;
	mov.u64 	%rd805, %rd74;
$L__BB3_87:
	mov.b64 	{%r1731, %r1736}, %rd805;
	mov.b32 	%r1747, 8;
	mov.b32 	%r1749, -1;
	// begin inline asm
	shfl.sync.down.b32 %r1730, %r1731, %r1747, %r116, %r1749;
	// end inline asm
	// begin inline asm
	shfl.sync.down.b32 %r1735, %r1736, %r1747, %r116, %r1749;
	// end inline asm
	// begin inline asm
	shfl.sync.down.b32 %r1740, %r2057, %r1747, %r116, %r1749;
	// end inline asm
	// begin inline asm
	shfl.sync.down.b32 %r1745, %r1746, %r1747, %r116, %r1749;
	// end inline asm
	setp.gt.s32 	%p385, %r101, %r116;
	@%p385 bra 	$L__BB3_89;
	mov.b64 	%rd677, {%r1730, %r1735};
	add.s64 	%rd76, %rd805, %rd677;
	setp.eq.s64 	%p386, %rd805, 0;
	selp.b32 	%r1750, %r1740, 0, %p386;
	add.s32 	%r2057, %r1750, %r2057;
	mov.u64 	%rd805, %rd76;
$L__BB3_89:
	mov.b64 	{%r1752, %r1757}, %rd805;
	mov.b32 	%r1768, 16;
	mov.b32 	%r1770, -1;
	// begin inline asm
	shfl.sync.down.b32 %r1751, %r1752, %r1768, %r116, %r1770;
	// end inline asm
	// begin inline asm
	shfl.sync.down.b32 %r1756, %r1757, %r1768, %r116, %r1770;
	// end inline asm
	// begin inline asm
	shfl.sync.down.b32 %r1761, %r2057, %r1768, %r116, %r1770;
	// end inline asm
	// begin inline asm
	shfl.sync.down.b32 %r1766, %r1767, %r1768, %r116, %r1770;
	// end inline asm
	setp.gt.s32 	%p387, %r107, %r116;
	@%p387 bra 	$L__BB3_91;
	mov.b64 	%rd678, {%r1751, %r1756};
	add.s64 	%rd78, %rd805, %rd678;
	setp.eq.s64 	%p388, %rd805, 0;
	selp.b32 	%r1771, %r1761, 0, %p388;
	add.s32 	%r2057, %r1771, %r2057;
	mov.u64 	%rd805, %rd78;
$L__BB3_91:
	add.s64 	%rd80, %rd805, %rd799;
	setp.eq.s64 	%p389, %rd799, 0;
	selp.b32 	%r1772, %r2057, 0, %p389;
	add.s32 	%r2049, %r1772, %r2049;
	add.s32 	%r2055, %r2055, -32;
	mov.u64 	%rd799, %rd80;
	bra.uni 	$L__BB3_78;
$L__BB3_92:
	@%p319 bra 	$L__BB3_94;
	add.s64 	%rd619, %rd799, %rd52;
	setp.eq.s64 	%p339, %rd52, 0;
	selp.b32 	%r1576, %r2049, 0, %p339;
	add.s32 	%r1577, %r1576, %r74;
	mov.b32 	%r1578, 101;
	mov.b64 	%rd618, {%r1577, %r1578};
	add.s64 	%rd617, %rd54, 512;
	// begin inline asm
	st.relaxed.gpu.v2.u64 [%rd617], {%rd618, %rd619};
	// end inline asm
	st.shared.u64 	[_ZN6thrust24THRUST_300001_SM_1000_NS8cuda_cub4core6detail5shmemE+168], %rd799;
	st.shared.u32 	[_ZN6thrust24THRUST_300001_SM_1000_NS8cuda_cub4core6detail5shmemE+176], %r2049;
	st.shared.u64 	[_ZN6thrust24THRUST_300001_SM_1000_NS8cuda_cub4core6detail5shmemE+184], %rd619;
	st.shared.u32 	[_ZN6thrust24THRUST_300001_SM_1000_NS8cuda_cub4core6detail5shmemE+192], %r1577;
$L__BB3_94:
	setp.ne.s32 	%p340, %r1257, 0;
	@%p340 bra 	$L__BB3_96;
	st.shared.u64 	[_ZN6thrust24THRUST_300001_SM_1000_NS8cuda_cub4core6detail5shmemE+136], %rd799;
	st.shared.u32 	[_ZN6thrust24THRUST_300001_SM_1000_NS8cuda_cub4core6detail5shmemE+144], %r2049;
	mov.u64 	%rd809, %rd799;
	mov.u32 	%r2061, %r2049;
$L__BB3_96:
	setp.eq.s32 	%p341, %r43, 0;
	bar.sync 	0;
	@%p341 bra 	$L__BB3_98;
	ld.shared.u32 	%r1579, [_ZN6thrust24THRUST_300001_SM_1000_NS8cuda_cub4core6detail5shmemE+144];
	ld.shared.u64 	%rd620, [_ZN6thrust24THRUST_300001_SM_1000_NS8cuda_cub4core6detail5shmemE+136];
	add.s64 	%rd82, %rd620, %rd809;
	setp.eq.s64 	%p342, %rd809, 0;
	selp.b32 	%r1580, %r1579, 0, %p342;
	add.s32 	%r2061, %r1580, %r2061;
	mov.u64 	%rd809, %rd82;
$L__BB3_98:
	setp.ne.s32 	%p343, %r54, %r55;
	setp.ne.s32 	%p344, %r53, %r54;
	setp.ne.s32 	%p345, %r52, %r53;
	setp.ne.s32 	%p346, %r51, %r52;
	setp.ne.s32 	%p347, %r50, %r51;
	setp.ne.s32 	%p348, %r49, %r50;
	setp.ne.s32 	%p349, %r48, %r49;
	setp.ne.s32 	%p350, %r2047, %r48;
	selp.u64 	%rd621, 1, 0, %p350;
	add.s64 	%rd84, %rd809, %rd621;
	selp.b32 	%r1581, 0, %r2061, %p350;
	add.s32 	%r147, %r1581, %r59;
	selp.u64 	%rd622, 1, 0, %p349;
	add.s64 	%rd623, %rd622, %rd621;
	add.s64 	%rd85, %rd623, %rd809;
	selp.b32 	%r1582, 0, %r147, %p349;
	add.s32 	%r148, %r60, %r1582;
	selp.u64 	%rd624, 1, 0, %p348;
	add.s64 	%rd86, %rd85, %rd624;
	selp.b32 	%r1583, 0, %r148, %p348;
	add.s32 	%r149, %r61, %r1583;
	add.s64 	%rd87, %rd44, %rd809;
	selp.b32 	%r1584, 0, %r149, %p347;
	add.s32 	%r150, %r62, %r1584;
	add.s64 	%rd88, %rd45, %rd809;
	selp.b32 	%r1585, 0, %r150, %p346;
	add.s32 	%r151, %r63, %r1585;
	add.s64 	%rd89, %rd46, %rd809;
	selp.b32 	%r1586, 0, %r151, %p345;
	add.s32 	%r152, %r64, %r1586;
	add.s64 	%rd90, %rd47, %rd809;
	selp.b32 	%r1587, 0, %r152, %p344;
	add.s32 	%r153, %r65, %r1587;
	add.s64 	%rd91, %rd48, %rd809;
	selp.b32 	%r1588, 0, %r153, %p343;
	add.s32 	%r154, %r66, %r1588;
	ld.shared.u64 	%rd92, [_ZN6thrust24THRUST_300001_SM_1000_NS8cuda_cub4core6detail5shmemE+200];
	ld.shared.u64 	%rd93, [_ZN6thrust24THRUST_300001_SM_1000_NS8cuda_cub4core6detail5shmemE+168];
	setp.lt.s64 	%p351, %rd92, 257;
	@%p351 bra 	$L__BB3_124;
	setp.eq.s32 	%p361, %r2047, %r48;
	bar.sync 	0;
	@%p361 bra 	$L__BB3_101;
	cvt.u32.u64 	%r1589, %rd93;
	cvt.u32.u64 	%r1590, %rd809;
	sub.s32 	%r1591, %r1590, %r1589;
	shl.b32 	%r1592, %r1591, 3;
	mov.u32 	%r1593, _ZN6thrust24THRUST_300001_SM_1000_NS8cuda_cub4core6detail5shmemE;
	add.s32 	%r1594, %r1593, %r1592;
	st.shared.v2.u32 	[%r1594], {%r2047, %r2061};
$L__BB3_101:
	setp.eq.s32 	%p362, %r48, %r49;
	@%p362 bra 	$L__BB3_103;
	cvt.u32.u64 	%r1595, %rd93;
	cvt.u32.u64 	%r1596, %rd84;
	sub.s32 	%r1597, %r1596, %r1595;
	shl.b32 	%r1598, %r1597, 3;
	mov.u32 	%r1599, _ZN6thrust24THRUST_300001_SM_1000_NS8cuda_cub4core6detail5shmemE;
	add.s32 	%r1600, %r1599, %r1598;
	st.shared.v2.u32 	[%r1600], {%r48, %r147};
$L__BB3_103:
	setp.eq.s32 	%p363, %r49, %r50;
	@%p363 bra 	$L__BB3_105;
	cvt.u32.u64 	%r1601, %rd93;
	cvt.u32.u64 	%r1602, %rd85;
	sub.s32 	%r1603, %r1602, %r1601;
	shl.b32 	%r1604, %r1603, 3;
	mov.u32 	%r1605, _ZN6thrust24THRUST_300001_SM_1000_NS8cuda_cub4core6detail5shmemE;
	add.s32 	%r1606, %r1605, %r1604;
	st.shared.v2.u32 	[%r1606], {%r49, %r148};
$L__BB3_105:
	setp.eq.s32 	%p364, %r50, %r51;
	@%p364 bra 	$L__BB3_107;
	cvt.u32.u64 	%r1607, %rd93;
	cvt.u32.u64 	%r1608, %rd86;
	sub.s32 	%r1609, %r1608, %r1607;
	shl.b32 	%r1610, %r1609, 3;
	mov.u32 	%r1611, _ZN6thrust24THRUST_300001_SM_1000_NS8cuda_cub4core6detail5shmemE;
	add.s32 	%r1612, %r1611, %r1610;
	st.shared.v2.u32 	[%r1612], {%r50, %r149};
$L__BB3_107:
	setp.eq.s32 	%p365, %r51, %r52;
	@%p365 bra 	$L__BB3_109;
	cvt.u32.u64 	%r1613, %rd93;
	cvt.u32.u64 	%r1614, %rd87;
	sub.s32 	%r1615, %r1614, %r1613;
	shl.b32 	%r1616, %r1615, 3;
	mov.u32 	%r1617, _ZN6thrust24THRUST_300001_SM_1000_NS8cuda_cub4core6detail5shmemE;
	add.s32 	%r1618, %r1617, %r1616;
	st.shared.v2.u32 	[%r1618], {%r51, %r150};
$L__BB3_109:
	setp.eq.s32 	%p366, %r52, %r53;
	@%p366 bra 	$L__BB3_111;
	cvt.u32.u64 	%r1619, %rd93;
	cvt.u32.u64 	%r1620, %rd88;
	sub.s32 	%r1621, %r1620, %r1619;
	shl.b32 	%r1622, %r1621, 3;
	mov.u32 	%r1623, _ZN6thrust24THRUST_300001_SM_1000_NS8cuda_cub4core6detail5shmemE;
	add.s32 	%r1624, %r1623, %r1622;
	st.shared.v2.u32 	[%r1624], {%r52, %r151};
$L__BB3_111:
	setp.eq.s32 	%p367, %r53, %r54;
	@%p367 bra 	$L__BB3_113;
	cvt.u32.u64 	%r1625, %rd93;
	cvt.u32.u64 	%r1626, %rd89;
	sub.s32 	%r1627, %r1626, %r1625;
	shl.b32 	%r1628, %r1627, 3;
	mov.u32 	%r1629, _ZN6thrust24THRUST_300001_SM_1000_NS8cuda_cub4core6detail5shmemE;
	add.s32 	%r1630, %r1629, %r1628;
	st.shared.v2.u32 	[%r1630], {%r53, %r152};
$L__BB3_113:
	setp.eq.s32 	%p368, %r54, %r55;
	@%p368 bra 	$L__BB3_115;
	cvt.u32.u64 	%r1631, %rd93;
	cvt.u32.u64 	%r1632, %rd90;
	sub.s32 	%r1633, %r1632, %r1631;
	shl.b32 	%r1634, %r1633, 3;
	mov.u32 	%r1635, _ZN6thrust24THRUST_300001_SM_1000_NS8cuda_cub4core6detail5shmemE;
	add.s32 	%r1636, %r1635, %r1634;
	st.shared.v2.u32 	[%r1636], {%r54, %r153};
$L__BB3_115:
	setp.eq.s32 	%p369, %r55, %r56;
	@%p369 bra 	$L__BB3_117;
	cvt.u32.u64 	%r1637, %rd93;
	cvt.u32.u64 	%r1638, %rd91;
	sub.s32 	%r1639, %r1638, %r1637;
	shl.b32 	%r1640, %r1639, 3;
	mov.u32 	%r1641, _ZN6thrust24THRUST_300001_SM_1000_NS8cuda_cub4core6detail5shmemE;
	add.s32 	%r1642, %r1641, %r1640;
	st.shared.v2.u32 	[%r1642], {%r55, %r154};
$L__BB3_117:
	bar.sync 	0;
	cvt.u64.u32 	%rd815, %r43;
	setp.le.u64 	%p370, %rd92, %rd815;
	@%p370 bra 	$L__BB3_362;
	not.b64 	%rd652, %rd815;
	add.s64 	%rd95, %rd92, %rd652;
	shr.u64 	%rd653, %rd95, 8;
	add.s64 	%rd654, %rd653, 1;
	and.b64  	%rd811, %rd654, 3;
	and.b64  	%rd655, %rd95, 768;
	setp.eq.s64 	%p371, %rd655, 768;
	@%p371 bra 	$L__BB3_121;
	add.s64 	%rd656, %rd93, %rd815;
	shl.b64 	%rd657, %rd656, 2;
	add.s64 	%rd813, %rd5, %rd657;
	add.s64 	%rd812, %rd4, %rd657;
	shl.b32 	%r1643, %r43, 3;
	mov.u32 	%r1644, _ZN6thrust24THRUST_300001_SM_1000_NS8cuda_cub4core6detail5shmemE;
	add.s32 	%r2063, %r1644, %r1643;
	shl.b64 	%rd658, %rd811, 8;
	add.s64 	%rd815, %rd658, %rd815;
$L__BB3_120:
	.pragma "nounroll";
	ld.shared.v2.u32 	{%r1645, %r1646}, [%r2063];
	st.global.u32 	[%rd812], %r1645;
	st.global.u32 	[%rd813], %r1646;
	add.s64 	%rd813, %rd813, 1024;
	add.s64 	%rd812, %rd812, 1024;
	add.s32 	%r2063, %r2063, 2048;
	add.s64 	%rd811, %rd811, -1;
	setp.ne.s64 	%p372, %rd811, 0;
	@%p372 bra 	$L__BB3_120;
$L__BB3_121:
	setp.lt.u64 	%p373, %rd95, 768;
	@%p373 bra 	$L__BB3_362;
	mov.u32 	%r1649, _ZN6thrust24THRUST_300001_SM_1000_NS8cuda_cub4core6detail5shmemE;
$L__BB3_123:
	cvt.u32.u64 	%r1647, %rd815;
	add.s64 	%rd659, %rd815, %rd93;
	shl.b32 	%r1648, %r1647, 3;
	add.s32 	%r1650, %r1649, %r1648;
	ld.shared.v2.u32 	{%r1651, %r1652}, [%r1650];
	shl.b64 	%rd660, %rd659, 2;
	add.s64 	%rd661, %rd4, %rd660;
	st.global.u32 	[%rd661], %r1651;
	add.s64 	%rd662, %rd5, %rd660;
	st.global.u32 	[%rd662], %r1652;
	and.b64  	%rd663, %rd815, 4294967295;
	add.s64 	%rd664, %rd93, %rd663;
	ld.shared.v2.u32 	{%r1653, %r1654}, [%r1650+2048];
	shl.b64 	%rd665, %rd664, 2;
	add.s64 	%rd666, %rd4, %rd665;
	st.global.u32 	[%rd666+1024], %r1653;
	add.s64 	%rd667, %rd5, %rd665;
	st.global.u32 	[%rd667+1024], %r1654;
	ld.shared.v2.u32 	{%r1655, %r1656}, [%r1650+4096];
	st.global.u32 	[%rd666+2048], %r1655;
	st.global.u32 	[%rd667+2048], %r1656;
	ld.shared.v2.u32 	{%r1657, %r1658}, [%r1650+6144];
	st.global.u32 	[%rd666+3072], %r1657;
	st.global.u32 	[%rd667+3072], %r1658;
	add.s64 	%rd668, %rd815, 1024;
	and.b64  	%rd815, %rd668, 4294967295;
	setp.gt.u64 	%p374, %rd92, %rd815;
	@%p374 bra 	$L__BB3_123;
	bra.uni 	$L__BB3_362;
$L__BB3_124:
	setp.eq.s32 	%p352, %r2047, %r48;
	@%p352 bra 	$L__BB3_126;
	shl.b64 	%rd625, %rd809, 2;
	add.s64 	%rd626, %rd4, %rd625;
	st.global.u32 	[%rd626], %r2047;
	add.s64 	%rd627, %rd5, %rd625;
	st.global.u32 	[%rd627], %r2061;
$L__BB3_126:
	setp.eq.s32 	%p353, %r48, %r49;
	@%p353 bra 	$L__BB3_128;
	shl.b64 	%rd628, %rd84, 2;
	add.s64 	%rd629, %rd4, %rd628;
	st.global.u32 	[%rd629], %r48;
	add.s64 	%rd630, %rd5, %rd628;
	st.global.u32 	[%rd630], %r147;
$L__BB3_128:
	setp.eq.s32 	%p354, %r49, %r50;
	@%p354 bra 	$L__BB3_130;
	shl.b64 	%rd631, %rd85, 2;
	add.s64 	%rd632, %rd4, %rd631;
	st.global.u32 	[%rd632], %r49;
	add.s64 	%rd633, %rd5, %rd631;
	st.global.u32 	[%rd633], %r148;
$L__BB3_130:
	setp.eq.s32 	%p355, %r50, %r51;
	@%p355 bra 	$L__BB3_132;
	shl.b64 	%rd634, %rd86, 2;
	add.s64 	%rd635, %rd4, %rd634;
	st.global.u32 	[%rd635], %r50;
	add.s64 	%rd636, %rd5, %rd634;
	st.global.u32 	[%rd636], %r149;
$L__BB3_132:
	setp.eq.s32 	%p356, %r51, %r52;
	@%p356 bra 	$L__BB3_134;
	shl.b64 	%rd637, %rd87, 2;
	add.s64 	%rd638, %rd4, %rd637;
	st.global.u32 	[%rd638], %r51;
	add.s64 	%rd639, %rd5, %rd637;
	st.global.u32 	[%rd639], %r150;
$L__BB3_134:
	setp.eq.s32 	%p357, %r52, %r53;
	@%p357 bra 	$L__BB3_136;
	shl.b64 	%rd640, %rd88, 2;
	add.s64 	%rd641, %rd4, %rd640;
	st.global.u32 	[%rd641], %r52;
	add.s64 	%rd642, %rd5, %rd640;
	st.global.u32 	[%rd642], %r151;
$L__BB3_136:
	setp.eq.s32 	%p358, %r53, %r54;
	@%p358 bra 	$L__BB3_138;
	shl.b64 	%rd643, %rd89, 2;
	add.s64 	%rd644, %rd4, %rd643;
	st.global.u32 	[%rd644], %r53;
	add.s64 	%rd645, %rd5, %rd643;
	st.global.u32 	[%rd645], %r152;
$L__BB3_138:
	setp.eq.s32 	%p359, %r54, %r55;
	@%p359 bra 	$L__BB3_140;
	shl.b64 	%rd646, %rd90, 2;
	add.s64 	%rd647, %rd4, %rd646;
	st.global.u32 	[%rd647], %r54;
	add.s64 	%rd648, %rd5, %rd646;
	st.global.u32 	[%rd648], %r153;
$L__BB3_140:
	setp.eq.s32 	%p360, %r55, %r56;
	@%p360 bra 	$L__BB3_362;
	shl.b64 	%rd649, %rd91, 2;
	add.s64 	%rd650, %rd4, %rd649;
	st.global.u32 	[%rd650], %r55;
	add.s64 	%rd651, %rd5, %rd649;
	st.global.u32 	[%rd651], %r154;
	bra.uni 	$L__BB3_362;
$L__BB3_142:
	setp.lt.s64 	%p13, %rd7, 1;
	@%p13 bra 	$L__BB3_362;
	setp.ne.s32 	%p14, %r1, 0;
	@%p14 bra 	$L__BB3_232;
	cvt.u32.u64 	%r158, %rd216;
	shl.b64 	%rd400, %rd6, 2;
	add.s64 	%rd399, %rd2, %rd400;
	// begin inline asm
	ld.global.nc.u32 %r2072, [%rd399];
	// end inline asm
	mov.u32 	%r160, %tid.x;
	and.b32  	%r959, %r160, 31;
	and.b32  	%r960, %r160, 992;
	mul.lo.s32 	%r961, %r960, 9;
	or.b32  	%r161, %r961, %r959;
	setp.ge.s32 	%p169, %r161, %r158;
	shl.b32 	%r162, %r161, 2;
	cvt.u64.u32 	%rd401, %r162;
	add.s64 	%rd109, %rd399, %rd401;
	mov.u32 	%r2064, %r2072;
	@%p169 bra 	$L__BB3_146;
	// begin inline asm
	ld.global.nc.u32 %r2064, [%rd109];
	// end inline asm
$L__BB3_146:
	add.s32 	%r165, %r161, 32;
	setp.ge.s32 	%p170, %r165, %r158;
	mov.u32 	%r2065, %r2072;
	@%p170 bra 	$L__BB3_148;
	add.s64 	%rd403, %rd109, 128;
	// begin inline asm
	ld.global.nc.u32 %r2065, [%rd403];
	// end inline asm
$L__BB3_148:
	add.s32 	%r168, %r161, 64;
	setp.ge.s32 	%p171, %r168, %r158;
	mov.u32 	%r2066, %r2072;
	@%p171 bra 	$L__BB3_150;
	add.s64 	%rd404, %rd109, 256;
	// begin inline asm
	ld.global.nc.u32 %r2066, [%rd404];
	// end inline asm
$L__BB3_150:
	add.s32 	%r171, %r161, 96;
	setp.ge.s32 	%p172, %r171, %r158;
	mov.u32 	%r2067, %r2072;
	@%p172 bra 	$L__BB3_152;
	add.s64 	%rd405, %rd109, 384;
	// begin inline asm
	ld.global.nc.u32 %r2067, [%rd405];
	// end inline asm
$L__BB3_152:
	add.s32 	%r174, %r161, 128;
	setp.ge.s32 	%p173, %r174, %r158;
	mov.u32 	%r2068, %r2072;
	@%p173 bra 	$L__BB3_154;
	add.s64 	%rd406, %rd109, 512;
	// begin inline asm
	ld.global.nc.u32 %r2068, [%rd406];
	// end inline asm
$L__BB3_154:
	add.s32 	%r177, %r161, 160;
	setp.ge.s32 	%p174, %r177, %r158;
	mov.u32 	%r2069, %r2072;
	@%p174 bra 	$L__BB3_156;
	add.s64 	%rd407, %rd109, 640;
	// begin inline asm
	ld.global.nc.u32 %r2069, [%rd407];
	// end inline asm
$L__BB3_156:
	add.s32 	%r180, %r161, 192;
	setp.ge.s32 	%p175, %r180, %r158;
	mov.u32 	%r2070, %r2072;
	@%p175 bra 	$L__BB3_158;
	add.s64 	%rd408, %rd109, 768;
	// begin inline asm
	ld.global.nc.u32 %r2070, [%rd408];
	// end inline asm
$L__BB3_158:
	add.s32 	%r183, %r161, 224;
	setp.ge.s32 	%p176, %r183, %r158;
	mov.u32 	%r2071, %r2072;
	@%p176 bra 	$L__BB3_160;
	add.s64 	%rd409, %rd109, 896;
	// begin inline asm
	ld.global.nc.u32 %r2071, [%rd409];
	// end inline asm
$L__BB3_160:
	add.s32 	%r186, %r161, 256;
	setp.ge.s32 	%p177, %r186, %r158;
	@%p177 bra 	$L__BB3_162;
	add.s64 	%rd410, %rd109, 1024;
	// begin inline asm
	ld.global.nc.u32 %r2072, [%rd410];
	// end inline asm
$L__BB3_162:
	setp.ge.s32 	%p178, %r161, %r158;
	// begin inline asm
	mov.u32 %r971, %laneid;
	// end inline asm
	shr.u32 	%r190, %r160, 5;
	mad.lo.s32 	%r973, %r190, 288, %r971;
	shl.b32 	%r974, %r973, 2;
	mov.u32 	%r975, _ZN6thrust24THRUST_300001_SM_1000_NS8cuda_cub4core6detail5shmemE;
	add.s32 	%r191, %r975, %r974;
	st.shared.u32 	[%r191], %r2064;
	st.shared.u32 	[%r191+128], %r2065;
	st.shared.u32 	[%r191+256], %r2066;
	st.shared.u32 	[%r191+384], %r2067;
	st.shared.u32 	[%r191+512], %r2068;
	st.shared.u32 	[%r191+640], %r2069;
	st.shared.u32 	[%r191+768], %r2070;
	st.shared.u32 	[%r191+896], %r2071;
	st.shared.u32 	[%r191+1024], %r2072;
	bar.warp.sync 	-1;
	shl.b32 	%r976, %r971, 5;
	add.s32 	%r192, %r191, %r976;
	ld.shared.u32 	%r193, [%r192];
	ld.shared.u32 	%r194, [%r192+4];
	ld.shared.u32 	%r195, [%r192+8];
	ld.shared.u32 	%r196, [%r192+12];
	ld.shared.u32 	%r197, [%r192+16];
	ld.shared.u32 	%r198, [%r192+20];
	ld.shared.u32 	%r199, [%r192+24];
	ld.shared.u32 	%r200, [%r192+28];
	ld.shared.u32 	%r201, [%r192+32];
	bar.sync 	0;
	add.s64 	%rd411, %rd3, %rd400;
	// begin inline asm
	ld.global.nc.u32 %r2081, [%rd411];
	// end inline asm
	add.s64 	%rd110, %rd411, %rd401;
	mov.u32 	%r2073, %r2081;
	@%p178 bra 	$L__BB3_164;
	// begin inline asm
	ld.global.nc.u32 %r2073, [%rd110];
	// end inline asm
$L__BB3_164:
	setp.ge.s32 	%p179, %r165, %r158;
	mov.u32 	%r2074, %r2081;
	@%p179 bra 	$L__BB3_166;
	add.s64 	%rd415, %rd110, 128;
	// begin inline asm
	ld.global.nc.u32 %r2074, [%rd415];
	// end inline asm
$L__BB3_166:
	setp.ge.s32 	%p180, %r168, %r158;
	mov.u32 	%r2075, %r2081;
	@%p180 bra 	$L__BB3_168;
	add.s64 	%rd416, %rd110, 256;
	// begin inline asm
	ld.global.nc.u32 %r2075, [%rd416];
	// end inline asm
$L__BB3_168:
	setp.ge.s32 	%p181, %r171, %r158;
	mov.u32 	%r2076, %r2081;
	@%p181 bra 	$L__BB3_170;
	add.s64 	%rd417, %rd110, 384;
	// begin inline asm
	ld.global.nc.u32 %r2076, [%rd417];
	// end inline asm
$L__BB3_170:
	setp.ge.s32 	%p182, %r174, %r158;
	mov.u32 	%r2077, %r2081;
	@%p182 bra 	$L__BB3_172;
	add.s64 	%rd418, %rd110, 512;
	// begin inline asm
	ld.global.nc.u32 %r2077, [%rd418];
	// end inline asm
$L__BB3_172:
	setp.ge.s32 	%p183, %r177, %r158;
	mov.u32 	%r2078, %r2081;
	@%p183 bra 	$L__BB3_174;
	add.s64 	%rd419, %rd110, 640;
	// begin inline asm
	ld.global.nc.u32 %r2078, [%rd419];
	// end inline asm
$L__BB3_174:
	setp.ge.s32 	%p184, %r180, %r158;
	mov.u32 	%r2079, %r2081;
	@%p184 bra 	$L__BB3_176;
	add.s64 	%rd420, %rd110, 768;
	// begin inline asm
	ld.global.nc.u32 %r2079, [%rd420];
	// end inline asm
$L__BB3_176:
	setp.ge.s32 	%p185, %r183, %r158;
	mov.u32 	%r2080, %r2081;
	@%p185 bra 	$L__BB3_178;
	add.s64 	%rd421, %rd110, 896;
	// begin inline asm
	ld.global.nc.u32 %r2080, [%rd421];
	// end inline asm
$L__BB3_178:
	setp.ge.s32 	%p186, %r186, %r158;
	@%p186 bra 	$L__BB3_180;
	add.s64 	%rd422, %rd110, 1024;
	// begin inline asm
	ld.global.nc.u32 %r2081, [%rd422];
	// end inline asm
$L__BB3_180:
	st.shared.u32 	[%r191], %r2073;
	st.shared.u32 	[%r191+128], %r2074;
	st.shared.u32 	[%r191+256], %r2075;
	st.shared.u32 	[%r191+384], %r2076;
	st.shared.u32 	[%r191+512], %r2077;
	st.shared.u32 	[%r191+640], %r2078;
	st.shared.u32 	[%r191+768], %r2079;
	st.shared.u32 	[%r191+896], %r2080;
	st.shared.u32 	[%r191+1024], %r2081;
	bar.warp.sync 	-1;
	ld.shared.u32 	%r221, [%r192];
	ld.shared.u32 	%r222, [%r192+4];
	ld.shared.u32 	%r223, [%r192+8];
	ld.shared.u32 	%r224, [%r192+12];
	ld.shared.u32 	%r225, [%r192+16];
	ld.shared.u32 	%r226, [%r192+20];
	ld.shared.u32 	%r227, [%r192+24];
	ld.shared.u32 	%r228, [%r192+28];
	ld.shared.u32 	%r229, [%r192+32];
	bar.sync 	0;
	shl.b32 	%r987, %r160, 2;
	add.s32 	%r989, %r975, %r987;
	add.s32 	%r230, %r989, 1240;
	st.shared.u32 	[%r989+1240], %r201;
	bar.sync 	0;
	setp.eq.s32 	%p187, %r160, 0;
	mov.b64 	%rd816, 1;
	@%p187 bra 	$L__BB3_182;
	ld.shared.u32 	%r2082, [%r230+-4];
	setp.ne.s32 	%p188, %r2082, %r193;
	selp.u64 	%rd816, 1, 0, %p188;
$L__BB3_182:
	setp.eq.s32 	%p189, %r160, 0;
	setp.ne.s32 	%p190, %r193, %r194;
	setp.ne.s32 	%p191, %r194, %r195;
	setp.ne.s32 	%p192, %r195, %r196;
	setp.ne.s32 	%p193, %r196, %r197;
	setp.ne.s32 	%p194, %r197, %r198;
	setp.ne.s32 	%p195, %r198, %r199;
	setp.ne.s32 	%p196, %r199, %r200;
	setp.ne.s32 	%p197, %r200, %r201;
	mul.lo.s32 	%r1110, %r160, 9;
	cvt.u64.u32 	%rd424, %r1110;
	setp.eq.s64 	%p198, %rd7, %rd424;
	selp.u64 	%rd425, 1, 0, %p198;
	selp.b64 	%rd426, %rd425, %rd816, %p198;
	selp.b64 	%rd113, %rd425, %rd426, %p189;
	add.s32 	%r1111, %r1110, 1;
	cvt.u64.u32 	%rd427, %r1111;
	setp.eq.s64 	%p199, %rd7, %rd427;
	or.pred  	%p1, %p199, %p190;
	selp.u64 	%rd428, 1, 0, %p1;
	add.s32 	%r1112, %r1110, 2;
	cvt.u64.u32 	%rd429, %r1112;
	setp.eq.s64 	%p200, %rd7, %rd429;
	or.pred  	%p2, %p200, %p191;
	selp.u64 	%rd430, 1, 0, %p2;
	add.s32 	%r1113, %r1110, 3;
	cvt.u64.u32 	%rd431, %r1113;
	setp.eq.s64 	%p201, %rd7, %rd431;
	or.pred  	%p3, %p201, %p192;
	selp.u64 	%rd432, 1, 0, %p3;
	add.s32 	%r1114, %r1110, 4;
	cvt.u64.u32 	%rd433, %r1114;
	setp.eq.s64 	%p202, %rd7, %rd433;
	or.pred  	%p4, %p202, %p193;
	selp.u64 	%rd434, 1, 0, %p4;
	add.s32 	%r1115, %r1110, 5;
	cvt.u64.u32 	%rd435, %r1115;
	setp.eq.s64 	%p203, %rd7, %rd435;
	or.pred  	%p204, %p203, %p194;
	selp.u64 	%rd436, 1, 0, %p204;
	add.s32 	%r1116, %r1110, 6;
	cvt.u64.u32 	%rd437, %r1116;
	setp.eq.s64 	%p205, %rd7, %rd437;
	or.pred  	%p206, %p205, %p195;
	selp.u64 	%rd438, 1, 0, %p206;
	add.s32 	%r1117, %r1110, 7;
	cvt.u64.u32 	%rd439, %r1117;
	setp.eq.s64 	%p207, %rd7, %rd439;
	or.pred  	%p5, %p207, %p196;
	selp.u64 	%rd440, 1, 0, %p5;
	add.s32 	%r1118, %r1110, 8;
	cvt.u64.u32 	%rd441, %r1118;
	setp.eq.s64 	%p208, %rd7, %rd441;
	or.pred  	%p209, %p208, %p197;
	selp.u64 	%rd442, 1, 0, %p209;
	add.s64 	%rd114, %rd113, %rd428;
	selp.b32 	%r1119, 0, %r221, %p1;
	add.s32 	%r1120, %r222, %r1119;
	add.s64 	%rd115, %rd114, %rd430;
	selp.b32 	%r1121, 0, %r1120, %p2;
	add.s32 	%r1122, %r223, %r1121;
	add.s64 	%rd116, %rd115, %rd432;
	selp.b32 	%r1123, 0, %r1122, %p3;
	add.s32 	%r1124, %r224, %r1123;
	add.s64 	%rd117, %rd116, %rd434;
	selp.b32 	%r1125, 0, %r1124, %p4;
	add.s32 	%r1126, %r225, %r1125;
	add.s64 	%rd118, %rd117, %rd436;
	selp.b32 	%r1127, 0, %r1126, %p204;
	add.s32 	%r1128, %r226, %r1127;
	add.s64 	%rd119, %rd118, %rd438;
	selp.b32 	%r1129, 0, %r1128, %p206;
	add.s32 	%r1130, %r227, %r1129;
	add.s64 	%rd120, %rd119, %rd440;
	selp.b32 	%r1131, 0, %r1130, %p5;
	add.s32 	%r1132, %r228, %r1131;
	add.s64 	%rd443, %rd120, %rd442;
	mov.b64 	{%r991, %r996}, %rd443;
	selp.b32 	%r1133, 0, %r1132, %p209;
	add.s32 	%r1001, %r229, %r1133;
	mov.b32 	%r1107, 1;
	mov.b32 	%r1108, 0;
	mov.b32 	%r1109, -1;
	// begin inline asm
	shfl.sync.up.b32 %r990, %r991, %r1107, %r1108, %r1109;
	// end inline asm
	// begin inline asm
	shfl.sync.up.b32 %r995, %r996, %r1107, %r1108, %r1109;
	// end inline asm
	mov.b64 	%rd444, {%r990, %r995};
	// begin inline asm
	shfl.sync.up.b32 %r1000, %r1001, %r1107, %r1108, %r1109;
	// end inline asm
	// begin inline asm
	shfl.sync.up.b32 %r1005, %r1006, %r1107, %r1108, %r1109;
	// end inline asm
	setp.eq.s64 	%p210, %rd443, 0;
	selp.b32 	%r1134, %r1000, 0, %p210;
	setp.lt.s32 	%p211, %r971, 1;
	selp.b64 	%rd445, 0, %rd444, %p211;
	add.s64 	%rd446, %rd445, %rd443;
	mov.b64 	{%r1011, %r1016}, %rd446;
	selp.b32 	%r1135, 0, %r1134, %p211;
	add.s32 	%r1021, %r1135, %r1001;
	mov.b32 	%r1027, 2;
	// begin inline asm
	shfl.sync.up.b32 %r1010, %r1011, %r1027, %r1108, %r1109;
	// end inline asm
	// begin inline asm
	shfl.sync.up.b32 %r1015, %r1016, %r1027, %r1108, %r1109;
	// end inline asm
	mov.b64 	%rd447, {%r1010, %r1015};
	// begin inline asm
	shfl.sync.up.b32 %r1020, %r1021, %r1027, %r1108, %r1109;
	// end inline asm
	// begin inline asm
	shfl.sync.up.b32 %r1025, %r1026, %r1027, %r1108, %r1109;
	// end inline asm
	setp.eq.s64 	%p212, %rd446, 0;
	selp.b32 	%r1136, %r1020, 0, %p212;
	setp.lt.s32 	%p213, %r971, 2;
	selp.b64 	%rd448, 0, %rd447, %p213;
	add.s64 	%rd449, %rd448, %rd446;
	mov.b64 	{%r1031, %r1036}, %rd449;
	selp.b32 	%r1137, 0, %r1136, %p213;
	add.s32 	%r1041, %r1137, %r1021;
	mov.b32 	%r1047, 4;
	// begin inline asm
	shfl.sync.up.b32 %r1030, %r1031, %r1047, %r1108, %r1109;
	// end inline asm
	// begin inline asm
	shfl.sync.up.b32 %r1035, %r1036, %r1047, %r1108, %r1109;
	// end inline asm
	mov.b64 	%rd450, {%r1030, %r1035};
	// begin inline asm
	shfl.sync.up.b32 %r1040, %r1041, %r1047, %r1108, %r1109;
	// end inline asm
	// begin inline asm
	shfl.sync.up.b32 %r1045, %r1046, %r1047, %r1108, %r1109;
	// end inline asm
	setp.eq.s64 	%p214, %rd449, 0;
	selp.b32 	%r1138, %r1040, 0, %p214;
	setp.lt.s32 	%p215, %r971, 4;
	selp.b64 	%rd451, 0, %rd450, %p215;
	add.s64 	%rd452, %rd451, %rd449;
	mov.b64 	{%r1051, %r1056}, %rd452;
	selp.b32 	%r1139, 0, %r1138, %p215;
	add.s32 	%r1061, %r1139, %r1041;
	mov.b32 	%r1067, 8;
	// begin inline asm
	shfl.sync.up.b32 %r1050, %r1051, %r1067, %r1108, %r1109;
	// end inline asm
	// begin inline asm
	shfl.sync.up.b32 %r1055, %r1056, %r1067, %r1108, %r1109;
	// end inline asm
	mov.b64 	%rd453, {%r1050, %r1055};
	// begin inline asm
	shfl.sync.up.b32 %r1060, %r1061, %r1067, %r1108, %r1109;
	// end inline asm
	// begin inline asm
	shfl.sync.up.b32 %r1065, %r1066, %r1067, %r1108, %r1109;
	// end inline asm
	setp.eq.s64 	%p216, %rd452, 0;
	selp.b32 	%r1140, %r1060, 0, %p216;
	setp.lt.s32 	%p217, %r971, 8;
	selp.b64 	%rd454, 0, %rd453, %p217;
	add.s64 	%rd455, %rd454, %rd452;
	mov.b64 	{%r1071, %r1076}, %rd455;
	selp.b32 	%r1141, 0, %r1140, %p217;
	add.s32 	%r1081, %r1141, %r1061;
	mov.b32 	%r1087, 16;
	// begin inline asm
	shfl.sync.up.b32 %r1070, %r1071, %r1087, %r1108, %r1109;
	// end inline asm
	// begin inline asm
	shfl.sync.up.b32 %r1075, %r1076, %r1087, %r1108, %r1109;
	// end inline asm
	mov.b64 	%rd456, {%r1070, %r1075};
	// begin inline asm
	shfl.sync.up.b32 %r1080, %r1081, %r1087, %r1108, %r1109;
	// end inline asm
	// begin inline asm
	shfl.sync.up.b32 %r1085, %r1086, %r1087, %r1108, %r1109;
	// end inline asm
	setp.eq.s64 	%p218, %rd455, 0;
	selp.b32 	%r1142, %r1080, 0, %p218;
	setp.lt.s32 	%p219, %r971, 16;
	selp.b64 	%rd457, 0, %rd456, %p219;
	add.s64 	%rd121, %rd457, %rd455;
	mov.b64 	{%r1091, %r1096}, %rd121;
	selp.b32 	%r1143, 0, %r1142, %p219;
	add.s32 	%r1101, %r1143, %r1081;
	// begin inline asm
	shfl.sync.up.b32 %r1090, %r1091, %r1107, %r1108, %r1109;
	// end inline asm
	// begin inline asm
	shfl.sync.up.b32 %r1095, %r1096, %r1107, %r1108, %r1109;
	// end inline asm
	// begin inline asm
	shfl.sync.up.b32 %r1100, %r1101, %r1107, %r1108, %r1109;
	// end inline asm
	// begin inline asm
	shfl.sync.up.b32 %r1105, %r1106, %r1107, %r1108, %r1109;
	// end inline asm
	setp.ne.s32 	%p220, %r971, 31;
	@%p220 bra 	$L__BB3_184;
	shl.b32 	%r1144, %r190, 4;
	mov.u32 	%r1145, _ZN6thrust24THRUST_300001_SM_1000_NS8cuda_cub4core6detail5shmemE;
	add.s32 	%r1146, %r1145, %r1144;
	st.shared.u64 	[%r1146], %rd121;
	st.shared.u32 	[%r1146+8], %r1101;
$L__BB3_184:
	mov.b64 	%rd458, {%r1090, %r1095};
	bar.sync 	0;
	ld.shared.u64 	%rd459, [_ZN6thrust24THRUST_300001_SM_1000_NS8cuda_cub4core6detail5shmemE];
	ld.shared.u32 	%r1147, [_ZN6thrust24THRUST_300001_SM_1000_NS8cuda_cub4core6detail5shmemE+8];
	ld.shared.u64 	%rd460, [_ZN6thrust24THRUST_300001_SM_1000_NS8cuda_cub4core6detail5shmemE+16];
	ld.shared.u32 	%r1148, [_ZN6thrust24THRUST_300001_SM_1000_NS8cuda_cub4core6detail5shmemE+24];
	add.s64 	%rd461, %rd460, %rd459;
	setp.eq.s64 	%p221, %rd460, 0;
	selp.b32 	%r1149, %r1147, 0, %p221;
	add.s32 	%r1150, %r1149, %r1148;
	setp.eq.s32 	%p222, %r190, 2;
	selp.b64 	%rd462, %rd461, %rd459, %p222;
	selp.b32 	%r1151, %r1150, %r1147, %p222;
	ld.shared.u64 	%rd463, [_ZN6thrust24THRUST_300001_SM_1000_NS8cuda_cub4core6detail5shmemE+32];
	ld.shared.u32 	%r1152, [_ZN6thrust24THRUST_300001_SM_1000_NS8cuda_cub4core6detail5shmemE+40];
	add.s64 	%rd464, %rd463, %rd461;
	setp.eq.s64 	%p223, %rd463, 0;
	selp.b32 	%r1153, %r1150, 0, %p223;
	add.s32 	%r1154, %r1153, %r1152;
	setp.eq.s32 	%p224, %r190, 3;
	selp.b64 	%rd465, %rd464, %rd462, %p224;
	selp.b32 	%r1155, %r1154, %r1151, %p224;
	ld.shared.u64 	%rd466, [_ZN6thrust24THRUST_300001_SM_1000_NS8cuda_cub4core6detail5shmemE+48];
	ld.shared.u32 	%r1156, [_ZN6thrust24THRUST_300001_SM_1000_NS8cuda_cub4core6detail5shmemE+56];
	add.s64 	%rd467, %rd466, %rd464;
	setp.eq.s64 	%p225, %rd466, 0;
	selp.b32 	%r1157, %r1154, 0, %p225;
	add.s32 	%r1158, %r1157, %r1156;
	setp.eq.s32 	%p226, %r190, 4;
	selp.b64 	%rd468, %rd467, %rd465, %p226;
	selp.b32 	%r1159, %r1158, %r1155, %p226;
	ld.shared.u64 	%rd469, [_ZN6thrust24THRUST_300001_SM_1000_NS8cuda_cub4core6detail5shmemE+64];
	ld.shared.u32 	%r1160, [_ZN6thrust24THRUST_300001_SM_1000_NS8cuda_cub4core6detail5shmemE+72];
	add.s64 	%rd470, %rd469, %rd467;
	setp.eq.s64 	%p227, %rd469, 0;
	selp.b32 	%r1161, %r1158, 0, %p227;
	add.s32 	%r1162, %r1161, %r1160;
	setp.eq.s32 	%p228, %r190, 5;
	selp.b64 	%rd471, %rd470, %rd468, %p228;
	selp.b32 	%r1163, %r1162, %r1159, %p228;
	ld.shared.u64 	%rd472, [_ZN6thrust24THRUST_300001_SM_1000_NS8cuda_cub4core6detail5shmemE+80];
	ld.shared.u32 	%r1164, [_ZN6thrust24THRUST_300001_SM_1000_NS8cuda_cub4core6detail5shmemE+88];
	add.s64 	%rd473, %rd472, %rd470;
	setp.eq.s64 	%p229, %rd472, 0;
	selp.b32 	%r1165, %r1162, 0, %p229;
	add.s32 	%r1166, %r1165, %r1164;
	setp.eq.s32 	%p230, %r190, 6;
	selp.b64 	%rd474, %rd473, %rd471, %p230;
	selp.b32 	%r1167, %r1166, %r1163, %p230;
	ld.shared.u64 	%rd475, [_ZN6thrust24THRUST_300001_SM_1000_NS8cuda_cub4core6detail5shmemE+96];
	ld.shared.u32 	%r1168, [_ZN6thrust24THRUST_300001_SM_1000_NS8cuda_cub4core6detail5shmemE+104];
	add.s64 	%rd476, %rd475, %rd473;
	setp.eq.s64 	%p231, %rd475, 0;
	selp.b32 	%r1169, %r1166, 0, %p231;
	add.s32 	%r1170, %r1169, %r1168;
	setp.eq.s32 	%p232, %r190, 7;
	selp.b64 	%rd477, %rd476, %rd474, %p232;
	selp.b32 	%r1171, %r1170, %r1167, %p232;
	ld.shared.u64 	%rd478, [_ZN6thrust24THRUST_300001_SM_1000_NS8cuda_cub4core6detail5shmemE+112];
	ld.shared.u32 	%r1172, [_ZN6thrust24THRUST_300001_SM_1000_NS8cuda_cub4core6detail5shmemE+120];
	add.s64 	%rd822, %rd478, %rd476;
	setp.eq.s64 	%p233, %rd478, 0;
	selp.b32 	%r1173, %r1170, 0, %p233;
	add.s32 	%r237, %r1173, %r1172;
	setp.lt.u32 	%p234, %r160, 32;
	selp.b64 	%rd479, 0, %rd477, %p234;
	selp.b32 	%r1174, 0, %r1171, %p234;
	setp.eq.s64 	%p235, %rd458, 0;
	selp.b32 	%r1175, %r1174, 0, %p235;
	add.s32 	%r1176, %r1175, %r1100;
	setp.eq.s32 	%p236, %r971, 0;
	selp.b64 	%rd480, 0, %rd458, %p236;
	add.s64 	%rd123, %rd479, %rd480;
	selp.b32 	%r238, %r1174, %r1176, %p236;
	add.s64 	%rd124, %rd123, %rd113;
	setp.eq.s64 	%p237, %rd113, 0;
	selp.b32 	%r1177, %r238, 0, %p237;
	add.s32 	%r239, %r1177, %r221;
	add.s64 	%rd125, %rd114, %rd123;
	selp.b32 	%r1178, 0, %r239, %p1;
	add.s32 	%r240, %r222, %r1178;
	add.s64 	%rd126, %rd115, %rd123;
	selp.b32 	%r1179, 0, %r240, %p2;
	add.s32 	%r241, %r223, %r1179;
	add.s64 	%rd127, %rd116, %rd123;
	selp.b32 	%r1180, 0, %r241, %p3;
	add.s32 	%r242, %r224, %r1180;
	add.s64 	%rd128, %rd117, %rd123;
	selp.b32 	%r1181, 0, %r242, %p4;
	add.s32 	%r243, %r225, %r1181;
	add.s64 	%rd129, %rd118, %rd123;
	mul.lo.s32 	%r1182, %r160, 9;
	add.s32 	%r1183, %r1182, 5;
	cvt.u64.u32 	%rd481, %r1183;
	setp.eq.s64 	%p238, %rd7, %rd481;
	setp.ne.s32 	%p239, %r197, %r198;
	selp.b32 	%r1184, 0, %r243, %p239;
	selp.b32 	%r1185, 0, %r1184, %p238;
	add.s32 	%r244, %r226, %r1185;
	add.s64 	%rd130, %rd119, %rd123;
	add.s32 	%r1186, %r1182, 6;
	cvt.u64.u32 	%rd482, %r1186;
	setp.eq.s64 	%p240, %rd7, %rd482;
	setp.ne.s32 	%p241, %r198, %r199;
	selp.b32 	%r1187, 0, %r244, %p241;
	selp.b32 	%r1188, 0, %r1187, %p240;
	add.s32 	%r245, %r227, %r1188;
	add.s64 	%rd131, %rd120, %rd123;
	selp.b32 	%r1189, 0, %r245, %p5;
	add.s32 	%r246, %r228, %r1189;
	setp.lt.s64 	%p242, %rd822, 257;
	@%p242 bra 	$L__BB3_210;
	bar.sync 	0;
	@%p237 bra 	$L__BB3_187;
	cvt.u32.u64 	%r1193, %rd123;
	shl.b32 	%r1194, %r1193, 3;
	mov.u32 	%r1195, _ZN6thrust24THRUST_300001_SM_1000_NS8cuda_cub4core6detail5shmemE;
	add.s32 	%r1196, %r1195, %r1194;
	st.shared.v2.u32 	[%r1196], {%r2082, %r238};
$L__BB3_187:
	not.pred 	%p259, %p1;
	@%p259 bra 	$L__BB3_189;
	cvt.u32.u64 	%r1197, %rd124;
	shl.b32 	%r1198, %r1197, 3;
	mov.u32 	%r1199, _ZN6thrust24THRUST_300001_SM_1000_NS8cuda_cub4core6detail5shmemE;
	add.s32 	%r1200, %r1199, %r1198;
	st.shared.v2.u32 	[%r1200], {%r193, %r239};
$L__BB3_189:
	not.pred 	%p260, %p2;
	@%p260 bra 	$L__BB3_191;
	cvt.u32.u64 	%r1201, %rd125;
	shl.b32 	%r1202, %r1201, 3;
	mov.u32 	%r1203, _ZN6thrust24THRUST_300001_SM_1000_NS8cuda_cub4core6detail5shmemE;
	add.s32 	%r1204, %r1203, %r1202;
	st.shared.v2.u32 	[%r1204], {%r194, %r240};
$L__BB3_191:
	not.pred 	%p261, %p3;
	@%p261 bra 	$L__BB3_193;
	cvt.u32.u64 	%r1205, %rd126;
	shl.b32 	%r1206, %r1205, 3;
	mov.u32 	%r1207, _ZN6thrust24THRUST_300001_SM_1000_NS8cuda_cub4core6detail5shmemE;
	add.s32 	%r1208, %r1207, %r1206;
	st.shared.v2.u32 	[%r1208], {%r195, %r241};
$L__BB3_193:
	not.pred 	%p262, %p4;
	@%p262 bra 	$L__BB3_195;
	cvt.u32.u64 	%r1209, %rd127;
	shl.b32 	%r1210, %r1209, 3;
	mov.u32 	%r1211, _ZN6thrust24THRUST_300001_SM_1000_NS8cuda_cub4core6detail5shmemE;
	add.s32 	%r1212, %r1211, %r1210;
	st.shared.v2.u32 	[%r1212], {%r196, %r242};
$L__BB3_195:
	mad.lo.s32 	%r1213, %r160, 9, 5;
	cvt.u64.u32 	%rd513, %r1213;
	setp.ne.s64 	%p263, %rd7, %rd513;
	setp.eq.s32 	%p264, %r197, %r198;
	and.pred  	%p265, %p263, %p264;
	@%p265 bra 	$L__BB3_197;
	cvt.u32.u64 	%r1214, %rd128;
	shl.b32 	%r1215, %r1214, 3;
	mov.u32 	%r1216, _ZN6thrust24THRUST_300001_SM_1000_NS8cuda_cub4core6detail5shmemE;
	add.s32 	%r1217, %r1216, %r1215;
	st.shared.v2.u32 	[%r1217], {%r197, %r243};
$L__BB3_197:
	mad.lo.s32 	%r1218, %r160, 9, 6;
	cvt.u64.u32 	%rd514, %r1218;
	setp.ne.s64 	%p266, %rd7, %rd514;
	setp.eq.s32 	%p267, %r198, %r199;
	and.pred  	%p268, %p266, %p267;
	@%p268 bra 	$L__BB3_199;
	cvt.u32.u64 	%r1219, %rd129;
	shl.b32 	%r1220, %r1219, 3;
	mov.u32 	%r1221, _ZN6thrust24THRUST_300001_SM_1000_NS8cuda_cub4core6detail5shmemE;
	add.s32 	%r1222, %r1221, %r1220;
	st.shared.v2.u32 	[%r1222], {%r198, %r244};
$L__BB3_199:
	not.pred 	%p269, %p5;
	@%p269 bra 	$L__BB3_201;
	cvt.u32.u64 	%r1223, %rd130;
	shl.b32 	%r1224, %r1223, 3;
	mov.u32 	%r1225, _ZN6thrust24THRUST_300001_SM_1000_NS8cuda_cub4core6detail5shmemE;
	add.s32 	%r1226, %r1225, %r1224;
	st.shared.v2.u32 	[%r1226], {%r199, %r245};
$L__BB3_201:
	mad.lo.s32 	%r1227, %r160, 9, 8;
	cvt.u64.u32 	%rd515, %r1227;
	setp.ne.s64 	%p270, %rd7, %rd515;
	setp.eq.s32 	%p271, %r200, %r201;
	and.pred  	%p272, %p270, %p271;
	@%p272 bra 	$L__BB3_203;
	cvt.u32.u64 	%r1228, %rd131;
	shl.b32 	%r1229, %r1228, 3;
	mov.u32 	%r1230, _ZN6thrust24THRUST_300001_SM_1000_NS8cuda_cub4core6detail5shmemE;
	add.s32 	%r1231, %r1230, %r1229;
	st.shared.v2.u32 	[%r1231], {%r200, %r246};
$L__BB3_203:
	bar.sync 	0;
	cvt.u64.u32 	%rd821, %r160;
	setp.le.u64 	%p273, %rd822, %rd821;
	@%p273 bra 	$L__BB3_228;
	not.b64 	%rd516, %rd821;
	add.s64 	%rd133, %rd822, %rd516;
	shr.u64 	%rd517, %rd133, 8;
	add.s64 	%rd518, %rd517, 1;
	and.b64  	%rd817, %rd518, 3;
	and.b64  	%rd519, %rd133, 768;
	setp.eq.s64 	%p274, %rd519, 768;
	@%p274 bra 	$L__BB3_207;
	shl.b64 	%rd520, %rd821, 2;
	add.s64 	%rd819, %rd5, %rd520;
	add.s64 	%rd818, %rd4, %rd520;
	shl.b32 	%r1232, %r160, 3;
	mov.u32 	%r1233, _ZN6thrust24THRUST_300001_SM_1000_NS8cuda_cub4core6detail5shmemE;
	add.s32 	%r2083, %r1233, %r1232;
	shl.b64 	%rd521, %rd817, 8;
	add.s64 	%rd821, %rd521, %rd821;
$L__BB3_206:
	.pragma "nounroll";
	ld.shared.v2.u32 	{%r1234, %r1235}, [%r2083];
	st.global.u32 	[%rd818], %r1234;
	st.global.u32 	[%rd819], %r1235;
	add.s64 	%rd819, %rd819, 1024;
	add.s64 	%rd818, %rd818, 1024;
	add.s32 	%r2083, %r2083, 2048;
	add.s64 	%rd817, %rd817, -1;
	setp.ne.s64 	%p275, %rd817, 0;
	@%p275 bra 	$L__BB3_206;
$L__BB3_207:
	setp.lt.u64 	%p276, %rd133, 768;
	@%p276 bra 	$L__BB3_228;
	mov.u32 	%r1238, _ZN6thrust24THRUST_300001_SM_1000_NS8cuda_cub4core6detail5shmemE;
$L__BB3_209:
	cvt.u32.u64 	%r1236, %rd821;
	shl.b32 	%r1237, %r1236, 3;
	add.s32 	%r1239, %r1238, %r1237;
	ld.shared.v2.u32 	{%r1240, %r1241}, [%r1239];
	shl.b64 	%rd522, %rd821, 2;
	add.s64 	%rd523, %rd4, %rd522;
	st.global.u32 	[%rd523], %r1240;
	add.s64 	%rd524, %rd5, %rd522;
	st.global.u32 	[%rd524], %r1241;
	ld.shared.v2.u32 	{%r1242, %r1243}, [%r1239+2048];
	and.b64  	%rd525, %rd522, 17179869180;
	add.s64 	%rd526, %rd4, %rd525;
	st.global.u32 	[%rd526+1024], %r1242;
	add.s64 	%rd527, %rd5, %rd525;
	st.global.u32 	[%rd527+1024], %r1243;
	ld.shared.v2.u32 	{%r1244, %r1245}, [%r1239+4096];
	st.global.u32 	[%rd526+2048], %r1244;
	st.global.u32 	[%rd527+2048], %r1245;
	ld.shared.v2.u32 	{%r1246, %r1247}, [%r1239+6144];
	st.global.u32 	[%rd526+3072], %r1246;
	st.global.u32 	[%rd527+3072], %r1247;
	add.s64 	%rd528, %rd821, 1024;
	and.b64  	%rd821, %rd528, 4294967295;
	setp.gt.u64 	%p277, %rd822, %rd821;
	@%p277 bra 	$L__BB3_209;
	bra.uni 	$L__BB3_228;
$L__BB3_210:
	@%p237 bra 	$L__BB3_212;
	shl.b64 	%rd483, %rd123, 2;
	add.s64 	%rd484, %rd4, %rd483;
	st.global.u32 	[%rd484], %r2082;
	add.s64 	%rd485, %rd5, %rd483;
	st.global.u32 	[%rd485], %r238;
$L__BB3_212:
	not.pred 	%p244, %p1;
	@%p244 bra 	$L__BB3_214;
	shl.b64 	%rd486, %rd124, 2;
	add.s64 	%rd487, %rd4, %rd486;
	st.global.u32 	[%rd487], %r193;
	add.s64 	%rd488, %rd5, %rd486;
	st.global.u32 	[%rd488], %r239;
$L__BB3_214:
	not.pred 	%p245, %p2;
	@%p245 bra 	$L__BB3_216;
	shl.b64 	%rd489, %rd125, 2;
	add.s64 	%rd490, %rd4, %rd489;
	st.global.u32 	[%rd490], %r194;
	add.s64 	%rd491, %rd5, %rd489;
	st.global.u32 	[%rd491], %r240;
$L__BB3_216:
	not.pred 	%p246, %p3;
	@%p246 bra 	$L__BB3_218;
	shl.b64 	%rd492, %rd126, 2;
	add.s64 	%rd493, %rd4, %rd492;
	st.global.u32 	[%rd493], %r195;
	add.s64 	%rd494, %rd5, %rd492;
	st.global.u32 	[%rd494], %r241;
$L__BB3_218:
	not.pred 	%p247, %p4;
	@%p247 bra 	$L__BB3_220;
	shl.b64 	%rd495, %rd127, 2;
	add.s64 	%rd496, %rd4, %rd495;
	st.global.u32 	[%rd496], %r196;
	add.s64 	%rd497, %rd5, %rd495;
	st.global.u32 	[%rd497], %r242;
$L__BB3_220:
	mad.lo.s32 	%r1190, %r160, 9, 5;
	cvt.u64.u32 	%rd498, %r1190;
	setp.ne.s64 	%p248, %rd7, %rd498;
	setp.eq.s32 	%p249, %r197, %r198;
	and.pred  	%p250, %p248, %p249;
	@%p250 bra 	$L__BB3_222;
	shl.b64 	%rd499, %rd128, 2;
	add.s64 	%rd500, %rd4, %rd499;
	st.global.u32 	[%rd500], %r197;
	add.s64 	%rd501, %rd5, %rd499;
	st.global.u32 	[%rd501], %r243;
$L__BB3_222:
	mad.lo.s32 	%r1191, %r160, 9, 6;
	cvt.u64.u32 	%rd502, %r1191;
	setp.ne.s64 	%p251, %rd7, %rd502;
	setp.eq.s32 	%p252, %r198, %r199;
	and.pred  	%p253, %p251, %p252;
	@%p253 bra 	$L__BB3_224;
	shl.b64 	%rd503, %rd129, 2;
	add.s64 	%rd504, %rd4, %rd503;
	st.global.u32 	[%rd504], %r198;
	add.s64 	%rd505, %rd5, %rd503;
	st.global.u32 	[%rd505], %r244;
$L__BB3_224:
	not.pred 	%p254, %p5;
	@%p254 bra 	$L__BB3_226;
	shl.b64 	%rd506, %rd130, 2;
	add.s64 	%rd507, %rd4, %rd506;
	st.global.u32 	[%rd507], %r199;
	add.s64 	%rd508, %rd5, %rd506;
	st.global.u32 	[%rd508], %r245;
$L__BB3_226:
	mad.lo.s32 	%r1192, %r160, 9, 8;
	cvt.u64.u32 	%rd509, %r1192;
	setp.ne.s64 	%p255, %rd7, %rd509;
	setp.eq.s32 	%p256, %r200, %r201;
	and.pred  	%p257, %p255, %p256;
	@%p257 bra 	$L__BB3_228;
	shl.b64 	%rd510, %rd131, 2;
	add.s64 	%rd511, %rd4, %rd510;
	st.global.u32 	[%rd511], %r200;
	add.s64 	%rd512, %rd5, %rd510;
	st.global.u32 	[%rd512], %r246;
$L__BB3_228:
	setp.ne.s32 	%p278, %r160, 255;
	@%p278 bra 	$L__BB3_362;
	setp.ne.s64 	%p279, %rd7, 2304;
	@%p279 bra 	$L__BB3_231;
	shl.b64 	%rd529, %rd822, 2;
	add.s64 	%rd530, %rd4, %rd529;
	st.global.u32 	[%rd530], %r201;
	add.s64 	%rd531, %rd5, %rd529;
	st.global.u32 	[%rd531], %r237;
	add.s64 	%rd822, %rd822, 1;
$L__BB3_231:
	ld.param.u64 	%rd791, [_ZN6thrust24THRUST_300001_SM_1000_NS8cuda_cub4core6detail13_kernel_agentINS1_15__reduce_by_key16ReduceByKeyAgentINS0_6detail15normal_iteratorINS0_10device_ptrIiEEEESB_SB_SB_N4cuda3std3__48equal_toIiEENSE_4plusIiEEPllEEJSB_SB_SB_SB_SJ_N3cub18CUB_300001_SM_100024ReduceByKeyScanTileStateIilLb1EEESG_SI_llEEEvDpT0__param_4];
	cvta.to.global.u64 	%rd532, %rd791;
	st.global.u64 	[%rd532], %rd822;
	bra.uni 	$L__BB3_362;
$L__BB3_232:
	cvt.u32.u64 	%r250, %rd7;
	shl.b64 	%rd220, %rd6, 2;
	add.s64 	%rd219, %rd2, %rd220;
	// begin inline asm
	ld.global.nc.u32 %r2092, [%rd219];
	// end inline asm
	mov.u32 	%r252, %tid.x;
	and.b32  	%r415, %r252, 31;
	and.b32  	%r416, %r252, 992;
	mul.lo.s32 	%r417, %r416, 9;
	or.b32  	%r253, %r417, %r415;
	setp.ge.u32 	%p15, %r253, %r250;
	shl.b32 	%r254, %r253, 2;
	cvt.u64.u32 	%rd221, %r254;
	add.s64 	%rd150, %rd219, %rd221;
	mov.u32 	%r2084, %r2092;
	@%p15 bra 	$L__BB3_234;
	// begin inline asm
	ld.global.nc.u32 %r2084, [%rd150];
	// end inline asm
$L__BB3_234:
	add.s32 	%r257, %r253, 32;
	setp.ge.u32 	%p16, %r257, %r250;
	mov.u32 	%r2085, %r2092;
	@%p16 bra 	$L__BB3_236;
	add.s64 	%rd223, %rd150, 128;
	// begin inline asm
	ld.global.nc.u32 %r2085, [%rd223];
	// end inline asm
$L__BB3_236:
	add.s32 	%r260, %r253, 64;
	setp.ge.u32 	%p17, %r260, %r250;
	mov.u32 	%r2086, %r2092;
	@%p17 bra 	$L__BB3_238;
	add.s64 	%rd224, %rd150, 256;
	// begin inline asm
	ld.global.nc.u32 %r2086, [%rd224];
	// end inline asm
$L__BB3_238:
	add.s32 	%r263, %r253, 96;
	setp.ge.u32 	%p18, %r263, %r250;
	mov.u32 	%r2087, %r2092;
	@%p18 bra 	$L__BB3_240;
	add.s64 	%rd225, %rd150, 384;
	// begin inline asm
	ld.global.nc.u32 %r2087, [%rd225];
	// end inline asm
$L__BB3_240:
	add.s32 	%r266, %r253, 128;
	setp.ge.u32 	%p19, %r266, %r250;
	mov.u32 	%r2088, %r2092;
	@%p19 bra 	$L__BB3_242;
	add.s64 	%rd226, %rd150, 512;
	// begin inline asm
	ld.global.nc.u32 %r2088, [%rd226];
	// end inline asm
$L__BB3_242:
	add.s32 	%r269, %r253, 160;
	setp.ge.u32 	%p20, %r269, %r250;
	mov.u32 	%r2089, %r2092;
	@%p20 bra 	$L__BB3_244;
	add.s64 	%rd227, %rd150, 640;
	// begin inline asm
	ld.global.nc.u32 %r2089, [%rd227];
	// end inline asm
$L__BB3_244:
	add.s32 	%r272, %r253, 192;
	setp.ge.u32 	%p21, %r272, %r250;
	mov.u32 	%r2090, %r2092;
	@%p21 bra 	$L__BB3_246;
	add.s64 	%rd228, %rd150, 768;
	// begin inline asm
	ld.global.nc.u32 %r2090, [%rd228];
	// end inline asm
$L__BB3_246:
	add.s32 	%r275, %r253, 224;
	setp.ge.u32 	%p22, %r275, %r250;
	mov.u32 	%r2091, %r2092;
	@%p22 bra 	$L__BB3_248;
	add.s64 	%rd229, %rd150, 896;
	// begin inline asm
	ld.global.nc.u32 %r2091, [%rd229];
	// end inline asm
$L__BB3_248:
	add.s32 	%r278, %r253, 256;
	setp.ge.u32 	%p23, %r278, %r250;
	@%p23 bra 	$L__BB3_250;
	add.s64 	%rd230, %rd150, 1024;
	// begin inline asm
	ld.global.nc.u32 %r2092, [%rd230];
	// end inline asm
$L__BB3_250:
	// begin inline asm
	mov.u32 %r427, %laneid;
	// end inline asm
	shr.u32 	%r282, %r252, 5;
	mad.lo.s32 	%r429, %r282, 288, %r427;
	shl.b32 	%r430, %r429, 2;
	mov.u32 	%r431, _ZN6thrust24THRUST_300001_SM_1000_NS8cuda_cub4core6detail5shmemE;
	add.s32 	%r283, %r431, %r430;
	st.shared.u32 	[%r283], %r2084;
	st.shared.u32 	[%r283+128], %r2085;
	st.shared.u32 	[%r283+256], %r2086;
	st.shared.u32 	[%r283+384], %r2087;
	st.shared.u32 	[%r283+512], %r2088;
	st.shared.u32 	[%r283+640], %r2089;
	st.shared.u32 	[%r283+768], %r2090;
	st.shared.u32 	[%r283+896], %r2091;
	st.shared.u32 	[%r283+1024], %r2092;
	bar.warp.sync 	-1;
	shl.b32 	%r432, %r427, 5;
	add.s32 	%r284, %r283, %r432;
	ld.shared.u32 	%r285, [%r284];
	ld.shared.u32 	%r286, [%r284+4];
	ld.shared.u32 	%r287, [%r284+8];
	ld.shared.u32 	%r288, [%r284+12];
	ld.shared.u32 	%r289, [%r284+16];
	ld.shared.u32 	%r290, [%r284+20];
	ld.shared.u32 	%r291, [%r284+24];
	ld.shared.u32 	%r292, [%r284+28];
	ld.shared.u32 	%r293, [%r284+32];
	setp.ne.s32 	%p24, %r252, 0;
	mov.b32 	%r2103, 0;
	@%p24 bra 	$L__BB3_252;
	add.s64 	%rd231, %rd219, -4;
	// begin inline asm
	ld.global.nc.u32 %r2103, [%rd231];
	// end inline asm
$L__BB3_252:
	setp.ge.u32 	%p25, %r253, %r250;
	bar.sync 	0;
	add.s64 	%rd232, %rd3, %rd220;
	// begin inline asm
	ld.global.nc.u32 %r2102, [%rd232];
	// end inline asm
	add.s64 	%rd151, %rd232, %rd221;
	mov.u32 	%r2094, %r2102;
	@%p25 bra 	$L__BB3_254;
	// begin inline asm
	ld.global.nc.u32 %r2094, [%rd151];
	// end inline asm
$L__BB3_254:
	setp.ge.u32 	%p26, %r257, %r250;
	mov.u32 	%r2095, %r2102;
	@%p26 bra 	$L__BB3_256;
	add.s64 	%rd236, %rd151, 128;
	// begin inline asm
	ld.global.nc.u32 %r2095, [%rd236];
	// end inline asm
$L__BB3_256:
	setp.ge.u32 	%p27, %r260, %r250;
	mov.u32 	%r2096, %r2102;
	@%p27 bra 	$L__BB3_258;
	add.s64 	%rd237, %rd151, 256;
	// begin inline asm
	ld.global.nc.u32 %r2096, [%rd237];
	// end inline asm
$L__BB3_258:
	setp.ge.u32 	%p28, %r263, %r250;
	mov.u32 	%r2097, %r2102;
	@%p28 bra 	$L__BB3_260;
	add.s64 	%rd238, %rd151, 384;
	// begin inline asm
	ld.global.nc.u32 %r2097, [%rd238];
	// end inline asm
$L__BB3_260:
	setp.ge.u32 	%p29, %r266, %r250;
	mov.u32 	%r2098, %r2102;
	@%p29 bra 	$L__BB3_262;
	add.s64 	%rd239, %rd151, 512;
	// begin inline asm
	ld.global.nc.u32 %r2098, [%rd239];
	// end inline asm
$L__BB3_262:
	setp.ge.u32 	%p30, %r269, %r250;
	mov.u32 	%r2099, %r2102;
	@%p30 bra 	$L__BB3_264;
	add.s64 	%rd240, %rd151, 640;
	// begin inline asm
	ld.global.nc.u32 %r2099, [%rd240];
	// end inline asm
$L__BB3_264:
	setp.ge.u32 	%p31, %r272, %r250;
	mov.u32 	%r2100, %r2102;
	@%p31 bra 	$L__BB3_266;
	add.s64 	%rd241, %rd151, 768;
	// begin inline asm
	ld.global.nc.u32 %r2100, [%rd241];
	// end inline asm
$L__BB3_266:
	setp.ge.u32 	%p32, %r275, %r250;
	mov.u32 	%r2101, %r2102;
	@%p32 bra 	$L__BB3_268;
	add.s64 	%rd242, %rd151, 896;
	// begin inline asm
	ld.global.nc.u32 %r2101, [%rd242];
	// end inline asm
$L__BB3_268:
	setp.ge.u32 	%p33, %r278, %r250;
	@%p33 bra 	$L__BB3_270;
	add.s64 	%rd243, %rd151, 1024;
	// begin inline asm
	ld.global.nc.u32 %r2102, [%rd243];
	// end inline asm
$L__BB3_270:
	setp.eq.s32 	%p34, %r252, 0;
	st.shared.u32 	[%r283], %r2094;
	st.shared.u32 	[%r283+128], %r2095;
	st.shared.u32 	[%r283+256], %r2096;
	st.shared.u32 	[%r283+384], %r2097;
	st.shared.u32 	[%r283+512], %r2098;
	st.shared.u32 	[%r283+640], %r2099;
	st.shared.u32 	[%r283+768], %r2100;
	st.shared.u32 	[%r283+896], %r2101;
	st.shared.u32 	[%r283+1024], %r2102;
	bar.warp.sync 	-1;
	ld.shared.u32 	%r315, [%r284];
	ld.shared.u32 	%r316, [%r284+4];
	ld.shared.u32 	%r317, [%r284+8];
	ld.shared.u32 	%r318, [%r284+12];
	ld.shared.u32 	%r319, [%r284+16];
	ld.shared.u32 	%r320, [%r284+20];
	ld.shared.u32 	%r321, [%r284+24];
	ld.shared.u32 	%r322, [%r284+28];
	ld.shared.u32 	%r323, [%r284+32];
	bar.sync 	0;
	shl.b32 	%r444, %r252, 2;
	add.s32 	%r446, %r431, %r444;
	add.s32 	%r324, %r446, 1240;
	st.shared.u32 	[%r446+1240], %r293;
	bar.sync 	0;
	@%p34 bra 	$L__BB3_272;
	ld.shared.u32 	%r2103, [%r324+-4];
$L__BB3_272:
	setp.ne.s32 	%p35, %r2103, %r285;
	setp.ne.s32 	%p36, %r285, %r286;
	setp.ne.s32 	%p37, %r286, %r287;
	setp.ne.s32 	%p38, %r287, %r288;
	setp.ne.s32 	%p39, %r288, %r289;
	setp.ne.s32 	%p40, %r289, %r290;
	setp.ne.s32 	%p41, %r290, %r291;
	setp.ne.s32 	%p42, %r291, %r292;
	setp.ne.s32 	%p43, %r292, %r293;
	mul.lo.s32 	%r567, %r252, 9;
	cvt.u64.u32 	%rd244, %r567;
	setp.eq.s64 	%p44, %rd7, %rd244;
	or.pred  	%p45, %p44, %p35;
	selp.u64 	%rd245, 1, 0, %p45;
	add.s32 	%r568, %r567, 1;
	cvt.u64.u32 	%rd246, %r568;
	setp.eq.s64 	%p46, %rd7, %rd246;
	or.pred  	%p6, %p46, %p36;
	selp.u64 	%rd247, 1, 0, %p6;
	add.s32 	%r569, %r567, 2;
	cvt.u64.u32 	%rd248, %r569;
	setp.eq.s64 	%p47, %rd7, %rd248;
	or.pred  	%p7, %p47, %p37;
	selp.u64 	%rd249, 1, 0, %p7;
	add.s32 	%r570, %r567, 3;
	cvt.u64.u32 	%rd250, %r570;
	setp.eq.s64 	%p48, %rd7, %rd250;
	or.pred  	%p49, %p48, %p38;
	selp.u64 	%rd251, 1, 0, %p49;
	add.s32 	%r571, %r567, 4;
	cvt.u64.u32 	%rd252, %r571;
	setp.eq.s64 	%p50, %rd7, %rd252;
	or.pred  	%p8, %p50, %p39;
	selp.u64 	%rd253, 1, 0, %p8;
	add.s32 	%r572, %r567, 5;
	cvt.u64.u32 	%rd254, %r572;
	setp.eq.s64 	%p51, %rd7, %rd254;
	or.pred  	%p9, %p51, %p40;
	selp.u64 	%rd255, 1, 0, %p9;
	add.s32 	%r573, %r567, 6;
	cvt.u64.u32 	%rd256, %r573;
	setp.eq.s64 	%p52, %rd7, %rd256;
	or.pred  	%p10, %p52, %p41;
	selp.u64 	%rd257, 1, 0, %p10;
	add.s32 	%r574, %r567, 7;
	cvt.u64.u32 	%rd258, %r574;
	setp.eq.s64 	%p53, %rd7, %rd258;
	or.pred  	%p54, %p53, %p42;
	selp.u64 	%rd259, 1, 0, %p54;
	add.s32 	%r575, %r567, 8;
	cvt.u64.u32 	%rd260, %r575;
	setp.eq.s64 	%p55, %rd7, %rd260;
	or.pred  	%p56, %p55, %p43;
	selp.u64 	%rd261, 1, 0, %p56;
	add.s64 	%rd262, %rd247, %rd245;
	selp.b32 	%r576, 0, %r315, %p6;
	add.s32 	%r577, %r316, %r576;
	add.s64 	%rd263, %rd262, %rd249;
	selp.b32 	%r578, 0, %r577, %p7;
	add.s32 	%r579, %r317, %r578;
	add.s64 	%rd264, %rd263, %rd251;
	selp.b32 	%r580, 0, %r579, %p49;
	add.s32 	%r581, %r318, %r580;
	add.s64 	%rd265, %rd264, %rd253;
	selp.b32 	%r582, 0, %r581, %p8;
	add.s32 	%r583, %r319, %r582;
	add.s64 	%rd266, %rd265, %rd255;
	selp.b32 	%r584, 0, %r583, %p9;
	add.s32 	%r585, %r320, %r584;
	add.s64 	%rd267, %rd266, %rd257;
	selp.b32 	%r586, 0, %r585, %p10;
	add.s32 	%r587, %r321, %r586;
	add.s64 	%rd268, %rd267, %rd259;
	selp.b32 	%r588, 0, %r587, %p54;
	add.s32 	%r589, %r322, %r588;
	add.s64 	%rd269, %rd268, %rd261;
	mov.b64 	{%r448, %r453}, %rd269;
	selp.b32 	%r590, 0, %r589, %p56;
	add.s32 	%r458, %r323, %r590;
	mov.b32 	%r564, 1;
	mov.b32 	%r565, 0;
	mov.b32 	%r566, -1;
	// begin inline asm
	shfl.sync.up.b32 %r447, %r448, %r564, %r565, %r566;
	// end inline asm
	// begin inline asm
	shfl.sync.up.b32 %r452, %r453, %r564, %r565, %r566;
	// end inline asm
	mov.b64 	%rd270, {%r447, %r452};
	// begin inline asm
	shfl.sync.up.b32 %r457, %r458, %r564, %r565, %r566;
	// end inline asm
	// begin inline asm
	shfl.sync.up.b32 %r462, %r463, %r564, %r565, %r566;
	// end inline asm
	setp.eq.s64 	%p57, %rd269, 0;
	selp.b32 	%r591, %r457, 0, %p57;
	setp.lt.s32 	%p58, %r427, 1;
	selp.b64 	%rd271, 0, %rd270, %p58;
	add.s64 	%rd272, %rd271, %rd269;
	mov.b64 	{%r468, %r473}, %rd272;
	selp.b32 	%r592, 0, %r591, %p58;
	add.s32 	%r478, %r592, %r458;
	mov.b32 	%r484, 2;
	// begin inline asm
	shfl.sync.up.b32 %r467, %r468, %r484, %r565, %r566;
	// end inline asm
	// begin inline asm
	shfl.sync.up.b32 %r472, %r473, %r484, %r565, %r566;
	// end inline asm
	mov.b64 	%rd273, {%r467, %r472};
	// begin inline asm
	shfl.sync.up.b32 %r477, %r478, %r484, %r565, %r566;
	// end inline asm
	// begin inline asm
	shfl.sync.up.b32 %r482, %r483, %r484, %r565, %r566;
	// end inline asm
	setp.eq.s64 	%p59, %rd272, 0;
	selp.b32 	%r593, %r477, 0, %p59;
	setp.lt.s32 	%p60, %r427, 2;
	selp.b64 	%rd274, 0, %rd273, %p60;
	add.s64 	%rd275, %rd274, %rd272;
	mov.b64 	{%r488, %r493}, %rd275;
	selp.b32 	%r594, 0, %r593, %p60;
	add.s32 	%r498, %r594, %r478;
	mov.b32 	%r504, 4;
	// begin inline asm
	shfl.sync.up.b32 %r487, %r488, %r504, %r565, %r566;
	// end inline asm
	// begin inline asm
	shfl.sync.up.b32 %r492, %r493, %r504, %r565, %r566;
	// end inline asm
	mov.b64 	%rd276, {%r487, %r492};
	// begin inline asm
	shfl.sync.up.b32 %r497, %r498, %r504, %r565, %r566;
	// end inline asm
	// begin inline asm
	shfl.sync.up.b32 %r502, %r503, %r504, %r565, %r566;
	// end inline asm
	setp.eq.s64 	%p61, %rd275, 0;
	selp.b32 	%r595, %r497, 0, %p61;
	setp.lt.s32 	%p62, %r427, 4;
	selp.b64 	%rd277, 0, %rd276, %p62;
	add.s64 	%rd278, %rd277, %rd275;
	mov.b64 	{%r508, %r513}, %rd278;
	selp.b32 	%r596, 0, %r595, %p62;
	add.s32 	%r518, %r596, %r498;
	mov.b32 	%r524, 8;
	// begin inline asm
	shfl.sync.up.b32 %r507, %r508, %r524, %r565, %r566;
	// end inline asm
	// begin inline asm
	shfl.sync.up.b32 %r512, %r513, %r524, %r565, %r566;
	// end inline asm
	mov.b64 	%rd279, {%r507, %r512};
	// begin inline asm
	shfl.sync.up.b32 %r517, %r518, %r524, %r565, %r566;
	// end inline asm
	// begin inline asm
	shfl.sync.up.b32 %r522, %r523, %r524, %r565, %r566;
	// end inline asm
	setp.eq.s64 	%p63, %rd278, 0;
	selp.b32 	%r597, %r517, 0, %p63;
	setp.lt.s32 	%p64, %r427, 8;
	selp.b64 	%rd280, 0, %rd279, %p64;
	add.s64 	%rd281, %rd280, %rd278;
	mov.b64 	{%r528, %r533}, %rd281;
	selp.b32 	%r598, 0, %r597, %p64;
	add.s32 	%r538, %r598, %r518;
	mov.b32 	%r544, 16;
	// begin inline asm
	shfl.sync.up.b32 %r527, %r528, %r544, %r565, %r566;
	// end inline asm
	// begin inline asm
	shfl.sync.up.b32 %r532, %r533, %r544, %r565, %r566;
	// end inline asm
	mov.b64 	%rd282, {%r527, %r532};
	// begin inline asm
	shfl.sync.up.b32 %r537, %r538, %r544, %r565, %r566;
	// end inline asm
	// begin inline asm
	shfl.sync.up.b32 %r542, %r543, %r544, %r565, %r566;
	// end inline asm
	setp.eq.s64 	%p65, %rd281, 0;
	selp.b32 	%r599, %r537, 0, %p65;
	setp.lt.s32 	%p66, %r427, 16;
	selp.b64 	%rd283, 0, %rd282, %p66;
	add.s64 	%rd152, %rd283, %rd281;
	mov.b64 	{%r548, %r553}, %rd152;
	selp.b32 	%r600, 0, %r599, %p66;
	add.s32 	%r558, %r600, %r538;
	// begin inline asm
	shfl.sync.up.b32 %r547, %r548, %r564, %r565, %r566;
	// end inline asm
	// begin inline asm
	shfl.sync.up.b32 %r552, %r553, %r564, %r565, %r566;
	// end inline asm
	mov.b64 	%rd834, {%r547, %r552};
	// begin inline asm
	shfl.sync.up.b32 %r2117, %r558, %r564, %r565, %r566;
	// end inline asm
	// begin inline asm
	shfl.sync.up.b32 %r562, %r563, %r564, %r565, %r566;
	// end inline asm
	setp.ne.s32 	%p67, %r427, 31;
	@%p67 bra 	$L__BB3_274;
	shl.b32 	%r601, %r282, 4;
	mov.u32 	%r602, _ZN6thrust24THRUST_300001_SM_1000_NS8cuda_cub4core6detail5shmemE;
	add.s32 	%r603, %r602, %r601;
	st.shared.u64 	[%r603], %rd152;
	st.shared.u32 	[%r603+8], %r558;
$L__BB3_274:
	bar.sync 	0;
	ld.shared.u64 	%rd284, [_ZN6thrust24THRUST_300001_SM_1000_NS8cuda_cub4core6detail5shmemE];
	ld.shared.u32 	%r604, [_ZN6thrust24THRUST_300001_SM_1000_NS8cuda_cub4core6detail5shmemE+8];
	ld.shared.u64 	%rd285, [_ZN6thrust24THRUST_300001_SM_1000_NS8cuda_cub4core6detail5shmemE+16];
	ld.shared.u32 	%r605, [_ZN6thrust24THRUST_300001_SM_1000_NS8cuda_cub4core6detail5shmemE+24];
	add.s64 	%rd286, %rd285, %rd284;
	setp.eq.s64 	%p68, %rd285, 0;
	selp.b32 	%r606, %r604, 0, %p68;
	add.s32 	%r607, %r606, %r605;
	setp.eq.s32 	%p69, %r282, 2;
	selp.b64 	%rd287, %rd286, %rd284, %p69;
	selp.b32 	%r608, %r607, %r604, %p69;
	ld.shared.u64 	%rd288, [_ZN6thrust24THRUST_300001_SM_1000_NS8cuda_cub4core6detail5shmemE+32];
	ld.shared.u32 	%r609, [_ZN6thrust24THRUST_300001_SM_1000_NS8cuda_cub4core6detail5shmemE+40];
	add.s64 	%rd289, %rd288, %rd286;
	setp.eq.s64 	%p70, %rd288, 0;
	selp.b32 	%r610, %r607, 0, %p70;
	add.s32 	%r611, %r610, %r609;
	setp.eq.s32 	%p71, %r282, 3;
	selp.b64 	%rd290, %rd289, %rd287, %p71;
	selp.b32 	%r612, %r611, %r608, %p71;
	ld.shared.u64 	%rd291, [_ZN6thrust24THRUST_300001_SM_1000_NS8cuda_cub4core6detail5shmemE+48];
	ld.shared.u32 	%r613, [_ZN6thrust24THRUST_300001_SM_1000_NS8cuda_cub4core6detail5shmemE+56];
	add.s64 	%rd292, %rd291, %rd289;
	setp.eq.s64 	%p72, %rd291, 0;
	selp.b32 	%r614, %r611, 0, %p72;
	add.s32 	%r615, %r614, %r613;
	setp.eq.s32 	%p73, %r282, 4;
	selp.b64 	%rd293, %rd292, %rd290, %p73;
	selp.b32 	%r616, %r615, %r612, %p73;
	ld.shared.u64 	%rd294, [_ZN6thrust24THRUST_300001_SM_1000_NS8cuda_cub4core6detail5shmemE+64];
	ld.shared.u32 	%r617, [_ZN6thrust24THRUST_300001_SM_1000_NS8cuda_cub4core6detail5shmemE+72];
	add.s64 	%rd295, %rd294, %rd292;
	setp.eq.s64 	%p74, %rd294, 0;
	selp.b32 	%r618, %r615, 0, %p74;
	add.s32 	%r619, %r618, %r617;
	setp.eq.s32 	%p75, %r282, 5;
	selp.b64 	%rd296, %rd295, %rd293, %p75;
	selp.b32 	%r620, %r619, %r616, %p75;
	ld.shared.u64 	%rd297, [_ZN6thrust24THRUST_300001_SM_1000_NS8cuda_cub4core6detail5shmemE+80];
	ld.shared.u32 	%r621, [_ZN6thrust24THRUST_300001_SM_1000_NS8cuda_cub4core6detail5shmemE+88];
	add.s64 	%rd298, %rd297, %rd295;
	setp.eq.s64 	%p76, %rd297, 0;
	selp.b32 	%r622, %r619, 0, %p76;
	add.s32 	%r623, %r622, %r621;
	setp.eq.s32 	%p77, %r282, 6;
	selp.b64 	%rd299, %rd298, %rd296, %p77;
	selp.b32 	%r624, %r623, %r620, %p77;
	ld.shared.u64 	%rd300, [_ZN6thrust24THRUST_300001_SM_1000_NS8cuda_cub4core6detail5shmemE+96];
	ld.shared.u32 	%r625, [_ZN6thrust24THRUST_300001_SM_1000_NS8cuda_cub4core6detail5shmemE+104];
	add.s64 	%rd301, %rd300, %rd298;
	setp.eq.s64 	%p78, %rd300, 0;
	selp.b32 	%r626, %r623, 0, %p78;
	add.s32 	%r627, %r626, %r625;
	setp.eq.s32 	%p79, %r282, 7;
	selp.b64 	%rd154, %rd301, %rd299, %p79;
	selp.b32 	%r329, %r627, %r624, %p79;
	ld.shared.u64 	%rd302, [_ZN6thrust24THRUST_300001_SM_1000_NS8cuda_cub4core6detail5shmemE+112];
	ld.shared.u32 	%r628, [_ZN6thrust24THRUST_300001_SM_1000_NS8cuda_cub4core6detail5shmemE+120];
	add.s64 	%rd155, %rd302, %rd301;
	setp.eq.s64 	%p80, %rd302, 0;
	selp.b32 	%r629, %r627, 0, %p80;
	add.s32 	%r330, %r629, %r628;
	setp.lt.u32 	%p81, %r252, 32;
	@%p81 bra 	$L__BB3_276;
	setp.eq.s64 	%p82, %rd834, 0;
	selp.b32 	%r630, %r329, 0, %p82;
	add.s32 	%r631, %r630, %r2117;
	setp.eq.s32 	%p83, %r427, 0;
	selp.b64 	%rd303, 0, %rd834, %p83;
	add.s64 	%rd834, %rd154, %rd303;
	selp.b32 	%r2117, %r329, %r631, %p83;
	bra.uni 	$L__BB3_312;
$L__BB3_276:
	setp.ne.s32 	%p84, %r252, 0;
	mul.wide.u32 	%rd304, %r1, 16;
	add.s64 	%rd157, %rd1, %rd304;
	@%p84 bra 	$L__BB3_278;
	st.shared.u64 	[_ZN6thrust24THRUST_300001_SM_1000_NS8cuda_cub4core6detail5shmemE+200], %rd155;
	st.shared.u32 	[_ZN6thrust24THRUST_300001_SM_1000_NS8cuda_cub4core6detail5shmemE+208], %r330;
	mov.b32 	%r632, 100;
	mov.b64 	%rd306, {%r330, %r632};
	add.s64 	%rd305, %rd157, 512;
	// begin inline asm
	st.relaxed.gpu.v2.u64 [%rd305], {%rd306, %rd155};
	// end inline asm
$L__BB3_278:
	mov.u32 	%r633, %nctaid.x;
	setp.gt.u32 	%p85, %r633, 499;
	@%p85 bra 	$L__BB3_280;
	membar.cta;
	bra.uni 	$L__BB3_281;
$L__BB3_280:
	mov.b32 	%r634, 450;
	// begin inline asm
	nanosleep.u32 %r634;
	// end inline asm
$L__BB3_281:
	mul.wide.u32 	%rd308, %r252, 16;
	xor.b64  	%rd309, %rd308, -16;
	add.s64 	%rd310, %rd157, %rd309;
	add.s64 	%rd158, %rd310, 512;
$L__BB3_282:
	// begin inline asm
	ld.relaxed.gpu.v2.u64 {%rd311, %rd824}, [%rd158];
	// end inline asm
	mov.b64 	{%r2105, %r2110}, %rd311;
	setp.eq.s32 	%p86, %r2110, 99;
	mov.b32 	%r635, -1;
	vote.sync.any.pred 	%p87, %p86, %r635;
	@%p87 bra 	$L__BB3_282;
	setp.eq.s32 	%p88, %r2110, 101;
	mov.b32 	%r657, -1;
	vote.sync.ballot.b32 	%r658, %p88, %r657;
	// begin inline asm
	mov.u32 %r637, %lanemask_ge;
	// end inline asm
	and.b32  	%r659, %r658, %r637;
	or.b32  	%r660, %r659, -2147483648;
	add.s32 	%r661, %r660, -1;
	not.b32 	%r662, %r660;
	and.b32  	%r663, %r662, %r661;
	popc.b32 	%r335, %r663;
	mov.b64 	{%r639, %r644}, %rd824;
	mov.b32 	%r655, 1;
	// begin inline asm
	shfl.sync.down.b32 %r638, %r639, %r655, %r335, %r657;
	// end inline asm
	// begin inline asm
	shfl.sync.down.b32 %r643, %r644, %r655, %r335, %r657;
	// end inline asm
	// begin inline asm
	shfl.sync.down.b32 %r648, %r2105, %r655, %r335, %r657;
	// end inline asm
	// begin inline asm
	shfl.sync.down.b32 %r653, %r654, %r655, %r335, %r657;
	// end inline asm
	setp.ge.s32 	%p90, %r427, %r335;
	@%p90 bra 	$L__BB3_285;
	mov.b64 	%rd314, {%r638, %r643};
	add.s64 	%rd160, %rd824, %rd314;
	setp.eq.s64 	%p91, %rd824, 0;
	selp.b32 	%r664, %r648, 0, %p91;
	add.s32 	%r2105, %r664, %r2105;
	mov.u64 	%rd824, %rd160;
$L__BB3_285:
	mov.b64 	{%r666, %r671}, %rd824;
	mov.b32 	%r682, 2;
	mov.b32 	%r684, -1;
	// begin inline asm
	shfl.sync.down.b32 %r665, %r666, %r682, %r335, %r684;
	// end inline asm
	// begin inline asm
	shfl.sync.down.b32 %r670, %r671, %r682, %r335, %r684;
	// end inline asm
	// begin inline asm
	shfl.sync.down.b32 %r675, %r2105, %r682, %r335, %r684;
	// end inline asm
	// begin inline asm
	shfl.sync.down.b32 %r680, %r681, %r682, %r335, %r684;
	// end inline asm
	add.s32 	%r344, %r427, 2;
	setp.gt.s32 	%p92, %r344, %r335;
	@%p92 bra 	$L__BB3_287;
	mov.b64 	%rd315, {%r665, %r670};
	add.s64 	%rd162, %rd824, %rd315;
	setp.eq.s64 	%p93, %rd824, 0;
	selp.b32 	%r685, %r675, 0, %p93;
	add.s32 	%r2105, %r685, %r2105;
	mov.u64 	%rd824, %rd162;
$L__BB3_287:
	mov.b64 	{%r687, %r692}, %rd824;
	mov.b32 	%r703, 4;
	mov.b32 	%r705, -1;
	// begin inline asm
	shfl.sync.down.b32 %r686, %r687, %r703, %r335, %r705;
	// end inline asm
	// begin inline asm
	shfl.sync.down.b32 %r691, %r692, %r703, %r335, %r705;
	// end inline asm
	// begin inline asm
	shfl.sync.down.b32 %r696, %r2105, %r703, %r335, %r705;
	// end inline asm
	// begin inline asm
	shfl.sync.down.b32 %r701, %r702, %r703, %r335, %r705;
	// end inline asm
	add.s32 	%r350, %r427, 4;
	setp.gt.s32 	%p94, %r350, %r335;
	@%p94 bra 	$L__BB3_289;
	mov.b64 	%rd316, {%r686, %r691};
	add.s64 	%rd164, %rd824, %rd316;
	setp.eq.s64 	%p95, %rd824, 0;
	selp.b32 	%r706, %r696, 0, %p95;
	add.s32 	%r2105, %r706, %r2105;
	mov.u64 	%rd824, %rd164;
$L__BB3_289:
	mov.b64 	{%r708, %r713}, %rd824;
	mov.b32 	%r724, 8;
	mov.b32 	%r726, -1;
	// begin inline asm
	shfl.sync.down.b32 %r707, %r708, %r724, %r335, %r726;
	// end inline asm
	// begin inline asm
	shfl.sync.down.b32 %r712, %r713, %r724, %r335, %r726;
	// end inline asm
	// begin inline asm
	shfl.sync.down.b32 %r717, %r2105, %r724, %r335, %r726;
	// end inline asm
	// begin inline asm
	shfl.sync.down.b32 %r722, %r723, %r724, %r335, %r726;
	// end inline asm
	add.s32 	%r356, %r427, 8;
	setp.gt.s32 	%p96, %r356, %r335;
	@%p96 bra 	$L__BB3_291;
	mov.b64 	%rd317, {%r707, %r712};
	add.s64 	%rd166, %rd824, %rd317;
	setp.eq.s64 	%p97, %rd824, 0;
	selp.b32 	%r727, %r717, 0, %p97;
	add.s32 	%r2105, %r727, %r2105;
	mov.u64 	%rd824, %rd166;
$L__BB3_291:
	mov.b64 	{%r729, %r734}, %rd824;
	mov.b32 	%r745, 16;
	mov.b32 	%r747, -1;
	// begin inline asm
	shfl.sync.down.b32 %r728, %r729, %r745, %r335, %r747;
	// end inline asm
	// begin inline asm
	shfl.sync.down.b32 %r733, %r734, %r745, %r335, %r747;
	// end inline asm
	// begin inline asm
	shfl.sync.down.b32 %r738, %r2105, %r745, %r335, %r747;
	// end inline asm
	// begin inline asm
	shfl.sync.down.b32 %r743, %r744, %r745, %r335, %r747;
	// end inline asm
	add.s32 	%r362, %r427, 16;
	setp.gt.s32 	%p98, %r362, %r335;
	@%p98 bra 	$L__BB3_293;
	mov.b64 	%rd318, {%r728, %r733};
	add.s64 	%rd168, %rd824, %rd318;
	setp.eq.s64 	%p99, %rd824, 0;
	selp.b32 	%r748, %r738, 0, %p99;
	add.s32 	%r2105, %r748, %r2105;
	mov.u64 	%rd824, %rd168;
$L__BB3_293:
	not.b32 	%r749, %r252;
	add.s32 	%r2111, %r1, %r749;
	add.s64 	%rd170, %rd1, 512;
$L__BB3_294:
	setp.ne.s32 	%p100, %r2110, 101;
	mov.b32 	%r750, -1;
	vote.sync.all.pred 	%p101, %p100, %r750;
	not.pred 	%p102, %p101;
	@%p102 bra 	$L__BB3_308;
	mul.wide.s32 	%rd392, %r2111, 16;
	add.s64 	%rd393, %rd170, %rd392;
	add.s64 	%rd391, %rd393, -512;
$L__BB3_296:
	// begin inline asm
	ld.relaxed.gpu.v2.u64 {%rd389, %rd830}, [%rd391];
	// end inline asm
	mov.b64 	{%r2113, %r2110}, %rd389;
	setp.eq.s32 	%p154, %r2110, 99;
	mov.b32 	%r844, -1;
	vote.sync.any.pred 	%p155, %p154, %r844;
	@%p155 bra 	$L__BB3_296;
	setp.eq.s32 	%p156, %r2110, 101;
	mov.b32 	%r865, -1;
	vote.sync.ballot.b32 	%r866, %p156, %r865;
	and.b32  	%r867, %r866, %r637;
	or.b32  	%r868, %r867, -2147483648;
	add.s32 	%r869, %r868, -1;
	not.b32 	%r870, %r868;
	and.b32  	%r871, %r870, %r869;
	popc.b32 	%r371, %r871;
	mov.b64 	{%r847, %r852}, %rd830;
	mov.b32 	%r863, 1;
	// begin inline asm
	shfl.sync.down.b32 %r846, %r847, %r863, %r371, %r865;
	// end inline asm
	// begin inline asm
	shfl.sync.down.b32 %r851, %r852, %r863, %r371, %r865;
	// end inline asm
	// begin inline asm
	shfl.sync.down.b32 %r856, %r2113, %r863, %r371, %r865;
	// end inline asm
	// begin inline asm
	shfl.sync.down.b32 %r861, %r862, %r863, %r371, %r865;
	// end inline asm
	setp.ge.s32 	%p158, %r427, %r371;
	@%p158 bra 	$L__BB3_299;
	mov.b64 	%rd394, {%r846, %r851};
	add.s64 	%rd173, %rd830, %rd394;
	setp.eq.s64 	%p159, %rd830, 0;
	selp.b32 	%r872, %r856, 0, %p159;
	add.s32 	%r2113, %r872, %r2113;
	mov.u64 	%rd830, %rd173;
$L__BB3_299:
	mov.b64 	{%r874, %r879}, %rd830;
	mov.b32 	%r890, 2;
	mov.b32 	%r892, -1;
	// begin inline asm
	shfl.sync.down.b32 %r873, %r874, %r890, %r371, %r892;
	// end inline asm
	// begin inline asm
	shfl.sync.down.b32 %r878, %r879, %r890, %r371, %r892;
	// end inline asm
	// begin inline asm
	shfl.sync.down.b32 %r883, %r2113, %r890, %r371, %r892;
	// end inline asm
	// begin inline asm
	shfl.sync.down.b32 %r888, %r889, %r890, %r371, %r892;
	// end inline asm
	setp.gt.s32 	%p160, %r344, %r371;
	@%p160 bra 	$L__BB3_301;
	mov.b64 	%rd395, {%r873, %r878};
	add.s64 	%rd175, %rd830, %rd395;
	setp.eq.s64 	%p161, %rd830, 0;
	selp.b32 	%r893, %r883, 0, %p161;
	add.s32 	%r2113, %r893, %r2113;
	mov.u64 	%rd830, %rd175;
$L__BB3_301:
	mov.b64 	{%r895, %r900}, %rd830;
	mov.b32 	%r911, 4;
	mov.b32 	%r913, -1;
	// begin inline asm
	shfl.sync.down.b32 %r894, %r895, %r911, %r371, %r913;
	// end inline asm
	// begin inline asm
	shfl.sync.down.b32 %r899, %r900, %r911, %r371, %r913;
	// end inline asm
	// begin inline asm
	shfl.sync.down.b32 %r904, %r2113, %r911, %r371, %r913;
	// end inline asm
	// begin inline asm
	shfl.sync.down.b32 %r909, %r910, %r911, %r371, %r913;
	// end inline asm
	setp.gt.s32 	%p162, %r350, %r371;
	@%p162 bra 	$L__BB3_303;
	mov.b64 	%rd396, {%r894, %r899};
	add.s64 	%rd177, %rd830, %rd396;
	setp.eq.s64 	%p163, %rd830, 0;
	selp.b32 	%r914, %r904, 0, %p163;
	add.s32 	%r2113, %r914, %r2113;
	mov.u64 	%rd830, %rd177;
$L__BB3_303:
	mov.b64 	{%r916, %r921}, %rd830;
	mov.b32 	%r932, 8;
	mov.b32 	%r934, -1;
	// begin inline asm
	shfl.sync.down.b32 %r915, %r916, %r932, %r371, %r934;
	// end inline asm
	// begin inline asm
	shfl.sync.down.b32 %r920, %r921, %r932, %r371, %r934;
	// end inline asm
	// begin inline asm
	shfl.sync.down.b32 %r925, %r2113, %r932, %r371, %r934;
	// end inline asm
	// begin inline asm
	shfl.sync.down.b32 %r930, %r931, %r932, %r371, %r934;
	// end inline asm
	setp.gt.s32 	%p164, %r356, %r371;
	@%p164 bra 	$L__BB3_305;
	mov.b64 	%rd397, {%r915, %r920};
	add.s64 	%rd179, %rd830, %rd397;
	setp.eq.s64 	%p165, %rd830, 0;
	selp.b32 	%r935, %r925, 0, %p165;
	add.s32 	%r2113, %r935, %r2113;
	mov.u64 	%rd830, %rd179;
$L__BB3_305:
	mov.b64 	{%r937, %r942}, %rd830;
	mov.b32 	%r953, 16;
	mov.b32 	%r955, -1;
	// begin inline asm
	shfl.sync.down.b32 %r936, %r937, %r953, %r371, %r955;
	// end inline asm
	// begin inline asm
	shfl.sync.down.b32 %r941, %r942, %r953, %r371, %r955;
	// end inline asm
	// begin inline asm
	shfl.sync.down.b32 %r946, %r2113, %r953, %r371, %r955;
	// end inline asm
	// begin inline asm
	shfl.sync.down.b32 %r951, %r952, %r953, %r371, %r955;
	// end inline asm
	setp.gt.s32 	%p166, %r362, %r371;
	@%p166 bra 	$L__BB3_307;
	mov.b64 	%rd398, {%r936, %r941};
	add.s64 	%rd181, %rd830, %rd398;
	setp.eq.s64 	%p167, %rd830, 0;
	selp.b32 	%r956, %r946, 0, %p167;
	add.s32 	%r2113, %r956, %r2113;
	mov.u64 	%rd830, %rd181;
$L__BB3_307:
	add.s64 	%rd183, %rd830, %rd824;
	setp.eq.s64 	%p168, %rd824, 0;
	selp.b32 	%r957, %r2113, 0, %p168;
	add.s32 	%r2105, %r957, %r2105;
	add.s32 	%r2111, %r2111, -32;
	mov.u64 	%rd824, %rd183;
	bra.uni 	$L__BB3_294;
$L__BB3_308:
	setp.ne.s32 	%p103, %r252, 0;
	@%p103 bra 	$L__BB3_310;
	add.s64 	%rd321, %rd824, %rd155;
	setp.eq.s64 	%p104, %rd155, 0;
	selp.b32 	%r752, %r2105, 0, %p104;
	add.s32 	%r753, %r752, %r330;
	mov.b32 	%r754, 101;
	mov.b64 	%rd320, {%r753, %r754};
	add.s64 	%rd319, %rd157, 512;
	// begin inline asm
	st.relaxed.gpu.v2.u64 [%rd319], {%rd320, %rd321};
	// end inline asm
	st.shared.u64 	[_ZN6thrust24THRUST_300001_SM_1000_NS8cuda_cub4core6detail5shmemE+168], %rd824;
	st.shared.u32 	[_ZN6thrust24THRUST_300001_SM_1000_NS8cuda_cub4core6detail5shmemE+176], %r2105;
	st.shared.u64 	[_ZN6thrust24THRUST_300001_SM_1000_NS8cuda_cub4core6detail5shmemE+184], %rd321;
	st.shared.u32 	[_ZN6thrust24THRUST_300001_SM_1000_NS8cuda_cub4core6detail5shmemE+192], %r753;
$L__BB3_310:
	setp.ne.s32 	%p105, %r427, 0;
	@%p105 bra 	$L__BB3_312;
	st.shared.u64 	[_ZN6thrust24THRUST_300001_SM_1000_NS8cuda_cub4core6detail5shmemE+136], %rd824;
	st.shared.u32 	[_ZN6thrust24THRUST_300001_SM_1000_NS8cuda_cub4core6detail5shmemE+144], %r2105;
	mov.u64 	%rd834, %rd824;
	mov.u32 	%r2117, %r2105;
$L__BB3_312:
	setp.eq.s32 	%p106, %r252, 0;
	bar.sync 	0;
	@%p106 bra 	$L__BB3_314;
	ld.shared.u32 	%r755, [_ZN6thrust24THRUST_300001_SM_1000_NS8cuda_cub4core6detail5shmemE+144];
	ld.shared.u64 	%rd322, [_ZN6thrust24THRUST_300001_SM_1000_NS8cuda_cub4core6detail5shmemE+136];
	add.s64 	%rd185, %rd322, %rd834;
	setp.eq.s64 	%p107, %rd834, 0;
	selp.b32 	%r756, %r755, 0, %p107;
	add.s32 	%r2117, %r756, %r2117;
	mov.u64 	%rd834, %rd185;
$L__BB3_314:
	mul.lo.s32 	%r757, %r252, 9;
	cvt.u64.u32 	%rd323, %r757;
	setp.eq.s64 	%p108, %rd7, %rd323;
	setp.ne.s32 	%p109, %r2103, %r285;
	or.pred  	%p110, %p108, %p109;
	selp.u64 	%rd324, 1, 0, %p110;
	add.s64 	%rd187, %rd834, %rd324;
	selp.b32 	%r758, 0, %r2117, %p110;
	add.s32 	%r402, %r758, %r315;
	selp.u64 	%rd325, 1, 0, %p6;
	add.s64 	%rd326, %rd325, %rd324;
	add.s64 	%rd188, %rd326, %rd834;
	selp.b32 	%r759, 0, %r402, %p6;
	add.s32 	%r403, %r316, %r759;
	selp.u64 	%rd327, 1, 0, %p7;
	add.s64 	%rd189, %rd188, %rd327;
	selp.b32 	%r760, 0, %r403, %p7;
	add.s32 	%r404, %r317, %r760;
	add.s32 	%r761, %r757, 3;
	cvt.u64.u32 	%rd328, %r761;
	setp.eq.s64 	%p111, %rd7, %rd328;
	setp.ne.s32 	%p112, %r287, %r288;
	or.pred  	%p11, %p111, %p112;
	selp.u64 	%rd329, 1, 0, %p11;
	add.s64 	%rd190, %rd189, %rd329;
	selp.b32 	%r762, 0, %r404, %p11;
	add.s32 	%r405, %r318, %r762;
	selp.u64 	%rd330, 1, 0, %p8;
	add.s64 	%rd191, %rd190, %rd330;
	selp.b32 	%r763, 0, %r405, %p8;
	add.s32 	%r406, %r319, %r763;
	selp.u64 	%rd331, 1, 0, %p9;
	add.s64 	%rd192, %rd191, %rd331;
	selp.b32 	%r764, 0, %r406, %p9;
	add.s32 	%r407, %r320, %r764;
	selp.u64 	%rd332, 1, 0, %p10;
	add.s64 	%rd193, %rd192, %rd332;
	selp.b32 	%r765, 0, %r407, %p10;
	add.s32 	%r408, %r321, %r765;
	add.s32 	%r766, %r757, 7;
	cvt.u64.u32 	%rd333, %r766;
	setp.eq.s64 	%p113, %rd7, %rd333;
	setp.ne.s32 	%p114, %r291, %r292;
	or.pred  	%p115, %p113, %p114;
	selp.u64 	%rd334, 1, 0, %p115;
	add.s64 	%rd194, %rd193, %rd334;
	selp.b32 	%r767, 0, %r408, %p115;
	add.s32 	%r409, %r322, %r767;
	ld.shared.u64 	%rd195, [_ZN6thrust24THRUST_300001_SM_1000_NS8cuda_cub4core6detail5shmemE+200];
	ld.shared.u64 	%rd841, [_ZN6thrust24THRUST_300001_SM_1000_NS8cuda_cub4core6detail5shmemE+184];
	ld.shared.u32 	%r410, [_ZN6thrust24THRUST_300001_SM_1000_NS8cuda_cub4core6detail5shmemE+192];
	ld.shared.u64 	%rd197, [_ZN6thrust24THRUST_300001_SM_1000_NS8cuda_cub4core6detail5shmemE+168];
	setp.lt.s64 	%p116, %rd195, 257;
	@%p116 bra 	$L__BB3_340;
	bar.sync 	0;
	mul.lo.s32 	%r771, %r252, 9;
	cvt.u64.u32 	%rd365, %r771;
	setp.ne.s64 	%p132, %rd7, %rd365;
	setp.eq.s32 	%p133, %r2103, %r285;
	and.pred  	%p134, %p132, %p133;
	@%p134 bra 	$L__BB3_317;
	cvt.u32.u64 	%r772, %rd197;
	cvt.u32.u64 	%r773, %rd834;
	sub.s32 	%r774, %r773, %r772;
	shl.b32 	%r775, %r774, 3;
	mov.u32 	%r776, _ZN6thrust24THRUST_300001_SM_1000_NS8cuda_cub4core6detail5shmemE;
	add.s32 	%r777, %r776, %r775;
	st.shared.v2.u32 	[%r777], {%r2103, %r2117};
$L__BB3_317:
	not.pred 	%p135, %p6;
	@%p135 bra 	$L__BB3_319;
	cvt.u32.u64 	%r778, %rd197;
	cvt.u32.u64 	%r779, %rd187;
	sub.s32 	%r780, %r779, %r778;
	shl.b32 	%r781, %r780, 3;
	mov.u32 	%r782, _ZN6thrust24THRUST_300001_SM_1000_NS8cuda_cub4core6detail5shmemE;
	add.s32 	%r783, %r782, %r781;
	st.shared.v2.u32 	[%r783], {%r285, %r402};
$L__BB3_319:
	not.pred 	%p136, %p7;
	@%p136 bra 	$L__BB3_321;
	cvt.u32.u64 	%r784, %rd197;
	cvt.u32.u64 	%r785, %rd188;
	sub.s32 	%r786, %r785, %r784;
	shl.b32 	%r787, %r786, 3;
	mov.u32 	%r788, _ZN6thrust24THRUST_300001_SM_1000_NS8cuda_cub4core6detail5shmemE;
	add.s32 	%r789, %r788, %r787;
	st.shared.v2.u32 	[%r789], {%r286, %r403};
$L__BB3_321:
	not.pred 	%p137, %p11;
	@%p137 bra 	$L__BB3_323;
	cvt.u32.u64 	%r790, %rd197;
	cvt.u32.u64 	%r791, %rd189;
	sub.s32 	%r792, %r791, %r790;
	shl.b32 	%r793, %r792, 3;
	mov.u32 	%r794, _ZN6thrust24THRUST_300001_SM_1000_NS8cuda_cub4core6detail5shmemE;
	add.s32 	%r795, %r794, %r793;
	st.shared.v2.u32 	[%r795], {%r287, %r404};
$L__BB3_323:
	not.pred 	%p138, %p8;
	@%p138 bra 	$L__BB3_325;
	cvt.u32.u64 	%r796, %rd197;
	cvt.u32.u64 	%r797, %rd190;
	sub.s32 	%r798, %r797, %r796;
	shl.b32 	%r799, %r798, 3;
	mov.u32 	%r800, _ZN6thrust24THRUST_300001_SM_1000_NS8cuda_cub4core6detail5shmemE;
	add.s32 	%r801, %r800, %r799;
	st.shared.v2.u32 	[%r801], {%r288, %r405};
$L__BB3_325:
	not.pred 	%p139, %p9;
	@%p139 bra 	$L__BB3_327;
	cvt.u32.u64 	%r802, %rd197;
	cvt.u32.u64 	%r803, %rd191;
	sub.s32 	%r804, %r803, %r802;
	shl.b32 	%r805, %r804, 3;
	mov.u32 	%r806, _ZN6thrust24THRUST_300001_SM_1000_NS8cuda_cub4core6detail5shmemE;
	add.s32 	%r807, %r806, %r805;
	st.shared.v2.u32 	[%r807], {%r289, %r406};
$L__BB3_327:
	not.pred 	%p140, %p10;
	@%p140 bra 	$L__BB3_329;
	cvt.u32.u64 	%r808, %rd197;
	cvt.u32.u64 	%r809, %rd192;
	sub.s32 	%r810, %r809, %r808;
	shl.b32 	%r811, %r810, 3;
	mov.u32 	%r812, _ZN6thrust24THRUST_300001_SM_1000_NS8cuda_cub4core6detail5shmemE;
	add.s32 	%r813, %r812, %r811;
	st.shared.v2.u32 	[%r813], {%r290, %r407};
$L__BB3_329:
	mad.lo.s32 	%r814, %r252, 9, 7;
	cvt.u64.u32 	%rd366, %r814;
	setp.ne.s64 	%p141, %rd7, %rd366;
	setp.eq.s32 	%p142, %r291, %r292;
	and.pred  	%p143, %p141, %p142;
	@%p143 bra 	$L__BB3_331;
	cvt.u32.u64 	%r815, %rd197;
	cvt.u32.u64 	%r816, %rd193;
	sub.s32 	%r817, %r816, %r815;
	shl.b32 	%r818, %r817, 3;
	mov.u32 	%r819, _ZN6thrust24THRUST_300001_SM_1000_NS8cuda_cub4core6detail5shmemE;
	add.s32 	%r820, %r819, %r818;
	st.shared.v2.u32 	[%r820], {%r291, %r408};
$L__BB3_331:
	mad.lo.s32 	%r821, %r252, 9, 8;
	cvt.u64.u32 	%rd367, %r821;
	setp.ne.s64 	%p144, %rd7, %rd367;
	setp.eq.s32 	%p145, %r292, %r293;
	and.pred  	%p146, %p144, %p145;
	@%p146 bra 	$L__BB3_333;
	cvt.u32.u64 	%r822, %rd197;
	cvt.u32.u64 	%r823, %rd194;
	sub.s32 	%r824, %r823, %r822;
	shl.b32 	%r825, %r824, 3;
	mov.u32 	%r826, _ZN6thrust24THRUST_300001_SM_1000_NS8cuda_cub4core6detail5shmemE;
	add.s32 	%r827, %r826, %r825;
	st.shared.v2.u32 	[%r827], {%r292, %r409};
$L__BB3_333:
	bar.sync 	0;
	cvt.u64.u32 	%rd840, %r252;
	setp.le.u64 	%p147, %rd195, %rd840;
	@%p147 bra 	$L__BB3_358;
	not.b64 	%rd368, %rd840;
	add.s64 	%rd199, %rd195, %rd368;
	shr.u64 	%rd369, %rd199, 8;
	add.s64 	%rd370, %rd369, 1;
	and.b64  	%rd836, %rd370, 3;
	and.b64  	%rd371, %rd199, 768;
	setp.eq.s64 	%p148, %rd371, 768;
	@%p148 bra 	$L__BB3_337;
	add.s64 	%rd372, %rd197, %rd840;
	shl.b64 	%rd373, %rd372, 2;
	add.s64 	%rd838, %rd5, %rd373;
	add.s64 	%rd837, %rd4, %rd373;
	shl.b32 	%r828, %r252, 3;
	mov.u32 	%r829, _ZN6thrust24THRUST_300001_SM_1000_NS8cuda_cub4core6detail5shmemE;
	add.s32 	%r2119, %r829, %r828;
	shl.b64 	%rd374, %rd836, 8;
	add.s64 	%rd840, %rd374, %rd840;
$L__BB3_336:
	.pragma "nounroll";
	ld.shared.v2.u32 	{%r830, %r831}, [%r2119];
	st.global.u32 	[%rd837], %r830;
	st.global.u32 	[%rd838], %r831;
	add.s64 	%rd838, %rd838, 1024;
	add.s64 	%rd837, %rd837, 1024;
	add.s32 	%r2119, %r2119, 2048;
	add.s64 	%rd836, %rd836, -1;
	setp.ne.s64 	%p149, %rd836, 0;
	@%p149 bra 	$L__BB3_336;
$L__BB3_337:
	setp.lt.u64 	%p150, %rd199, 768;
	@%p150 bra 	$L__BB3_358;
	mov.u32 	%r834, _ZN6thrust24THRUST_300001_SM_1000_NS8cuda_cub4core6detail5shmemE;
$L__BB3_339:
	cvt.u32.u64 	%r832, %rd840;
	add.s64 	%rd375, %rd840, %rd197;
	shl.b32 	%r833, %r832, 3;
	add.s32 	%r835, %r834, %r833;
	ld.shared.v2.u32 	{%r836, %r837}, [%r835];
	shl.b64 	%rd376, %rd375, 2;
	add.s64 	%rd377, %rd4, %rd376;
	st.global.u32 	[%rd377], %r836;
	add.s64 	%rd378, %rd5, %rd376;
	st.global.u32 	[%rd378], %r837;
	and.b64  	%rd379, %rd840, 4294967295;
	add.s64 	%rd380, %rd197, %rd379;
	ld.shared.v2.u32 	{%r838, %r839}, [%r835+2048];
	shl.b64 	%rd381, %rd380, 2;
	add.s64 	%rd382, %rd4, %rd381;
	st.global.u32 	[%rd382+1024], %r838;
	add.s64 	%rd383, %rd5, %rd381;
	st.global.u32 	[%rd383+1024], %r839;
	ld.shared.v2.u32 	{%r840, %r841}, [%r835+4096];
	st.global.u32 	[%rd382+2048], %r840;
	st.global.u32 	[%rd383+2048], %r841;
	ld.shared.v2.u32 	{%r842, %r843}, [%r835+6144];
	st.global.u32 	[%rd382+3072], %r842;
	st.global.u32 	[%rd383+3072], %r843;
	add.s64 	%rd384, %rd840, 1024;
	and.b64  	%rd840, %rd384, 4294967295;
	setp.gt.u64 	%p151, %rd195, %rd840;
	@%p151 bra 	$L__BB3_339;
	bra.uni 	$L__BB3_358;
$L__BB3_340:
	mul.lo.s32 	%r768, %r252, 9;
	cvt.u64.u32 	%rd335, %r768;
	setp.ne.s64 	%p117, %rd7, %rd335;
	setp.eq.s32 	%p118, %r2103, %r285;
	and.pred  	%p119, %p117, %p118;
	@%p119 bra 	$L__BB3_342;
	shl.b64 	%rd336, %rd834, 2;
	add.s64 	%rd337, %rd4, %rd336;
	st.global.u32 	[%rd337], %r2103;
	add.s64 	%rd338, %rd5, %rd336;
	st.global.u32 	[%rd338], %r2117;
$L__BB3_342:
	not.pred 	%p120, %p6;
	@%p120 bra 	$L__BB3_344;
	shl.b64 	%rd339, %rd187, 2;
	add.s64 	%rd340, %rd4, %rd339;
	st.global.u32 	[%rd340], %r285;
	add.s64 	%rd341, %rd5, %rd339;
	st.global.u32 	[%rd341], %r402;
$L__BB3_344:
	not.pred 	%p121, %p7;
	@%p121 bra 	$L__BB3_346;
	shl.b64 	%rd342, %rd188, 2;
	add.s64 	%rd343, %rd4, %rd342;
	st.global.u32 	[%rd343], %r286;
	add.s64 	%rd344, %rd5, %rd342;
	st.global.u32 	[%rd344], %r403;
$L__BB3_346:
	not.pred 	%p122, %p11;
	@%p122 bra 	$L__BB3_348;
	shl.b64 	%rd345, %rd189, 2;
	add.s64 	%rd346, %rd4, %rd345;
	st.global.u32 	[%rd346], %r287;
	add.s64 	%rd347, %rd5, %rd345;
	st.global.u32 	[%rd347], %r404;
$L__BB3_348:
	not.pred 	%p123, %p8;
	@%p123 bra 	$L__BB3_350;
	shl.b64 	%rd348, %rd190, 2;
	add.s64 	%rd349, %rd4, %rd348;
	st.global.u32 	[%rd349], %r288;
	add.s64 	%rd350, %rd5, %rd348;
	st.global.u32 	[%rd350], %r405;
$L__BB3_350:
	not.pred 	%p124, %p9;
	@%p124 bra 	$L__BB3_352;
	shl.b64 	%rd351, %rd191, 2;
	add.s64 	%rd352, %rd4, %rd351;
	st.global.u32 	[%rd352], %r289;
	add.s64 	%rd353, %rd5, %rd351;
	st.global.u32 	[%rd353], %r406;
$L__BB3_352:
	not.pred 	%p125, %p10;
	@%p125 bra 	$L__BB3_354;
	shl.b64 	%rd354, %rd192, 2;
	add.s64 	%rd355, %rd4, %rd354;
	st.global.u32 	[%rd355], %r290;
	add.s64 	%rd356, %rd5, %rd354;
	st.global.u32 	[%rd356], %r407;
$L__BB3_354:
	mad.lo.s32 	%r769, %r252, 9, 7;
	cvt.u64.u32 	%rd357, %r769;
	setp.ne.s64 	%p126, %rd7, %rd357;
	setp.eq.s32 	%p127, %r291, %r292;
	and.pred  	%p128, %p126, %p127;
	@%p128 bra 	$L__BB3_356;
	shl.b64 	%rd358, %rd193, 2;
	add.s64 	%rd359, %rd4, %rd358;
	st.global.u32 	[%rd359], %r291;
	add.s64 	%rd360, %rd5, %rd358;
	st.global.u32 	[%rd360], %r408;
$L__BB3_356:
	mad.lo.s32 	%r770, %r252, 9, 8;
	cvt.u64.u32 	%rd361, %r770;
	setp.ne.s64 	%p129, %rd7, %rd361;
	setp.eq.s32 	%p130, %r292, %r293;
	and.pred  	%p131, %p129, %p130;
	@%p131 bra 	$L__BB3_358;
	shl.b64 	%rd362, %rd194, 2;
	add.s64 	%rd363, %rd4, %rd362;
	st.global.u32 	[%rd363], %r292;
	add.s64 	%rd364, %rd5, %rd362;
	st.global.u32 	[%rd364], %r409;
$L__BB3_358:
	setp.ne.s32 	%p152, %r252, 255;
	@%p152 bra 	$L__BB3_362;
	setp.ne.s64 	%p153, %rd7, 2304;
	@%p153 bra 	$L__BB3_361;
	shl.b64 	%rd385, %rd841, 2;
	add.s64 	%rd386, %rd4, %rd385;
	st.global.u32 	[%rd386], %r293;
	add.s64 	%rd387, %rd5, %rd385;
	st.global.u32 	[%rd387], %r410;
	add.s64 	%rd841, %rd841, 1;
$L__BB3_361:
	ld.param.u64 	%rd790, [_ZN6thrust24THRUST_300001_SM_1000_NS8cuda_cub4core6detail13_kernel_agentINS1_15__reduce_by_key16ReduceByKeyAgentINS0_6detail15normal_iteratorINS0_10device_ptrIiEEEESB_SB_SB_N4cuda3std3__48equal_toIiEENSE_4plusIiEEPllEEJSB_SB_SB_SB_SJ_N3cub18CUB_300001_SM_100024ReduceByKeyScanTileStateIilLb1EEESG_SI_llEEEvDpT0__param_4];
	cvta.to.global.u64 	%rd388, %rd790;
	st.global.u64 	[%rd388], %rd841;
$L__BB3_362:
	ret;

}
	// .globl	_ZN3cub18CUB_300001_SM_10006detail11EmptyKernelIvEEvv
.visible .entry _ZN3cub18CUB_300001_SM_10006detail11EmptyKernelIvEEvv()
{


	ret;

}
	// .globl	_ZN3cub18CUB_300001_SM_10006detail8for_each13static_kernelINS2_12policy_hub_t12policy_500_tEmN6thrust24THRUST_300001_SM_1000_NS8cuda_cub20__uninitialized_fill7functorINS7_10device_ptrIiEEiEEEEvT0_T1_
.visible .entry _ZN3cub18CUB_300001_SM_10006detail8for_each13static_kernelINS2_12policy_hub_t12policy_500_tEmN6thrust24THRUST_300001_SM_1000_NS8cuda_cub20__uninitialized_fill7functorINS7_10device_ptrIiEEiEEEEvT0_T1_(
	.param .u64 _ZN3cub18CUB_300001_SM_10006detail8for_each13static_kernelINS2_12policy_hub_t12policy_500_tEmN6thrust24THRUST_300001_SM_1000_NS8cuda_cub20__uninitialized_fill7functorINS7_10device_ptrIiEEiEEEEvT0_T1__param_0,
	.param .align 8 .b8 _ZN3cub18CUB_300001_SM_10006detail8for_each13static_kernelINS2_12policy_hub_t12policy_500_tEmN6thrust24THRUST_300001_SM_1000_NS8cuda_cub20__uninitialized_fill7functorINS7_10device_ptrIiEEiEEEEvT0_T1__param_1[16]
)
.maxntid 256
{
	.reg .pred 	%p<4>;
	.reg .b16 	%rs<5>;
	.reg .b32 	%r<12>;
	.reg .b64 	%rd<16>;

	ld.param.u32 	%r3, [_ZN3cub18CUB_300001_SM_10006detail8for_each13static_kernelINS2_12policy_hub_t12policy_500_tEmN6thrust24THRUST_300001_SM_1000_NS8cuda_cub20__uninitialized_fill7functorINS7_10device_ptrIiEEiEEEEvT0_T1__param_1+8];
	ld.param.u64 	%rd4, [_ZN3cub18CUB_300001_SM_10006detail8for_each13static_kernelINS2_12policy_hub_t12policy_500_tEmN6thrust24THRUST_300001_SM_1000_NS8cuda_cub20__uninitialized_fill7functorINS7_10device_ptrIiEEiEEEEvT0_T1__param_1];
	ld.param.u64 	%rd5, [_ZN3cub18CUB_300001_SM_10006detail8for_each13static_kernelINS2_12policy_hub_t12policy_500_tEmN6thrust24THRUST_300001_SM_1000_NS8cuda_cub20__uninitialized_fill7functorINS7_10device_ptrIiEEiEEEEvT0_T1__param_0];
	mov.u32 	%r9, %ctaid.x;
	mul.wide.u32 	%rd1, %r9, 512;
	sub.s64 	%rd2, %rd5, %rd1;
	setp.lt.u64 	%p1, %rd2, 512;
	@%p1 bra 	$L__BB5_2;
	mov.u32 	%r11, %tid.x;
	cvta.to.global.u64 	%rd11, %rd4;
	cvt.u64.u32 	%rd12, %r11;
	add.s64 	%rd13, %rd1, %rd12;
	shl.b64 	%rd14, %rd13, 2;
	add.s64 	%rd15, %rd11, %rd14;
	st.global.u32 	[%rd15], %r3;
	st.global.u32 	[%rd15+1024], %r3;
	bra.uni 	$L__BB5_6;
$L__BB5_2:
	cvta.to.global.u64 	%rd6, %rd4;
	mov.u32 	%r2, %tid.x;
	cvt.u64.u32 	%rd7, %r2;
	setp.le.u64 	%p2, %rd2, %rd7;
	add.s64 	%rd8, %rd1, %rd7;
	shl.b64 	%rd9, %rd8, 2;
	add.s64 	%rd3, %rd6, %rd9;
	@%p2 bra 	$L__BB5_4;
	st.global.u32 	[%rd3], %r3;
$L__BB5_4:
	add.s32 	%r10, %r2, 256;
	cvt.u64.u32 	%rd10, %r10;
	setp.le.u64 	%p3, %rd2, %rd10;
	@%p3 bra 	$L__BB5_6;
	st.global.u32 	[%rd3+1024], %r3;
$L__BB5_6:
	ret;

}
	// .globl	_ZN3cub18CUB_300001_SM_10006detail6reduce28DeviceReduceSingleTileKernelINS2_10policy_hubIljN4cuda3std3__44plusIlEEE10Policy1000EN6thrust24THRUST_300001_SM_1000_NS18transform_iteratorI17greater_than_fiveNSD_6detail15normal_iteratorINSD_10device_ptrIiEEEEllEEPljS9_llNS7_10__identityEEEvT0_T1_T2_T3_T4_T6_
.visible .entry _ZN3cub18CUB_300001_SM_10006detail6reduce28DeviceReduceSingleTileKernelINS2_10policy_hubIljN4cuda3std3__44plusIlEEE10Policy1000EN6thrust24THRUST_300001_SM_1000_NS18transform_iteratorI17greater_than_fiveNSD_6detail15normal_iteratorINSD_10device_ptrIiEEEEllEEPljS9_llNS7_10__identityEEEvT0_T1_T2_T3_T4_T6_(
	.param .align 8 .b8 _ZN3cub18CUB_300001_SM_10006detail6reduce28DeviceReduceSingleTileKernelINS2_10policy_hubIljN4cuda3std3__44plusIlEEE10Policy1000EN6thrust24THRUST_300001_SM_1000_NS18transform_iteratorI17greater_than_fiveNSD_6detail15normal_iteratorINSD_10device_ptrIiEEEEllEEPljS9_llNS7_10__identityEEEvT0_T1_T2_T3_T4_T6__param_0[16],
	.param .u64 .ptr .align 1 _ZN3cub18CUB_300001_SM_10006detail6reduce28DeviceReduceSingleTileKernelINS2_10policy_hubIljN4cuda3std3__44plusIlEEE10Policy1000EN6thrust24THRUST_300001_SM_1000_NS18transform_iteratorI17greater_than_fiveNSD_6detail15normal_iteratorINSD_10device_ptrIiEEEEllEEPljS9_llNS7_10__identityEEEvT0_T1_T2_T3_T4_T6__param_1,
	.param .u32 _ZN3cub18CUB_300001_SM_10006detail6reduce28DeviceReduceSingleTileKernelINS2_10policy_hubIljN4cuda3std3__44plusIlEEE10Policy1000EN6thrust24THRUST_300001_SM_1000_NS18transform_iteratorI17greater_than_fiveNSD_6detail15normal_iteratorINSD_10device_ptrIiEEEEllEEPljS9_llNS7_10__identityEEEvT0_T1_T2_T3_T4_T6__param_2,
	.param .align 1 .b8 _ZN3cub18CUB_300001_SM_10006detail6reduce28DeviceReduceSingleTileKernelINS2_10policy_hubIljN4cuda3std3__44plusIlEEE10Policy1000EN6thrust24THRUST_300001_SM_1000_NS18transform_iteratorI17greater_than_fiveNSD_6detail15normal_iteratorINSD_10device_ptrIiEEEEllEEPljS9_llNS7_10__identityEEEvT0_T1_T2_T3_T4_T6__param_3[1],
	.param .u64 _ZN3cub18CUB_300001_SM_10006detail6reduce28DeviceReduceSingleTileKernelINS2_10policy_hubIljN4cuda3std3__44plusIlEEE10Policy1000EN6thrust24THRUST_300001_SM_1000_NS18transform_iteratorI17greater_than_fiveNSD_6detail15normal_iteratorINSD_10device_ptrIiEEEEllEEPljS9_llNS7_10__identityEEEvT0_T1_T2_T3_T4_T6__param_4,
	.param .align 1 .b8 _ZN3cub18CUB_300001_SM_10006detail6reduce28DeviceReduceSingleTileKernelINS2_10policy_hubIljN4cuda3std3__44plusIlEEE10Policy1000EN6thrust24THRUST_300001_SM_1000_NS18transform_iteratorI17greater_than_fiveNSD_6detail15normal_iteratorINSD_10device_ptrIiEEEEllEEPljS9_llNS7_10__identityEEEvT0_T1_T2_T3_T4_T6__param_5[1]
)
.maxntid 512
.minnctapersm 1
{
	.reg .pred 	%p<140>;
	.reg .b16 	%rs<5>;
	.reg .b32 	%r<365>;
	.reg .b64 	%rd<431>;
	// demoted variable
	.shared .align 8 .b8 _ZZN3cub18CUB_300001_SM_10006detail6reduce28DeviceReduceSingleTileKernelINS2_10policy_hubIljN4cuda3std3__44plusIlEEE10Policy1000EN6thrust24THRUST_300001_SM_1000_NS18transform_iteratorI17greater_than_fiveNSD_6detail15normal_iteratorINSD_10device_ptrIiEEEEllEEPljS9_llNS7_10__identityEEEvT0_T1_T2_T3_T4_T6_E12temp_storage[152];
	ld.param.u32 	%r52, [_ZN3cub18CUB_300001_SM_10006detail6reduce28DeviceReduceSingleTileKernelINS2_10policy_hubIljN4cuda3std3__44plusIlEEE10Policy1000EN6thrust24THRUST_300001_SM_1000_NS18transform_iteratorI17greater_than_fiveNSD_6detail15normal_iteratorINSD_10device_ptrIiEEEEllEEPljS9_llNS7_10__identityEEEvT0_T1_T2_T3_T4_T6__param_0+8];
	ld.param.u64 	%rd49, [_ZN3cub18CUB_300001_SM_10006detail6reduce28DeviceReduceSingleTileKernelINS2_10policy_hubIljN4cuda3std3__44plusIlEEE10Policy1000EN6thrust24THRUST_300001_SM_1000_NS18transform_iteratorI17greater_than_fiveNSD_6detail15normal_iteratorINSD_10device_ptrIiEEEEllEEPljS9_llNS7_10__identityEEEvT0_T1_T2_T3_T4_T6__param_0];
	ld.param.u64 	%rd51, [_ZN3cub18CUB_300001_SM_10006detail6reduce28DeviceReduceSingleTileKernelINS2_10policy_hubIljN4cuda3std3__44plusIlEEE10Policy1000EN6thrust24THRUST_300001_SM_1000_NS18transform_iteratorI17greater_than_fiveNSD_6detail15normal_iteratorINSD_10device_ptrIiEEEEllEEPljS9_llNS7_10__identityEEEvT0_T1_T2_T3_T4_T6__param_1];
	ld.param.u32 	%r53, [_ZN3cub18CUB_300001_SM_10006detail6reduce28DeviceReduceSingleTileKernelINS2_10policy_hubIljN4cuda3std3__44plusIlEEE10Policy1000EN6thrust24THRUST_300001_SM_1000_NS18transform_iteratorI17greater_than_fiveNSD_6detail15normal_iteratorINSD_10device_ptrIiEEEEllEEPljS9_llNS7_10__identityEEEvT0_T1_T2_T3_T4_T6__param_2];
	ld.param.u64 	%rd50, [_ZN3cub18CUB_300001_SM_10006detail6reduce28DeviceReduceSingleTileKernelINS2_10policy_hubIljN4cuda3std3__44plusIlEEE10Policy1000EN6thrust24THRUST_300001_SM_1000_NS18transform_iteratorI17greater_than_fiveNSD_6detail15normal_iteratorINSD_10device_ptrIiEEEEllEEPljS9_llNS7_10__identityEEEvT0_T1_T2_T3_T4_T6__param_4];
	cvta.to.global.u64 	%rd1, %rd51;
	setp.ne.s32 	%p1, %r53, 0;
	@%p1 bra 	$L__BB6_3;
	mov.u32 	%r347, %tid.x;
	setp.ne.s32 	%p139, %r347, 0;
	@%p139 bra 	$L__BB6_52;
	st.global.u64 	[%rd1], %rd50;
	bra.uni 	$L__BB6_52;
$L__BB6_3:
	cvta.to.global.u64 	%rd2, %rd49;
	setp.gt.u32 	%p2, %r53, 3583;
	@%p2 bra 	$L__BB6_28;
	mov.u32 	%r2, %tid.x;
	setp.ge.u32 	%p67, %r2, %r53;
	mov.b64 	%rd418, 0;
	mov.u32 	%r351, %r2;
	@%p67 bra 	$L__BB6_6;
	mul.wide.u32 	%rd239, %r2, 4;
	add.s64 	%rd240, %rd2, %rd239;
	ld.global.u32 	%r194, [%rd240];
	setp.gt.s32 	%p68, %r194, %r52;
	selp.u64 	%rd418, 1, 0, %p68;
	add.s32 	%r351, %r2, 512;
$L__BB6_6:
	setp.ge.u32 	%p69, %r351, %r53;
	@%p69 bra 	$L__BB6_19;
	not.b32 	%r195, %r351;
	add.s32 	%r196, %r53, %r195;
	shr.u32 	%r197, %r196, 9;
	add.s32 	%r5, %r197, 1;
	and.b32  	%r6, %r5, 15;
	setp.lt.u32 	%p70, %r196, 7680;
	@%p70 bra 	$L__BB6_10;
	and.b32  	%r198, %r5, 16777200;
	neg.s32 	%r349, %r198;
	mul.wide.u32 	%rd242, %r351, 4;
	add.s64 	%rd243, %rd242, %rd2;
	add.s64 	%rd408, %rd243, 16384;
$L__BB6_9:
	.pragma "nounroll";
	ld.global.u32 	%r199, [%rd408+-16384];
	setp.gt.s32 	%p71, %r199, %r52;
	selp.u64 	%rd244, 1, 0, %p71;
	add.s64 	%rd245, %rd418, %rd244;
	ld.global.u32 	%r200, [%rd408+-14336];
	setp.gt.s32 	%p72, %r200, %r52;
	selp.u64 	%rd246, 1, 0, %p72;
	add.s64 	%rd247, %rd245, %rd246;
	ld.global.u32 	%r201, [%rd408+-12288];
	setp.gt.s32 	%p73, %r201, %r52;
	selp.u64 	%rd248, 1, 0, %p73;
	add.s64 	%rd249, %rd247, %rd248;
	ld.global.u32 	%r202, [%rd408+-10240];
	setp.gt.s32 	%p74, %r202, %r52;
	selp.u64 	%rd250, 1, 0, %p74;
	add.s64 	%rd251, %rd249, %rd250;
	ld.global.u32 	%r203, [%rd408+-8192];
	setp.gt.s32 	%p75, %r203, %r52;
	selp.u64 	%rd252, 1, 0, %p75;
	add.s64 	%rd253, %rd251, %rd252;
	ld.global.u32 	%r204, [%rd408+-6144];
	setp.gt.s32 	%p76, %r204, %r52;
	selp.u64 	%rd254, 1, 0, %p76;
	add.s64 	%rd255, %rd253, %rd254;
	ld.global.u32 	%r205, [%rd408+-4096];
	setp.gt.s32 	%p77, %r205, %r52;
	selp.u64 	%rd256, 1, 0, %p77;
	add.s64 	%rd257, %rd255, %rd256;
	ld.global.u32 	%r206, [%rd408+-2048];
	setp.gt.s32 	%p78, %r206, %r52;
	selp.u64 	%rd258, 1, 0, %p78;
	add.s64 	%rd259, %rd257, %rd258;
	ld.global.u32 	%r207, [%rd408];
	setp.gt.s32 	%p79, %r207, %r52;
	selp.u64 	%rd260, 1, 0, %p79;
	add.s64 	%rd261, %rd259, %rd260;
	ld.global.u32 	%r208, [%rd408+2048];
	setp.gt.s32 	%p80, %r208, %r52;
	selp.u64 	%rd262, 1, 0, %p80;
	add.s64 	%rd263, %rd261, %rd262;
	ld.global.u32 	%r209, [%rd408+4096];
	setp.gt.s32 	%p81, %r209, %r52;
	selp.u64 	%rd264, 1, 0, %p81;
	add.s64 	%rd265, %rd263, %rd264;
	ld.global.u32 	%r210, [%rd408+6144];
	setp.gt.s32 	%p82, %r210, %r52;
	selp.u64 	%rd266, 1, 0, %p82;
	add.s64 	%rd267, %rd265, %rd266;
	ld.global.u32 	%r211, [%rd408+8192];
	setp.gt.s32 	%p83, %r211, %r52;
	selp.u64 	%rd268, 1, 0, %p83;
	add.s64 	%rd269, %rd267, %rd268;
	ld.global.u32 	%r212, [%rd408+10240];
	setp.gt.s32 	%p84, %r212, %r52;
	selp.u64 	%rd270, 1, 0, %p84;
	add.s64 	%rd271, %rd269, %rd270;
	ld.global.u32 	%r213, [%rd408+12288];
	setp.gt.s32 	%p85, %r213, %r52;
	selp.u64 	%rd272, 1, 0, %p85;
	add.s64 	%rd273, %rd271, %rd272;
	ld.global.u32 	%r214, [%rd408+14336];
	setp.gt.s32 	%p86, %r214, %r52;
	selp.u64 	%rd274, 1, 0, %p86;
	add.s64 	%rd418, %rd273, %rd274;
	add.s32 	%r351, %r351, 8192;
	add.s32 	%r349, %r349, 16;
	add.s64 	%rd408, %rd408, 32768;
	setp.ne.s32 	%p87, %r349, 0;
	@%p87 bra 	$L__BB6_9;
$L__BB6_10:
	setp.eq.s32 	%p88, %r6, 0;
	@%p88 bra 	$L__BB6_19;
	and.b32  	%r13, %r5, 7;
	setp.lt.u32 	%p89, %r6, 8;
	@%p89 bra 	$L__BB6_13;
	mul.wide.u32 	%rd276, %r351, 4;
	add.s64 	%rd277, %rd2, %rd276;
	ld.global.u32 	%r215, [%rd277];
	setp.gt.s32 	%p90, %r215, %r52;
	selp.u64 	%rd278, 1, 0, %p90;
	add.s64 	%rd279, %rd418, %rd278;
	ld.global.u32 	%r216, [%rd277+2048];
	setp.gt.s32 	%p91, %r216, %r52;
	selp.u64 	%rd280, 1, 0, %p91;
	add.s64 	%rd281, %rd279, %rd280;
	ld.global.u32 	%r217, [%rd277+4096];
	setp.gt.s32 	%p92, %r217, %r52;
	selp.u64 	%rd282, 1, 0, %p92;
	add.s64 	%rd283, %rd281, %rd282;
	ld.global.u32 	%r218, [%rd277+6144];
	setp.gt.s32 	%p93, %r218, %r52;
	selp.u64 	%rd284, 1, 0, %p93;
	add.s64 	%rd285, %rd283, %rd284;
	ld.global.u32 	%r219, [%rd277+8192];
	setp.gt.s32 	%p94, %r219, %r52;
	selp.u64 	%rd286, 1, 0, %p94;
	add.s64 	%rd287, %rd285, %rd286;
	ld.global.u32 	%r220, [%rd277+10240];
	setp.gt.s32 	%p95, %r220, %r52;
	selp.u64 	%rd288, 1, 0, %p95;
	add.s64 	%rd289, %rd287, %rd288;
	ld.global.u32 	%r221, [%rd277+12288];
	setp.gt.s32 	%p96, %r221, %r52;
	selp.u64 	%rd290, 1, 0, %p96;
	add.s64 	%rd291, %rd289, %rd290;
	ld.global.u32 	%r222, [%rd277+14336];
	setp.gt.s32 	%p97, %r222, %r52;
	selp.u64 	%rd292, 1, 0, %p97;
	add.s64 	%rd418, %rd291, %rd292;
	add.s32 	%r351, %r351, 4096;
$L__BB6_13:
	setp.eq.s32 	%p98, %r13, 0;
	@%p98 bra 	$L__BB6_19;
	and.b32  	%r16, %r5, 3;
	setp.lt.u32 	%p99, %r13, 4;
	@%p99 bra 	$L__BB6_16;
	mul.wide.u32 	%rd294, %r351, 4;
	add.s64 	%rd295, %rd2, %rd294;
	ld.global.u32 	%r223, [%rd295];
	setp.gt.s32 	%p100, %r223, %r52;
	selp.u64 	%rd296, 1, 0, %p100;
	add.s64 	%rd297, %rd418, %rd296;
	ld.global.u32 	%r224, [%rd295+2048];
	setp.gt.s32 	%p101, %r224, %r52;
	selp.u64 	%rd298, 1, 0, %p101;
	add.s64 	%rd299, %rd297, %rd298;
	ld.global.u32 	%r225, [%rd295+4096];
	setp.gt.s32 	%p102, %r225, %r52;
	selp.u64 	%rd300, 1, 0, %p102;
	add.s64 	%rd301, %rd299, %rd300;
	ld.global.u32 	%r226, [%rd295+6144];
	setp.gt.s32 	%p103, %r226, %r52;
	selp.u64 	%rd302, 1, 0, %p103;
	add.s64 	%rd418, %rd301, %rd302;
	add.s32 	%r351, %r351, 2048;
$L__BB6_16:
	setp.eq.s32 	%p104, %r16, 0;
	@%p104 bra 	$L__BB6_19;
	mul.wide.u32 	%rd303, %r351, 4;
	add.s64 	%rd416, %rd2, %rd303;
	neg.s32 	%r354, %r16;
$L__BB6_18:
	.pragma "nounroll";
	ld.global.u32 	%r227, [%rd416];
	setp.gt.s32 	%p105, %r227, %r52;
	selp.u64 	%rd304, 1, 0, %p105;
	add.s64 	%rd418, %rd418, %rd304;
	add.s64 	%rd416, %rd416, 2048;
	add.s32 	%r354, %r354, 1;
	setp.ne.s32 	%p106, %r354, 0;
	@%p106 bra 	$L__BB6_18;
$L__BB6_19:
	setp.lt.u32 	%p107, %r53, 512;
	@%p107 bra 	$L__BB6_24;
	// begin inline asm
	mov.u32 %r291, %laneid;
	// end inline asm
	mov.b64 	{%r293, %r298}, %rd418;
	mov.b32 	%r299, 1;
	mov.b32 	%r340, 31;
	mov.b32 	%r341, -1;
	// begin inline asm
	shfl.sync.down.b32 %r292, %r293, %r299, %r340, %r341;
	// end inline asm
	// begin inline asm
	shfl.sync.down.b32 %r297, %r298, %r299, %r340, %r341;
	// end inline asm
	mov.b64 	%rd363, {%r292, %r297};
	setp.gt.s32 	%p131, %r291, 30;
	selp.b64 	%rd364, 0, %rd363, %p131;
	add.s64 	%rd365, %rd364, %rd418;
	mov.b64 	{%r303, %r308}, %rd365;
	mov.b32 	%r309, 2;
	// begin inline asm
	shfl.sync.down.b32 %r302, %r303, %r309, %r340, %r341;
	// end inline asm
	// begin inline asm
	shfl.sync.down.b32 %r307, %r308, %r309, %r340, %r341;
	// end inline asm
	mov.b64 	%rd366, {%r302, %r307};
	setp.gt.s32 	%p132, %r291, 29;
	selp.b64 	%rd367, 0, %rd366, %p132;
	add.s64 	%rd368, %rd367, %rd365;
	mov.b64 	{%r313, %r318}, %rd368;
	mov.b32 	%r319, 4;
	// begin inline asm
	shfl.sync.down.b32 %r312, %r313, %r319, %r340, %r341;
	// end inline asm
	// begin inline asm
	shfl.sync.down.b32 %r317, %r318, %r319, %r340, %r341;
	// end inline asm
	mov.b64 	%rd369, {%r312, %r317};
	setp.gt.s32 	%p133, %r291, 27;
	selp.b64 	%rd370, 0, %rd369, %p133;
	add.s64 	%rd371, %rd370, %rd368;
	mov.b64 	{%r323, %r328}, %rd371;
	mov.b32 	%r329, 8;
	// begin inline asm
	shfl.sync.down.b32 %r322, %r323, %r329, %r340, %r341;
	// end inline asm
	// begin inline asm
	shfl.sync.down.b32 %r327, %r328, %r329, %r340, %r341;
	// end inline asm
	mov.b64 	%rd372, {%r322, %r327};
	setp.gt.s32 	%p134, %r291, 23;
	selp.b64 	%rd373, 0, %rd372, %p134;
	add.s64 	%rd374, %rd373, %rd371;
	mov.b64 	{%r333, %r338}, %rd374;
	mov.b32 	%r339, 16;
	// begin inline asm
	shfl.sync.down.b32 %r332, %r333, %r339, %r340, %r341;
	// end inline asm
	// begin inline asm
	shfl.sync.down.b32 %r337, %r338, %r339, %r340, %r341;
	// end inline asm
	mov.b64 	%rd375, {%r332, %r337};
	setp.gt.s32 	%p135, %r291, 15;
	selp.b64 	%rd376, 0, %rd375, %p135;
	add.s64 	%rd430, %rd376, %rd374;
	setp.ne.s32 	%p136, %r291, 0;
	@%p136 bra 	$L__BB6_22;
	shr.u32 	%r342, %r2, 2;
	and.b32  	%r343, %r342, 248;
	mov.u32 	%r344, _ZZN3cub18CUB_300001_SM_10006detail6reduce28DeviceReduceSingleTileKernelINS2_10policy_hubIljN4cuda3std3__44plusIlEEE10Policy1000EN6thrust24THRUST_300001_SM_1000_NS18transform_iteratorI17greater_than_fiveNSD_6detail15normal_iteratorINSD_10device_ptrIiEEEEllEEPljS9_llNS7_10__identityEEEvT0_T1_T2_T3_T4_T6_E12temp_storage;
	add.s32 	%r345, %r344, %r343;
	st.shared.u64 	[%r345+16], %rd430;
$L__BB6_22:
	bar.sync 	0;
	setp.ne.s32 	%p137, %r2, 0;
	@%p137 bra 	$L__BB6_50;
	ld.shared.u64 	%rd377, [_ZZN3cub18CUB_300001_SM_10006detail6reduce28DeviceReduceSingleTileKernelINS2_10policy_hubIljN4cuda3std3__44plusIlEEE10Policy1000EN6thrust24THRUST_300001_SM_1000_NS18transform_iteratorI17greater_than_fiveNSD_6detail15normal_iteratorINSD_10device_ptrIiEEEEllEEPljS9_llNS7_10__identityEEEvT0_T1_T2_T3_T4_T6_E12temp_storage+24];
	add.s64 	%rd378, %rd377, %rd430;
	ld.shared.u64 	%rd379, [_ZZN3cub18CUB_300001_SM_10006detail6reduce28DeviceReduceSingleTileKernelINS2_10policy_hubIljN4cuda3std3__44plusIlEEE10Policy1000EN6thrust24THRUST_300001_SM_1000_NS18transform_iteratorI17greater_than_fiveNSD_6detail15normal_iteratorINSD_10device_ptrIiEEEEllEEPljS9_llNS7_10__identityEEEvT0_T1_T2_T3_T4_T6_E12temp_storage+32];
	add.s64 	%rd380, %rd378, %rd379;
	ld.shared.u64 	%rd381, [_ZZN3cub18CUB_300001_SM_10006detail6reduce28DeviceReduceSingleTileKernelINS2_10policy_hubIljN4cuda3std3__44plusIlEEE10Policy1000EN6thrust24THRUST_300001_SM_1000_NS18transform_iteratorI17greater_than_fiveNSD_6detail15normal_iteratorINSD_10device_ptrIiEEEEllEEPljS9_llNS7_10__identityEEEvT0_T1_T2_T3_T4_T6_E12temp_storage+40];
	add.s64 	%rd382, %rd380, %rd381;
	ld.shared.u64 	%rd383, [_ZZN3cub18CUB_300001_SM_10006detail6reduce28DeviceReduceSingleTileKernelINS2_10policy_hubIljN4cuda3std3__44plusIlEEE10Policy1000EN6thrust24THRUST_300001_SM_1000_NS18transform_iteratorI17greater_than_fiveNSD_6detail15normal_iteratorINSD_10device_ptrIiEEEEllEEPljS9_llNS7_10__identityEEEvT0_T1_T2_T3_T4_T6_E12temp_storage+48];
	add.s64 	%rd384, %rd382, %rd383;
	ld.shared.u64 	%rd385, [_ZZN3cub18CUB_300001_SM_10006detail6reduce28DeviceReduceSingleTileKernelINS2_10policy_hubIljN4cuda3std3__44plusIlEEE10Policy1000EN6thrust24THRUST_300001_SM_1000_NS18transform_iteratorI17greater_than_fiveNSD_6detail15normal_iteratorINSD_10device_ptrIiEEEEllEEPljS9_llNS7_10__identityEEEvT0_T1_T2_T3_T4_T6_E12temp_storage+56];
	add.s64 	%rd386, %rd384, %rd385;
	ld.shared.u64 	%rd387, [_ZZN3cub18CUB_300001_SM_10006detail6reduce28DeviceReduceSingleTileKernelINS2_10policy_hubIljN4cuda3std3__44plusIlEEE10Policy1000EN6thrust24THRUST_300001_SM_1000_NS18transform_iteratorI17greater_than_fiveNSD_6detail15normal_iteratorINSD_10device_ptrIiEEEEllEEPljS9_llNS7_10__identityEEEvT0_T1_T2_T3_T4_T6_E12temp_storage+64];
	add.s64 	%rd388, %rd386, %rd387;
	ld.shared.u64 	%rd389, [_ZZN3cub18CUB_300001_SM_10006detail6reduce28DeviceReduceSingleTileKernelINS2_10policy_hubIljN4cuda3std3__44plusIlEEE10Policy1000EN6thrust24THRUST_300001_SM_1000_NS18transform_iteratorI17greater_than_fiveNSD_6detail15normal_iteratorINSD_10device_ptrIiEEEEllEEPljS9_llNS7_10__identityEEEvT0_T1_T2_T3_T4_T6_E12temp_storage+72];
	add.s64 	%rd390, %rd388, %rd389;
	ld.shared.u64 	%rd391, [_ZZN3cub18CUB_300001_SM_10006detail6reduce28DeviceReduceSingleTileKernelINS2_10policy_hubIljN4cuda3std3__44plusIlEEE10Policy1000EN6thrust24THRUST_300001_SM_1000_NS18transform_iteratorI17greater_than_fiveNSD_6detail15normal_iteratorINSD_10device_ptrIiEEEEllEEPljS9_llNS7_10__identityEEEvT0_T1_T2_T3_T4_T6_E12temp_storage+80];
	add.s64 	%rd392, %rd390, %rd391;
	ld.shared.u64 	%rd393, [_ZZN3cub18CUB_300001_SM_10006detail6reduce28DeviceReduceSingleTileKernelINS2_10policy_hubIljN4cuda3std3__44plusIlEEE10Policy1000EN6thrust24THRUST_300001_SM_1000_NS18transform_iteratorI17greater_than_fiveNSD_6detail15normal_iteratorINSD_10device_ptrIiEEEEllEEPljS9_llNS7_10__identityEEEvT0_T1_T2_T3_T4_T6_E12temp_storage+88];
	add.s64 	%rd394, %rd392, %rd393;
	ld.shared.u64 	%rd395, [_ZZN3cub18CUB_300001_SM_10006detail6reduce28DeviceReduceSingleTileKernelINS2_10policy_hubIljN4cuda3std3__44plusIlEEE10Policy1000EN6thrust24THRUST_300001_SM_1000_NS18transform_iteratorI17greater_than_fiveNSD_6detail15normal_iteratorINSD_10device_ptrIiEEEEllEEPljS9_llNS7_10__identityEEEvT0_T1_T2_T3_T4_T6_E12temp_storage+96];
	add.s64 	%rd396, %rd394, %rd395;
	ld.shared.u64 	%rd397, [_ZZN3cub18CUB_300001_SM_10006detail6reduce28DeviceReduceSingleTileKernelINS2_10policy_hubIljN4cuda3std3__44plusIlEEE10Policy1000EN6thrust24THRUST_300001_SM_1000_NS18transform_iteratorI17greater_than_fiveNSD_6detail15normal_iteratorINSD_10device_ptrIiEEEEllEEPljS9_llNS7_10__identityEEEvT0_T1_T2_T3_T4_T6_E12temp_storage+104];
	add.s64 	%rd398, %rd396, %rd397;
	ld.shared.u64 	%rd399, [_ZZN3cub18CUB_300001_SM_10006detail6reduce28DeviceReduceSingleTileKernelINS2_10policy_hubIljN4cuda3std3__44plusIlEEE10Policy1000EN6thrust24THRUST_300001_SM_1000_NS18transform_iteratorI17greater_than_fiveNSD_6detail15normal_iteratorINSD_10device_ptrIiEEEEllEEPljS9_llNS7_10__identityEEEvT0_T1_T2_T3_T4_T6_E12temp_storage+112];
	add.s64 	%rd400, %rd398, %rd399;
	ld.shared.u64 	%rd401, [_ZZN3cub18CUB_300001_SM_10006detail6reduce28DeviceReduceSingleTileKernelINS2_10policy_hubIljN4cuda3std3__44plusIlEEE10Policy1000EN6thrust24THRUST_300001_SM_1000_NS18transform_iteratorI17greater_than_fiveNSD_6detail15normal_iteratorINSD_10device_ptrIiEEEEllEEPljS9_llNS7_10__identityEEEvT0_T1_T2_T3_T4_T6_E12temp_storage+120];
	add.s64 	%rd402, %rd400, %rd401;
	ld.shared.u64 	%rd403, [_ZZN3cub18CUB_300001_SM_10006detail6reduce28DeviceReduceSingleTileKernelINS2_10policy_hubIljN4cuda3std3__44plusIlEEE10Policy1000EN6thrust24THRUST_300001_SM_1000_NS18transform_iteratorI17greater_than_fiveNSD_6detail15normal_iteratorINSD_10device_ptrIiEEEEllEEPljS9_llNS7_10__identityEEEvT0_T1_T2_T3_T4_T6_E12temp_storage+128];
	add.s64 	%rd404, %rd402, %rd403;
	ld.shared.u64 	%rd405, [_ZZN3cub18CUB_300001_SM_10006detail6reduce28DeviceReduceSingleTileKernelINS2_10policy_hubIljN4cuda3std3__44plusIlEEE10Policy1000EN6thrust24THRUST_300001_SM_1000_NS18transform_iteratorI17greater_than_fiveNSD_6detail15normal_iteratorINSD_10device_ptrIiEEEEllEEPljS9_llNS7_10__identityEEEvT0_T1_T2_T3_T4_T6_E12temp_storage+136];
	add.s64 	%rd430, %rd404, %rd405;
	bra.uni 	$L__BB6_50;
$L__BB6_24:
	// begin inline asm
	mov.u32 %r228, %laneid;
	// end inline asm
	and.b32  	%r279, %r2, 992;
	add.s32 	%r280, %r279, 32;
	setp.gt.u32 	%p108, %r280, %r53;
	not.b32 	%r281, %r279;
	add.s32 	%r282, %r53, %r281;
	selp.b32 	%r277, %r282, 31, %p108;
	mov.b64 	{%r230, %r235}, %rd418;
	mov.b32 	%r236, 1;
	mov.b32 	%r278, -1;
	// begin inline asm
	shfl.sync.down.b32 %r229, %r230, %r236, %r277, %r278;
	// end inline asm
	// begin inline asm
	shfl.sync.down.b32 %r234, %r235, %r236, %r277, %r278;
	// end inline asm
	mov.b64 	%rd305, {%r229, %r234};
	setp.lt.s32 	%p109, %r228, %r277;
	selp.b64 	%rd306, %rd305, 0, %p109;
	add.s64 	%rd307, %rd306, %rd418;
	mov.b64 	{%r240, %r245}, %rd307;
	mov.b32 	%r246, 2;
	// begin inline asm
	shfl.sync.down.b32 %r239, %r240, %r246, %r277, %r278;
	// end inline asm
	// begin inline asm
	shfl.sync.down.b32 %r244, %r245, %r246, %r277, %r278;
	// end inline asm
	mov.b64 	%rd308, {%r239, %r244};
	add.s32 	%r283, %r228, 2;
	setp.gt.s32 	%p110, %r283, %r277;
	selp.b64 	%rd309, 0, %rd308, %p110;
	add.s64 	%rd310, %rd309, %rd307;
	mov.b64 	{%r250, %r255}, %rd310;
	mov.b32 	%r256, 4;
	// begin inline asm
	shfl.sync.down.b32 %r249, %r250, %r256, %r277, %r278;
	// end inline asm
	// begin inline asm
	shfl.sync.down.b32 %r254, %r255, %r256, %r277, %r278;
	// end inline asm
	mov.b64 	%rd311, {%r249, %r254};
	add.s32 	%r284, %r228, 4;
	setp.gt.s32 	%p111, %r284, %r277;
	selp.b64 	%rd312, 0, %rd311, %p111;
	add.s64 	%rd313, %rd312, %rd310;
	mov.b64 	{%r260, %r265}, %rd313;
	mov.b32 	%r266, 8;
	// begin inline asm
	shfl.sync.down.b32 %r259, %r260, %r266, %r277, %r278;
	// end inline asm
	// begin inline asm
	shfl.sync.down.b32 %r264, %r265, %r266, %r277, %r278;
	// end inline asm
	mov.b64 	%rd314, {%r259, %r264};
	add.s32 	%r285, %r228, 8;
	setp.gt.s32 	%p112, %r285, %r277;
	selp.b64 	%rd315, 0, %rd314, %p112;
	add.s64 	%rd316, %rd315, %rd313;
	mov.b64 	{%r270, %r275}, %rd316;
	mov.b32 	%r276, 16;
	// begin inline asm
	shfl.sync.down.b32 %r269, %r270, %r276, %r277, %r278;
	// end inline asm
	// begin inline asm
	shfl.sync.down.b32 %r274, %r275, %r276, %r277, %r278;
	// end inline asm
	mov.b64 	%rd317, {%r269, %r274};
	add.s32 	%r286, %r228, 16;
	setp.gt.s32 	%p113, %r286, %r277;
	selp.b64 	%rd318, 0, %rd317, %p113;
	add.s64 	%rd430, %rd318, %rd316;
	setp.ne.s32 	%p114, %r228, 0;
	@%p114 bra 	$L__BB6_26;
	shr.u32 	%r287, %r2, 2;
	and.b32  	%r288, %r287, 248;
	mov.u32 	%r289, _ZZN3cub18CUB_300001_SM_10006detail6reduce28DeviceReduceSingleTileKernelINS2_10policy_hubIljN4cuda3std3__44plusIlEEE10Policy1000EN6thrust24THRUST_300001_SM_1000_NS18transform_iteratorI17greater_than_fiveNSD_6detail15normal_iteratorINSD_10device_ptrIiEEEEllEEPljS9_llNS7_10__identityEEEvT0_T1_T2_T3_T4_T6_E12temp_storage;
	add.s32 	%r290, %r289, %r288;
	st.shared.u64 	[%r290+16], %rd430;
$L__BB6_26:
	bar.sync 	0;
	setp.ne.s32 	%p115, %r2, 0;
	@%p115 bra 	$L__BB6_50;
	setp.gt.u32 	%p116, %r53, 32;
	ld.shared.u64 	%rd319, [_ZZN3cub18CUB_300001_SM_10006detail6reduce28DeviceReduceSingleTileKernelINS2_10policy_hubIljN4cuda3std3__44plusIlEEE10Policy1000EN6thrust24THRUST_300001_SM_1000_NS18transform_iteratorI17greater_than_fiveNSD_6detail15normal_iteratorINSD_10device_ptrIiEEEEllEEPljS9_llNS7_10__identityEEEvT0_T1_T2_T3_T4_T6_E12temp_storage+24];
	selp.b64 	%rd320, %rd319, 0, %p116;
	add.s64 	%rd321, %rd320, %rd430;
	setp.gt.u32 	%p117, %r53, 64;
	ld.shared.u64 	%rd322, [_ZZN3cub18CUB_300001_SM_10006detail6reduce28DeviceReduceSingleTileKernelINS2_10policy_hubIljN4cuda3std3__44plusIlEEE10Policy1000EN6thrust24THRUST_300001_SM_1000_NS18transform_iteratorI17greater_than_fiveNSD_6detail15normal_iteratorINSD_10device_ptrIiEEEEllEEPljS9_llNS7_10__identityEEEvT0_T1_T2_T3_T4_T6_E12temp_storage+32];
	selp.b64 	%rd323, %rd322, 0, %p117;
	add.s64 	%rd324, %rd321, %rd323;
	setp.gt.u32 	%p118, %r53, 96;
	ld.shared.u64 	%rd325, [_ZZN3cub18CUB_300001_SM_10006detail6reduce28DeviceReduceSingleTileKernelINS2_10policy_hubIljN4cuda3std3__44plusIlEEE10Policy1000EN6thrust24THRUST_300001_SM_1000_NS18transform_iteratorI17greater_than_fiveNSD_6detail15normal_iteratorINSD_10device_ptrIiEEEEllEEPljS9_llNS7_10__identityEEEvT0_T1_T2_T3_T4_T6_E12temp_storage+40];
	selp.b64 	%rd326, %rd325, 0, %p118;
	add.s64 	%rd327, %rd324, %rd326;
	setp.gt.u32 	%p119, %r53, 128;
	ld.shared.u64 	%rd328, [_ZZN3cub18CUB_300001_SM_10006detail6reduce28DeviceReduceSingleTileKernelINS2_10policy_hubIljN4cuda3std3__44plusIlEEE10Policy1000EN6thrust24THRUST_300001_SM_1000_NS18transform_iteratorI17greater_than_fiveNSD_6detail15normal_iteratorINSD_10device_ptrIiEEEEllEEPljS9_llNS7_10__identityEEEvT0_T1_T2_T3_T4_T6_E12temp_storage+48];
	selp.b64 	%rd329, %rd328, 0, %p119;
	add.s64 	%rd330, %rd327, %rd329;
	setp.gt.u32 	%p120, %r53, 160;
	ld.shared.u64 	%rd331, [_ZZN3cub18CUB_300001_SM_10006detail6reduce28DeviceReduceSingleTileKernelINS2_10policy_hubIljN4cuda3std3__44plusIlEEE10Policy1000EN6thrust24THRUST_300001_SM_1000_NS18transform_iteratorI17greater_than_fiveNSD_6detail15normal_iteratorINSD_10device_ptrIiEEEEllEEPljS9_llNS7_10__identityEEEvT0_T1_T2_T3_T4_T6_E12temp_storage+56];
	selp.b64 	%rd332, %rd331, 0, %p120;
	add.s64 	%rd333, %rd330, %rd332;
	setp.gt.u32 	%p121, %r53, 192;
	ld.shared.u64 	%rd334, [_ZZN3cub18CUB_300001_SM_10006detail6reduce28DeviceReduceSingleTileKernelINS2_10policy_hubIljN4cuda3std3__44plusIlEEE10Policy1000EN6thrust24THRUST_300001_SM_1000_NS18transform_iteratorI17greater_than_fiveNSD_6detail15normal_iteratorINSD_10device_ptrIiEEEEllEEPljS9_llNS7_10__identityEEEvT0_T1_T2_T3_T4_T6_E12temp_storage+64];
	selp.b64 	%rd335, %rd334, 0, %p121;
	add.s64 	%rd336, %rd333, %rd335;
	setp.gt.u32 	%p122, %r53, 224;
	ld.shared.u64 	%rd337, [_ZZN3cub18CUB_300001_SM_10006detail6reduce28DeviceReduceSingleTileKernelINS2_10policy_hubIljN4cuda3std3__44plusIlEEE10Policy1000EN6thrust24THRUST_300001_SM_1000_NS18transform_iteratorI17greater_than_fiveNSD_6detail15normal_iteratorINSD_10device_ptrIiEEEEllEEPljS9_llNS7_10__identityEEEvT0_T1_T2_T3_T4_T6_E12temp_storage+72];
	selp.b64 	%rd338, %rd337, 0, %p122;
	add.s64 	%rd339, %rd336, %rd338;
	setp.gt.u32 	%p123, %r53, 256;
	ld.shared.u64 	%rd340, [_ZZN3cub18CUB_300001_SM_10006detail6reduce28DeviceReduceSingleTileKernelINS2_10policy_hubIljN4cuda3std3__44plusIlEEE10Policy1000EN6thrust24THRUST_300001_SM_1000_NS18transform_iteratorI17greater_than_fiveNSD_6detail15normal_iteratorINSD_10device_ptrIiEEEEllEEPljS9_llNS7_10__identityEEEvT0_T1_T2_T3_T4_T6_E12temp_storage+80];
	selp.b64 	%rd341, %rd340, 0, %p123;
	add.s64 	%rd342, %rd339, %rd341;
	setp.gt.u32 	%p124, %r53, 288;
	ld.shared.u64 	%rd343, [_ZZN3cub18CUB_300001_SM_10006detail6reduce28DeviceReduceSingleTileKernelINS2_10policy_hubIljN4cuda3std3__44plusIlEEE10Policy1000EN6thrust24THRUST_300001_SM_1000_NS18transform_iteratorI17greater_than_fiveNSD_6detail15normal_iteratorINSD_10device_ptrIiEEEEllEEPljS9_llNS7_10__identityEEEvT0_T1_T2_T3_T4_T6_E12temp_storage+88];
	selp.b64 	%rd344, %rd343, 0, %p124;
	add.s64 	%rd345, %rd342, %rd344;
	setp.gt.u32 	%p125, %r53, 320;
	ld.shared.u64 	%rd346, [_ZZN3cub18CUB_300001_SM_10006detail6reduce28DeviceReduceSingleTileKernelINS2_10policy_hubIljN4cuda3std3__44plusIlEEE10Policy1000EN6thrust24THRUST_300001_SM_1000_NS18transform_iteratorI17greater_than_fiveNSD_6detail15normal_iteratorINSD_10device_ptrIiEEEEllEEPljS9_llNS7_10__identityEEEvT0_T1_T2_T3_T4_T6_E12temp_storage+96];
	selp.b64 	%rd347, %rd346, 0, %p125;
	add.s64 	%rd348, %rd345, %rd347;
	setp.gt.u32 	%p126, %r53, 352;
	ld.shared.u64 	%rd349, [_ZZN3cub18CUB_300001_SM_10006detail6reduce28DeviceReduceSingleTileKernelINS2_10policy_hubIljN4cuda3std3__44plusIlEEE10Policy1000EN6thrust24THRUST_300001_SM_1000_NS18transform_iteratorI17greater_than_fiveNSD_6detail15normal_iteratorINSD_10device_ptrIiEEEEllEEPljS9_llNS7_10__identityEEEvT0_T1_T2_T3_T4_T6_E12temp_storage+104];
	selp.b64 	%rd350, %rd349, 0, %p126;
	add.s64 	%rd351, %rd348, %rd350;
	setp.gt.u32 	%p127, %r53, 384;
	ld.shared.u64 	%rd352, [_ZZN3cub18CUB_300001_SM_10006detail6reduce28DeviceReduceSingleTileKernelINS2_10policy_hubIljN4cuda3std3__44plusIlEEE10Policy1000EN6thrust24THRUST_300001_SM_1000_NS18transform_iteratorI17greater_than_fiveNSD_6detail15normal_iteratorINSD_10device_ptrIiEEEEllEEPljS9_llNS7_10__identityEEEvT0_T1_T2_T3_T4_T6_E12temp_storage+112];
	selp.b64 	%rd353, %rd352, 0, %p127;
	add.s64 	%rd354, %rd351, %rd353;
	setp.gt.u32 	%p128, %r53, 416;
	ld.shared.u64 	%rd355, [_ZZN3cub18CUB_300001_SM_10006detail6reduce28DeviceReduceSingleTileKernelINS2_10policy_hubIljN4cuda3std3__44plusIlEEE10Policy1000EN6thrust24THRUST_300001_SM_1000_NS18transform_iteratorI17greater_than_fiveNSD_6detail15normal_iteratorINSD_10device_ptrIiEEEEllEEPljS9_llNS7_10__identityEEEvT0_T1_T2_T3_T4_T6_E12temp_storage+120];
	selp.b64 	%rd356, %rd355, 0, %p128;
	add.s64 	%rd357, %rd354, %rd356;
	setp.gt.u32 	%p129, %r53, 448;
	ld.shared.u64 	%rd358, [_ZZN3cub18CUB_300001_SM_10006detail6reduce28DeviceReduceSingleTileKernelINS2_10policy_hubIljN4cuda3std3__44plusIlEEE10Policy1000EN6thrust24THRUST_300001_SM_1000_NS18transform_iteratorI17greater_than_fiveNSD_6detail15normal_iteratorINSD_10device_ptrIiEEEEllEEPljS9_llNS7_10__identityEEEvT0_T1_T2_T3_T4_T6_E12temp_storage+128];
	selp.b64 	%rd359, %rd358, 0, %p129;
	add.s64 	%rd360, %rd357, %rd359;
	setp.gt.u32 	%p130, %r53, 480;
	ld.shared.u64 	%rd361, [_ZZN3cub18CUB_300001_SM_10006detail6reduce28DeviceReduceSingleTileKernelINS2_10policy_hubIljN4cuda3std3__44plusIlEEE10Policy1000EN6thrust24THRUST_300001_SM_1000_NS18transform_iteratorI17greater_than_fiveNSD_6detail15normal_iteratorINSD_10device_ptrIiEEEEllEEPljS9_llNS7_10__identityEEEvT0_T1_T2_T3_T4_T6_E12temp_storage+136];
	selp.b64 	%rd362, %rd361, 0, %p130;
	add.s64 	%rd430, %rd360, %rd362;
	bra.uni 	$L__BB6_50;
$L__BB6_28:
	mov.u32 	%r22, %tid.x;
	mul.wide.u32 	%rd52, %r22, 4;
	add.s64 	%rd28, %rd2, %rd52;
	ld.global.u32 	%r60, [%rd28];
	setp.gt.s32 	%p3, %r60, %r52;
	selp.u64 	%rd53, 1, 0, %p3;
	ld.global.u32 	%r61, [%rd28+2048];
	setp.gt.s32 	%p4, %r61, %r52;
	selp.u64 	%rd54, 1, 0, %p4;
	ld.global.u32 	%r62, [%rd28+4096];
	setp.gt.s32 	%p5, %r62, %r52;
	selp.u64 	%rd55, 1, 0, %p5;
	ld.global.u32 	%r63, [%rd28+6144];
	setp.gt.s32 	%p6, %r63, %r52;
	selp.u64 	%rd56, 1, 0, %p6;
	ld.global.u32 	%r64, [%rd28+8192];
	setp.gt.s32 	%p7, %r64, %r52;
	selp.u64 	%rd57, 1, 0, %p7;
	ld.global.u32 	%r65, [%rd28+10240];
	setp.gt.s32 	%p8, %r65, %r52;
	selp.u64 	%rd58, 1, 0, %p8;
	ld.global.u32 	%r66, [%rd28+12288];
	setp.gt.s32 	%p9, %r66, %r52;
	selp.u64 	%rd59, 1, 0, %p9;
	add.s64 	%rd60, %rd54, %rd53;
	add.s64 	%rd61, %rd60, %rd55;
	add.s64 	%rd62, %rd61, %rd56;
	add.s64 	%rd63, %rd62, %rd57;
	add.s64 	%rd64, %rd63, %rd58;
	add.s64 	%rd429, %rd64, %rd59;
	add.s32 	%r23, %r53, -3584;
	setp.lt.u32 	%p10, %r23, 3584;
	mov.b32 	%r356, 3584;
	@%p10 bra 	$L__BB6_32;
	mov.b32 	%r356, 3584;
$L__BB6_30:
	mul.wide.u32 	%rd65, %r356, 4;
	add.s64 	%rd66, %rd28, %rd65;
	ld.global.u32 	%r68, [%rd66];
	setp.gt.s32 	%p11, %r68, %r52;
	selp.u64 	%rd67, 1, 0, %p11;
	ld.global.u32 	%r69, [%rd66+2048];
	setp.gt.s32 	%p12, %r69, %r52;
	selp.u64 	%rd68, 1, 0, %p12;
	ld.global.u32 	%r70, [%rd66+4096];
	setp.gt.s32 	%p13, %r70, %r52;
	selp.u64 	%rd69, 1, 0, %p13;
	ld.global.u32 	%r71, [%rd66+6144];
	setp.gt.s32 	%p14, %r71, %r52;
	selp.u64 	%rd70, 1, 0, %p14;
	ld.global.u32 	%r72, [%rd66+8192];
	setp.gt.s32 	%p15, %r72, %r52;
	selp.u64 	%rd71, 1, 0, %p15;
	ld.global.u32 	%r73, [%rd66+10240];
	setp.gt.s32 	%p16, %r73, %r52;
	selp.u64 	%rd72, 1, 0, %p16;
	ld.global.u32 	%r74, [%rd66+12288];
	setp.gt.s32 	%p17, %r74, %r52;
	selp.u64 	%rd73, 1, 0, %p17;
	add.s64 	%rd74, %rd429, %rd67;
	add.s64 	%rd75, %rd74, %rd68;
	add.s64 	%rd76, %rd75, %rd69;
	add.s64 	%rd77, %rd76, %rd70;
	add.s64 	%rd78, %rd77, %rd71;
	add.s64 	%rd79, %rd78, %rd72;
	add.s64 	%rd429, %rd79, %rd73;
	sub.s32 	%r75, %r53, %r356;
	setp.lt.u32 	%p18, %r75, 3584;
	@%p18 bra 	$L__BB6_46;
	add.s32 	%r356, %r356, 3584;
	setp.le.u32 	%p19, %r356, %r23;
	@%p19 bra 	$L__BB6_30;
$L__BB6_32:
	setp.le.u32 	%p20, %r53, %r356;
	sub.s32 	%r76, %r53, %r356;
	setp.ge.s32 	%p21, %r22, %r76;
	or.pred  	%p22, %p20, %p21;
	@%p22 bra 	$L__BB6_46;
	not.b32 	%r78, %r22;
	add.s32 	%r79, %r53, %r78;
	sub.s32 	%r80, %r79, %r356;
	shr.u32 	%r81, %r80, 9;
	add.s32 	%r27, %r81, 1;
	and.b32  	%r28, %r27, 15;
	setp.lt.u32 	%p23, %r80, 7680;
	mov.u32 	%r361, %r22;
	@%p23 bra 	$L__BB6_37;
	or.b32  	%r359, %r22, 4096;
	add.s32 	%r358, %r22, %r356;
	and.b32  	%r82, %r27, 16777200;
	neg.s32 	%r357, %r82;
$L__BB6_35:
	.pragma "nounroll";
	mul.wide.u32 	%rd81, %r358, 4;
	add.s64 	%rd82, %rd2, %rd81;
	ld.global.u32 	%r83, [%rd82];
	setp.gt.s32 	%p24, %r83, %r52;
	selp.u64 	%rd83, 1, 0, %p24;
	add.s64 	%rd84, %rd429, %rd83;
	add.s32 	%r84, %r358, 512;
	mul.wide.u32 	%rd85, %r84, 4;
	add.s64 	%rd86, %rd2, %rd85;
	ld.global.u32 	%r85, [%rd86];
	setp.gt.s32 	%p25, %r85, %r52;
	selp.u64 	%rd87, 1, 0, %p25;
	add.s64 	%rd88, %rd84, %rd87;
	add.s32 	%r86, %r358, 1024;
	mul.wide.u32 	%rd89, %r86, 4;
	add.s64 	%rd90, %rd2, %rd89;
	ld.global.u32 	%r87, [%rd90];
	setp.gt.s32 	%p26, %r87, %r52;
	selp.u64 	%rd91, 1, 0, %p26;
	add.s64 	%rd92, %rd88, %rd91;
	add.s32 	%r88, %r358, 1536;
	mul.wide.u32 	%rd93, %r88, 4;
	add.s64 	%rd94, %rd2, %rd93;
	ld.global.u32 	%r89, [%rd94];
	setp.gt.s32 	%p27, %r89, %r52;
	selp.u64 	%rd95, 1, 0, %p27;
	add.s64 	%rd96, %rd92, %rd95;
	add.s32 	%r90, %r358, 2048;
	mul.wide.u32 	%rd97, %r90, 4;
	add.s64 	%rd98, %rd2, %rd97;
	ld.global.u32 	%r91, [%rd98];
	setp.gt.s32 	%p28, %r91, %r52;
	selp.u64 	%rd99, 1, 0, %p28;
	add.s64 	%rd100, %rd96, %rd99;
	add.s32 	%r92, %r358, 2560;
	mul.wide.u32 	%rd101, %r92, 4;
	add.s64 	%rd102, %rd2, %rd101;
	ld.global.u32 	%r93, [%rd102];
	setp.gt.s32 	%p29, %r93, %r52;
	selp.u64 	%rd103, 1, 0, %p29;
	add.s64 	%rd104, %rd100, %rd103;
	add.s32 	%r94, %r358, 3072;
	mul.wide.u32 	%rd105, %r94, 4;
	add.s64 	%rd106, %rd2, %rd105;
	ld.global.u32 	%r95, [%rd106];
	setp.gt.s32 	%p30, %r95, %r52;
	selp.u64 	%rd107, 1, 0, %p30;
	add.s64 	%rd108, %rd104, %rd107;
	add.s32 	%r96, %r358, 3584;
	mul.wide.u32 	%rd109, %r96, 4;
	add.s64 	%rd110, %rd2, %rd109;
	ld.global.u32 	%r97, [%rd110];
	setp.gt.s32 	%p31, %r97, %r52;
	selp.u64 	%rd111, 1, 0, %p31;
	add.s64 	%rd112, %rd108, %rd111;
	add.s32 	%r98, %r358, 4096;
	mul.wide.u32 	%rd113, %r98, 4;
	add.s64 	%rd114, %rd2, %rd113;
	ld.global.u32 	%r99, [%rd114];
	setp.gt.s32 	%p32, %r99, %r52;
	selp.u64 	%rd115, 1, 0, %p32;
	add.s64 	%rd116, %rd112, %rd115;
	add.s32 	%r100, %r358, 4608;
	mul.wide.u32 	%rd117, %r100, 4;
	add.s64 	%rd118, %rd2, %rd117;
	ld.global.u32 	%r101, [%rd118];
	setp.gt.s32 	%p33, %r101, %r52;
	selp.u64 	%rd119, 1, 0, %p33;
	add.s64 	%rd120, %rd116, %rd119;
	add.s32 	%r102, %r358, 5120;
	mul.wide.u32 	%rd121, %r102, 4;
	add.s64 	%rd122, %rd2, %rd121;
	ld.global.u32 	%r103, [%rd122];
	setp.gt.s32 	%p34, %r103, %r52;
	selp.u64 	%rd123, 1, 0, %p34;
	add.s64 	%rd124, %rd120, %rd123;
	add.s32 	%r104, %r358, 5632;
	mul.wide.u32 	%rd125, %r104, 4;
	add.s64 	%rd126, %rd2, %rd125;
	ld.global.u32 	%r105, [%rd126];
	setp.gt.s32 	%p35, %r105, %r52;
	selp.u64 	%rd127, 1, 0, %p35;
	add.s64 	%rd128, %rd124, %rd127;
	add.s32 	%r106, %r358, 6144;
	mul.wide.u32 	%rd129, %r106, 4;
	add.s64 	%rd130, %rd2, %rd129;
	ld.global.u32 	%r107, [%rd130];
	setp.gt.s32 	%p36, %r107, %r52;
	selp.u64 	%rd131, 1, 0, %p36;
	add.s64 	%rd132, %rd128, %rd131;
	add.s32 	%r108, %r358, 6656;
	mul.wide.u32 	%rd133, %r108, 4;
	add.s64 	%rd134, %rd2, %rd133;
	ld.global.u32 	%r109, [%rd134];
	setp.gt.s32 	%p37, %r109, %r52;
	selp.u64 	%rd135, 1, 0, %p37;
	add.s64 	%rd136, %rd132, %rd135;
	add.s32 	%r110, %r358, 7168;
	mul.wide.u32 	%rd137, %r110, 4;
	add.s64 	%rd138, %rd2, %rd137;
	ld.global.u32 	%r111, [%rd138];
	setp.gt.s32 	%p38, %r111, %r52;
	selp.u64 	%rd139, 1, 0, %p38;
	add.s64 	%rd140, %rd136, %rd139;
	add.s32 	%r112, %r358, 7680;
	mul.wide.u32 	%rd141, %r112, 4;
	add.s64 	%rd142, %rd2, %rd141;
	ld.global.u32 	%r113, [%rd142];
	setp.gt.s32 	%p39, %r113, %r52;
	selp.u64 	%rd143, 1, 0, %p39;
	add.s64 	%rd429, %rd140, %rd143;
	add.s32 	%r359, %r359, 8192;
	add.s32 	%r358, %r358, 8192;
	add.s32 	%r357, %r357, 16;
	setp.ne.s32 	%p40, %r357, 0;
	@%p40 bra 	$L__BB6_35;
	add.s32 	%r361, %r359, -4096;
$L__BB6_37:
	setp.eq.s32 	%p41, %r28, 0;
	@%p41 bra 	$L__BB6_46;
	and.b32  	%r40, %r27, 7;
	setp.lt.u32 	%p42, %r28, 8;
	@%p42 bra 	$L__BB6_40;
	add.s32 	%r114, %r361, %r356;
	mul.wide.u32 	%rd145, %r114, 4;
	add.s64 	%rd146, %rd2, %rd145;
	ld.global.u32 	%r115, [%rd146];
	setp.gt.s32 	%p43, %r115, %r52;
	selp.u64 	%rd147, 1, 0, %p43;
	add.s64 	%rd148, %rd429, %rd147;
	add.s32 	%r116, %r114, 512;
	mul.wide.u32 	%rd149, %r116, 4;
	add.s64 	%rd150, %rd2, %rd149;
	ld.global.u32 	%r117, [%rd150];
	setp.gt.s32 	%p44, %r117, %r52;
	selp.u64 	%rd151, 1, 0, %p44;
	add.s64 	%rd152, %rd148, %rd151;
	add.s32 	%r118, %r114, 1024;
	mul.wide.u32 	%rd153, %r118, 4;
	add.s64 	%rd154, %rd2, %rd153;
	ld.global.u32 	%r119, [%rd154];
	setp.gt.s32 	%p45, %r119, %r52;
	selp.u64 	%rd155, 1, 0, %p45;
	add.s64 	%rd156, %rd152, %rd155;
	add.s32 	%r120, %r114, 1536;
	mul.wide.u32 	%rd157, %r120, 4;
	add.s64 	%rd158, %rd2, %rd157;
	ld.global.u32 	%r121, [%rd158];
	setp.gt.s32 	%p46, %r121, %r52;
	selp.u64 	%rd159, 1, 0, %p46;
	add.s64 	%rd160, %rd156, %rd159;
	add.s32 	%r122, %r114, 2048;
	mul.wide.u32 	%rd161, %r122, 4;
	add.s64 	%rd162, %rd2, %rd161;
	ld.global.u32 	%r123, [%rd162];
	setp.gt.s32 	%p47, %r123, %r52;
	selp.u64 	%rd163, 1, 0, %p47;
	add.s64 	%rd164, %rd160, %rd163;
	add.s32 	%r124, %r114, 2560;
	mul.wide.u32 	%rd165, %r124, 4;
	add.s64 	%rd166, %rd2, %rd165;
	ld.global.u32 	%r125, [%rd166];
	setp.gt.s32 	%p48, %r125, %r52;
	selp.u64 	%rd167, 1, 0, %p48;
	add.s64 	%rd168, %rd164, %rd167;
	add.s32 	%r126, %r114, 3072;
	mul.wide.u32 	%rd169, %r126, 4;
	add.s64 	%rd170, %rd2, %rd169;
	ld.global.u32 	%r127, [%rd170];
	setp.gt.s32 	%p49, %r127, %r52;
	selp.u64 	%rd171, 1, 0, %p49;
	add.s64 	%rd172, %rd168, %rd171;
	add.s32 	%r128, %r114, 3584;
	mul.wide.u32 	%rd173, %r128, 4;
	add.s64 	%rd174, %rd2, %rd173;
	ld.global.u32 	%r129, [%rd174];
	setp.gt.s32 	%p50, %r129, %r52;
	selp.u64 	%rd175, 1, 0, %p50;
	add.s64 	%rd429, %rd172, %rd175;
	add.s32 	%r361, %r361, 4096;
$L__BB6_40:
	setp.eq.s32 	%p51, %r40, 0;
	@%p51 bra 	$L__BB6_46;
	and.b32  	%r43, %r27, 3;
	setp.lt.u32 	%p52, %r40, 4;
	@%p52 bra 	$L__BB6_43;
	add.s32 	%r130, %r361, %r356;
	mul.wide.u32 	%rd177, %r130, 4;
	add.s64 	%rd178, %rd2, %rd177;
	ld.global.u32 	%r131, [%rd178];
	setp.gt.s32 	%p53, %r131, %r52;
	selp.u64 	%rd179, 1, 0, %p53;
	add.s64 	%rd180, %rd429, %rd179;
	add.s32 	%r132, %r130, 512;
	mul.wide.u32 	%rd181, %r132, 4;
	add.s64 	%rd182, %rd2, %rd181;
	ld.global.u32 	%r133, [%rd182];
	setp.gt.s32 	%p54, %r133, %r52;
	selp.u64 	%rd183, 1, 0, %p54;
	add.s64 	%rd184, %rd180, %rd183;
	add.s32 	%r134, %r130, 1024;
	mul.wide.u32 	%rd185, %r134, 4;
	add.s64 	%rd186, %rd2, %rd185;
	ld.global.u32 	%r135, [%rd186];
	setp.gt.s32 	%p55, %r135, %r52;
	selp.u64 	%rd187, 1, 0, %p55;
	add.s64 	%rd188, %rd184, %rd187;
	add.s32 	%r136, %r130, 1536;
	mul.wide.u32 	%rd189, %r136, 4;
	add.s64 	%rd190, %rd2, %rd189;
	ld.global.u32 	%r137, [%rd190];
	setp.gt.s32 	%p56, %r137, %r52;
	selp.u64 	%rd191, 1, 0, %p56;
	add.s64 	%rd429, %rd188, %rd191;
	add.s32 	%r361, %r361, 2048;
$L__BB6_43:
	setp.eq.s32 	%p57, %r43, 0;
	@%p57 bra 	$L__BB6_46;
	add.s32 	%r364, %r361, %r356;
	neg.s32 	%r363, %r43;
$L__BB6_45:
	.pragma "nounroll";
	mul.wide.u32 	%rd192, %r364, 4;
	add.s64 	%rd193, %rd2, %rd192;
	ld.global.u32 	%r138, [%rd193];
	setp.gt.s32 	%p58, %r138, %r52;
	selp.u64 	%rd194, 1, 0, %p58;
	add.s64 	%rd429, %rd429, %rd194;
	add.s32 	%r364, %r364, 512;
	add.s32 	%r363, %r363, 1;
	setp.ne.s32 	%p59, %r363, 0;
	@%p59 bra 	$L__BB6_45;
$L__BB6_46:
	// begin inline asm
	mov.u32 %r139, %laneid;
	// end inline asm
	mov.b64 	{%r141, %r146}, %rd429;
	mov.b32 	%r147, 1;
	mov.b32 	%r188, 31;
	mov.b32 	%r189, -1;
	// begin inline asm
	shfl.sync.down.b32 %r140, %r141, %r147, %r188, %r189;
	// end inline asm
	// begin inline asm
	shfl.sync.down.b32 %r145, %r146, %r147, %r188, %r189;
	// end inline asm
	mov.b64 	%rd195, {%r140, %r145};
	setp.gt.s32 	%p60, %r139, 30;
	selp.b64 	%rd196, 0, %rd195, %p60;
	add.s64 	%rd197, %rd196, %rd429;
	mov.b64 	{%r151, %r156}, %rd197;
	mov.b32 	%r157, 2;
	// begin inline asm
	shfl.sync.down.b32 %r150, %r151, %r157, %r188, %r189;
	// end inline asm
	// begin inline asm
	shfl.sync.down.b32 %r155, %r156, %r157, %r188, %r189;
	// end inline asm
	mov.b64 	%rd198, {%r150, %r155};
	setp.gt.s32 	%p61, %r139, 29;
	selp.b64 	%rd199, 0, %rd198, %p61;
	add.s64 	%rd200, %rd199, %rd197;
	mov.b64 	{%r161, %r166}, %rd200;
	mov.b32 	%r167, 4;
	// begin inline asm
	shfl.sync.down.b32 %r160, %r161, %r167, %r188, %r189;
	// end inline asm
	// begin inline asm
	shfl.sync.down.b32 %r165, %r166, %r167, %r188, %r189;
	// end inline asm
	mov.b64 	%rd201, {%r160, %r165};
	setp.gt.s32 	%p62, %r139, 27;
	selp.b64 	%rd202, 0, %rd201, %p62;
	add.s64 	%rd203, %rd202, %rd200;
	mov.b64 	{%r171, %r176}, %rd203;
	mov.b32 	%r177, 8;
	// begin inline asm
	shfl.sync.down.b32 %r170, %r171, %r177, %r188, %r189;
	// end inline asm
	// begin inline asm
	shfl.sync.down.b32 %r175, %r176, %r177, %r188, %r189;
	// end inline asm
	mov.b64 	%rd204, {%r170, %r175};
	setp.gt.s32 	%p63, %r139, 23;
	selp.b64 	%rd205, 0, %rd204, %p63;
	add.s64 	%rd206, %rd205, %rd203;
	mov.b64 	{%r181, %r186}, %rd206;
	mov.b32 	%r187, 16;
	// begin inline asm
	shfl.sync.down.b32 %r180, %r181, %r187, %r188, %r189;
	// end inline asm
	// begin inline asm
	shfl.sync.down.b32 %r185, %r186, %r187, %r188, %r189;
	// end inline asm
	mov.b64 	%rd207, {%r180, %r185};
	setp.gt.s32 	%p64, %r139, 15;
	selp.b64 	%rd208, 0, %rd207, %p64;
	add.s64 	%rd430, %rd208, %rd206;
	setp.ne.s32 	%p65, %r139, 0;
	@%p65 bra 	$L__BB6_48;
	shr.u32 	%r190, %r22, 2;
	and.b32  	%r191, %r190, 248;
	mov.u32 	%r192, _ZZN3cub18CUB_300001_SM_10006detail6reduce28DeviceReduceSingleTileKernelINS2_10policy_hubIljN4cuda3std3__44plusIlEEE10Policy1000EN6thrust24THRUST_300001_SM_1000_NS18transform_iteratorI17greater_than_fiveNSD_6detail15normal_iteratorINSD_10device_ptrIiEEEEllEEPljS9_llNS7_10__identityEEEvT0_T1_T2_T3_T4_T6_E12temp_storage;
	add.s32 	%r193, %r192, %r191;
	st.shared.u64 	[%r193+16], %rd430;
$L__BB6_48:
	bar.sync 	0;
	setp.ne.s32 	%p66, %r22, 0;
	@%p66 bra 	$L__BB6_50;
	ld.shared.u64 	%rd209, [_ZZN3cub18CUB_300001_SM_10006detail6reduce28DeviceReduceSingleTileKernelINS2_10policy_hubIljN4cuda3std3__44plusIlEEE10Policy1000EN6thrust24THRUST_300001_SM_1000_NS18transform_iteratorI17greater_than_fiveNSD_6detail15normal_iteratorINSD_10device_ptrIiEEEEllEEPljS9_llNS7_10__identityEEEvT0_T1_T2_T3_T4_T6_E12temp_storage+24];
	add.s64 	%rd210, %rd209, %rd430;
	ld.shared.u64 	%rd211, [_ZZN3cub18CUB_300001_SM_10006detail6reduce28DeviceReduceSingleTileKernelINS2_10policy_hubIljN4cuda3std3__44plusIlEEE10Policy1000EN6thrust24THRUST_300001_SM_1000_NS18transform_iteratorI17greater_than_fiveNSD_6detail15normal_iteratorINSD_10device_ptrIiEEEEllEEPljS9_llNS7_10__identityEEEvT0_T1_T2_T3_T4_T6_E12temp_storage+32];
	add.s64 	%rd212, %rd210, %rd211;
	ld.shared.u64 	%rd213, [_ZZN3cub18CUB_300001_SM_10006detail6reduce28DeviceReduceSingleTileKernelINS2_10policy_hubIljN4cuda3std3__44plusIlEEE10Policy1000EN6thrust24THRUST_300001_SM_1000_NS18transform_iteratorI17greater_than_fiveNSD_6detail15normal_iteratorINSD_10device_ptrIiEEEEllEEPljS9_llNS7_10__identityEEEvT0_T1_T2_T3_T4_T6_E12temp_storage+40];
	add.s64 	%rd214, %rd212, %rd213;
	ld.shared.u64 	%rd215, [_ZZN3cub18CUB_300001_SM_10006detail6reduce28DeviceReduceSingleTileKernelINS2_10policy_hubIljN4cuda3std3__44plusIlEEE10Policy1000EN6thrust24THRUST_300001_SM_1000_NS18transform_iteratorI17greater_than_fiveNSD_6detail15normal_iteratorINSD_10device_ptrIiEEEEllEEPljS9_llNS7_10__identityEEEvT0_T1_T2_T3_T4_T6_E12temp_storage+48];
	add.s64 	%rd216, %rd214, %rd215;
	ld.shared.u64 	%rd217, [_ZZN3cub18CUB_300001_SM_10006detail6reduce28DeviceReduceSingleTileKernelINS2_10policy_hubIljN4cuda3std3__44plusIlEEE10Policy1000EN6thrust24THRUST_300001_SM_1000_NS18transform_iteratorI17greater_than_fiveNSD_6detail15normal_iteratorINSD_10device_ptrIiEEEEllEEPljS9_llNS7_10__identityEEEvT0_T1_T2_T3_T4_T6_E12temp_storage+56];
	add.s64 	%rd218, %rd216, %rd217;
	ld.shared.u64 	%rd219, [_ZZN3cub18CUB_300001_SM_10006detail6reduce28DeviceReduceSingleTileKernelINS2_10policy_hubIljN4cuda3std3__44plusIlEEE10Policy1000EN6thrust24THRUST_300001_SM_1000_NS18transform_iteratorI17greater_than_fiveNSD_6detail15normal_iteratorINSD_10device_ptrIiEEEEllEEPljS9_llNS7_10__identityEEEvT0_T1_T2_T3_T4_T6_E12temp_storage+64];
	add.s64 	%rd220, %rd218, %rd219;
	ld.shared.u64 	%rd221, [_ZZN3cub18CUB_300001_SM_10006detail6reduce28DeviceReduceSingleTileKernelINS2_10policy_hubIljN4cuda3std3__44plusIlEEE10Policy1000EN6thrust24THRUST_300001_SM_1000_NS18transform_iteratorI17greater_than_fiveNSD_6detail15normal_iteratorINSD_10device_ptrIiEEEEllEEPljS9_llNS7_10__identityEEEvT0_T1_T2_T3_T4_T6_E12temp_storage+72];
	add.s64 	%rd222, %rd220, %rd221;
	ld.shared.u64 	%rd223, [_ZZN3cub18CUB_300001_SM_10006detail6reduce28DeviceReduceSingleTileKernelINS2_10policy_hubIljN4cuda3std3__44plusIlEEE10Policy1000EN6thrust24THRUST_300001_SM_1000_NS18transform_iteratorI17greater_than_fiveNSD_6detail15normal_iteratorINSD_10device_ptrIiEEEEllEEPljS9_llNS7_10__identityEEEvT0_T1_T2_T3_T4_T6_E12temp_storage+80];
	add.s64 	%rd224, %rd222, %rd223;
	ld.shared.u64 	%rd225, [_ZZN3cub18CUB_300001_SM_10006detail6reduce28DeviceReduceSingleTileKernelINS2_10policy_hubIljN4cuda3std3__44plusIlEEE10Policy1000EN6thrust24THRUST_300001_SM_1000_NS18transform_iteratorI17greater_than_fiveNSD_6detail15normal_iteratorINSD_10device_ptrIiEEEEllEEPljS9_llNS7_10__identityEEEvT0_T1_T2_T3_T4_T6_E12temp_storage+88];
	add.s64 	%rd226, %rd224, %rd225;
	ld.shared.u64 	%rd227, [_ZZN3cub18CUB_300001_SM_10006detail6reduce28DeviceReduceSingleTileKernelINS2_10policy_hubIljN4cuda3std3__44plusIlEEE10Policy1000EN6thrust24THRUST_300001_SM_1000_NS18transform_iteratorI17greater_than_fiveNSD_6detail15normal_iteratorINSD_10device_ptrIiEEEEllEEPljS9_llNS7_10__identityEEEvT0_T1_T2_T3_T4_T6_E12temp_storage+96];
	add.s64 	%rd228, %rd226, %rd227;
	ld.shared.u64 	%rd229, [_ZZN3cub18CUB_300001_SM_10006detail6reduce28DeviceReduceSingleTileKernelINS2_10policy_hubIljN4cuda3std3__44plusIlEEE10Policy1000EN6thrust24THRUST_300001_SM_1000_NS18transform_iteratorI17greater_than_fiveNSD_6detail15normal_iteratorINSD_10device_ptrIiEEEEllEEPljS9_llNS7_10__identityEEEvT0_T1_T2_T3_T4_T6_E12temp_storage+104];
	add.s64 	%rd230, %rd228, %rd229;
	ld.shared.u64 	%rd231, [_ZZN3cub18CUB_300001_SM_10006detail6reduce28DeviceReduceSingleTileKernelINS2_10policy_hubIljN4cuda3std3__44plusIlEEE10Policy1000EN6thrust24THRUST_300001_SM_1000_NS18transform_iteratorI17greater_than_fiveNSD_6detail15normal_iteratorINSD_10device_ptrIiEEEEllEEPljS9_llNS7_10__identityEEEvT0_T1_T2_T3_T4_T6_E12temp_storage+112];
	add.s64 	%rd232, %rd230, %rd231;
	ld.shared.u64 	%rd233, [_ZZN3cub18CUB_300001_SM_10006detail6reduce28DeviceReduceSingleTileKernelINS2_10policy_hubIljN4cuda3std3__44plusIlEEE10Policy1000EN6thrust24THRUST_300001_SM_1000_NS18transform_iteratorI17greater_than_fiveNSD_6detail15normal_iteratorINSD_10device_ptrIiEEEEllEEPljS9_llNS7_10__identityEEEvT0_T1_T2_T3_T4_T6_E12temp_storage+120];
	add.s64 	%rd234, %rd232, %rd233;
	ld.shared.u64 	%rd235, [_ZZN3cub18CUB_300001_SM_10006detail6reduce28DeviceReduceSingleTileKernelINS2_10policy_hubIljN4cuda3std3__44plusIlEEE10Policy1000EN6thrust24THRUST_300001_SM_1000_NS18transform_iteratorI17greater_than_fiveNSD_6detail15normal_iteratorINSD_10device_ptrIiEEEEllEEPljS9_llNS7_10__identityEEEvT0_T1_T2_T3_T4_T6_E12temp_storage+128];
	add.s64 	%rd236, %rd234, %rd235;
	ld.shared.u64 	%rd237, [_ZZN3cub18CUB_300001_SM_10006detail6reduce28DeviceReduceSingleTileKernelINS2_10policy_hubIljN4cuda3std3__44plusIlEEE10Policy1000EN6thrust24THRUST_300001_SM_1000_NS18transform_iteratorI17greater_than_fiveNSD_6detail15normal_iteratorINSD_10device_ptrIiEEEEllEEPljS9_llNS7_10__identityEEEvT0_T1_T2_T3_T4_T6_E12temp_storage+136];
	add.s64 	%rd430, %rd236, %rd237;
$L__BB6_50:
	mov.u32 	%r346, %tid.x;
	setp.ne.s32 	%p138, %r346, 0;
	@%p138 bra 	$L__BB6_52;
	add.s64 	%rd406, %rd430, %rd50;
	st.global.u64 	[%rd1], %rd406;
$L__BB6_52:
	ret;

}
	// .globl	_ZN3cub18CUB_300001_SM_10006detail6reduce18DeviceReduceKernelINS2_10policy_hubIljN4cuda3std3__44plusIlEEE10Policy1000EN6thrust24THRUST_300001_SM_1000_NS18transform_iteratorI17greater_than_fiveNSD_6detail15normal_iteratorINSD_10device_ptrIiEEEEllEEjS9_lNS7_10__identityEEEvT0_PT3_T1_NS0_13GridEvenShareISQ_EET2_T4_
.visible .entry _ZN3cub18CUB_300001_SM_10006detail6reduce18DeviceReduceKernelINS2_10policy_hubIljN4cuda3std3__44plusIlEEE10Policy1000EN6thrust24THRUST_300001_SM_1000_NS18transform_iteratorI17greater_than_fiveNSD_6detail15normal_iteratorINSD_10device_ptrIiEEEEllEEjS9_lNS7_10__identityEEEvT0_PT3_T1_NS0_13GridEvenShareISQ_EET2_T4_(
	.param .align 8 .b8 _ZN3cub18CUB_300001_SM_10006detail6reduce18DeviceReduceKernelINS2_10policy_hubIljN4cuda3std3__44plusIlEEE10Policy1000EN6thrust24THRUST_300001_SM_1000_NS18transform_iteratorI17greater_than_fiveNSD_6detail15normal_iteratorINSD_10device_ptrIiEEEEllEEjS9_lNS7_10__identityEEEvT0_PT3_T1_NS0_13GridEvenShareISQ_EET2_T4__param_0[16],
	.param .u64 .ptr .align 1 _ZN3cub18CUB_300001_SM_10006detail6reduce18DeviceReduceKernelINS2_10policy_hubIljN4cuda3std3__44plusIlEEE10Policy1000EN6thrust24THRUST_300001_SM_1000_NS18transform_iteratorI17greater_than_fiveNSD_6detail15normal_iteratorINSD_10device_ptrIiEEEEllEEjS9_lNS7_10__identityEEEvT0_PT3_T1_NS0_13GridEvenShareISQ_EET2_T4__param_1,
	.param .u32 _ZN3cub18CUB_300001_SM_10006detail6reduce18DeviceReduceKernelINS2_10policy_hubIljN4cuda3std3__44plusIlEEE10Policy1000EN6thrust24THRUST_300001_SM_1000_NS18transform_iteratorI17greater_than_fiveNSD_6detail15normal_iteratorINSD_10device_ptrIiEEEEllEEjS9_lNS7_10__identityEEEvT0_PT3_T1_NS0_13GridEvenShareISQ_EET2_T4__param_2,
	.param .align 4 .b8 _ZN3cub18CUB_300001_SM_10006detail6reduce18DeviceReduceKernelINS2_10policy_hubIljN4cuda3std3__44plusIlEEE10Policy1000EN6thrust24THRUST_300001_SM_1000_NS18transform_iteratorI17greater_than_fiveNSD_6detail15normal_iteratorINSD_10device_ptrIiEEEEllEEjS9_lNS7_10__identityEEEvT0_PT3_T1_NS0_13GridEvenShareISQ_EET2_T4__param_3[40],
	.param .align 1 .b8 _ZN3cub18CUB_300001_SM_10006detail6reduce18DeviceReduceKernelINS2_10policy_hubIljN4cuda3std3__44plusIlEEE10Policy1000EN6thrust24THRUST_300001_SM_1000_NS18transform_iteratorI17greater_than_fiveNSD_6detail15normal_iteratorINSD_10device_ptrIiEEEEllEEjS9_lNS7_10__identityEEEvT0_PT3_T1_NS0_13GridEvenShareISQ_EET2_T4__param_4[1],
	.param .align 1 .b8 _ZN3cub18CUB_300001_SM_10006detail6reduce18DeviceReduceKernelINS2_10policy_hubIljN4cuda3std3__44plusIlEEE10Policy1000EN6thrust24THRUST_300001_SM_1000_NS18transform_iteratorI17greater_than_fiveNSD_6detail15normal_iteratorINSD_10device_ptrIiEEEEllEEjS9_lNS7_10__identityEEEvT0_PT3_T1_NS0_13GridEvenShareISQ_EET2_T4__param_5[1]
)
.maxntid 512
{
	.reg .pred 	%p<138>;
	.reg .b16 	%rs<4>;
	.reg .b32 	%r<424>;
	.reg .b64 	%rd<476>;
	// demoted variable
	.shared .align 8 .b8 _ZZN3cub18CUB_300001_SM_10006detail6reduce18DeviceReduceKernelINS2_10policy_hubIljN4cuda3std3__44plusIlEEE10Policy1000EN6thrust24THRUST_300001_SM_1000_NS18transform_iteratorI17greater_than_fiveNSD_6detail15normal_iteratorINSD_10device_ptrIiEEEEllEEjS9_lNS7_10__identityEEEvT0_PT3_T1_NS0_13GridEvenShareISQ_EET2_T4_E12temp_storage[152];
	ld.param.u32 	%r3, [_ZN3cub18CUB_300001_SM_10006detail6reduce18DeviceReduceKernelINS2_10policy_hubIljN4cuda3std3__44plusIlEEE10Policy1000EN6thrust24THRUST_300001_SM_1000_NS18transform_iteratorI17greater_than_fiveNSD_6detail15normal_iteratorINSD_10device_ptrIiEEEEllEEjS9_lNS7_10__identityEEEvT0_PT3_T1_NS0_13GridEvenShareISQ_EET2_T4__param_0+8];
	ld.param.u32 	%r1, [_ZN3cub18CUB_300001_SM_10006detail6reduce18DeviceReduceKernelINS2_10policy_hubIljN4cuda3std3__44plusIlEEE10Policy1000EN6thrust24THRUST_300001_SM_1000_NS18transform_iteratorI17greater_than_fiveNSD_6detail15normal_iteratorINSD_10device_ptrIiEEEEllEEjS9_lNS7_10__identityEEEvT0_PT3_T1_NS0_13GridEvenShareISQ_EET2_T4__param_3+20];
	ld.param.u32 	%r2, [_ZN3cub18CUB_300001_SM_10006detail6reduce18DeviceReduceKernelINS2_10policy_hubIljN4cuda3std3__44plusIlEEE10Policy1000EN6thrust24THRUST_300001_SM_1000_NS18transform_iteratorI17greater_than_fiveNSD_6detail15normal_iteratorINSD_10device_ptrIiEEEEllEEjS9_lNS7_10__identityEEEvT0_PT3_T1_NS0_13GridEvenShareISQ_EET2_T4__param_3+24];
	ld.param.u64 	%rd41, [_ZN3cub18CUB_300001_SM_10006detail6reduce18DeviceReduceKernelINS2_10policy_hubIljN4cuda3std3__44plusIlEEE10Policy1000EN6thrust24THRUST_300001_SM_1000_NS18transform_iteratorI17greater_than_fiveNSD_6detail15normal_iteratorINSD_10device_ptrIiEEEEllEEjS9_lNS7_10__identityEEEvT0_PT3_T1_NS0_13GridEvenShareISQ_EET2_T4__param_0];
	cvta.to.global.u64 	%rd1, %rd41;
	mov.u32 	%r4, %ctaid.x;
	mul.lo.s32 	%r5, %r2, 3584;
	mul.lo.s32 	%r415, %r4, 3584;
	sub.s32 	%r7, %r1, %r415;
	setp.gt.u32 	%p1, %r7, 3583;
	@%p1 bra 	$L__BB7_26;
	mov.u32 	%r8, %tid.x;
	setp.ge.u32 	%p66, %r8, %r7;
	mov.b64 	%rd464, 0;
	mov.u32 	%r406, %r8;
	@%p66 bra 	$L__BB7_3;
	add.s32 	%r220, %r415, %r8;
	mul.wide.u32 	%rd233, %r220, 4;
	add.s64 	%rd234, %rd1, %rd233;
	ld.global.u32 	%r221, [%rd234];
	setp.gt.s32 	%p67, %r221, %r3;
	selp.u64 	%rd464, 1, 0, %p67;
	add.s32 	%r406, %r8, 512;
$L__BB7_3:
	setp.ge.u32 	%p68, %r406, %r7;
	@%p68 bra 	$L__BB7_17;
	not.b32 	%r222, %r406;
	add.s32 	%r223, %r1, %r222;
	sub.s32 	%r224, %r223, %r415;
	shr.u32 	%r225, %r224, 9;
	add.s32 	%r11, %r225, 1;
	and.b32  	%r12, %r11, 15;
	setp.lt.u32 	%p69, %r224, 7680;
	@%p69 bra 	$L__BB7_8;
	or.b32  	%r405, %r406, 4096;
	add.s32 	%r404, %r406, %r415;
	and.b32  	%r226, %r11, 16777200;
	neg.s32 	%r403, %r226;
$L__BB7_6:
	.pragma "nounroll";
	mul.wide.u32 	%rd236, %r404, 4;
	add.s64 	%rd237, %rd1, %rd236;
	ld.global.u32 	%r227, [%rd237];
	setp.gt.s32 	%p70, %r227, %r3;
	selp.u64 	%rd238, 1, 0, %p70;
	add.s64 	%rd239, %rd464, %rd238;
	add.s32 	%r228, %r404, 512;
	mul.wide.u32 	%rd240, %r228, 4;
	add.s64 	%rd241, %rd1, %rd240;
	ld.global.u32 	%r229, [%rd241];
	setp.gt.s32 	%p71, %r229, %r3;
	selp.u64 	%rd242, 1, 0, %p71;
	add.s64 	%rd243, %rd239, %rd242;
	add.s32 	%r230, %r404, 1024;
	mul.wide.u32 	%rd244, %r230, 4;
	add.s64 	%rd245, %rd1, %rd244;
	ld.global.u32 	%r231, [%rd245];
	setp.gt.s32 	%p72, %r231, %r3;
	selp.u64 	%rd246, 1, 0, %p72;
	add.s64 	%rd247, %rd243, %rd246;
	add.s32 	%r232, %r404, 1536;
	mul.wide.u32 	%rd248, %r232, 4;
	add.s64 	%rd249, %rd1, %rd248;
	ld.global.u32 	%r233, [%rd249];
	setp.gt.s32 	%p73, %r233, %r3;
	selp.u64 	%rd250, 1, 0, %p73;
	add.s64 	%rd251, %rd247, %rd250;
	add.s32 	%r234, %r404, 2048;
	mul.wide.u32 	%rd252, %r234, 4;
	add.s64 	%rd253, %rd1, %rd252;
	ld.global.u32 	%r235, [%rd253];
	setp.gt.s32 	%p74, %r235, %r3;
	selp.u64 	%rd254, 1, 0, %p74;
	add.s64 	%rd255, %rd251, %rd254;
	add.s32 	%r236, %r404, 2560;
	mul.wide.u32 	%rd256, %r236, 4;
	add.s64 	%rd257, %rd1, %rd256;
	ld.global.u32 	%r237, [%rd257];
	setp.gt.s32 	%p75, %r237, %r3;
	selp.u64 	%rd258, 1, 0, %p75;
	add.s64 	%rd259, %rd255, %rd258;
	add.s32 	%r238, %r404, 3072;
	mul.wide.u32 	%rd260, %r238, 4;
	add.s64 	%rd261, %rd1, %rd260;
	ld.global.u32 	%r239, [%rd261];
	setp.gt.s32 	%p76, %r239, %r3;
	selp.u64 	%rd262, 1, 0, %p76;
	add.s64 	%rd263, %rd259, %rd262;
	add.s32 	%r240, %r404, 3584;
	mul.wide.u32 	%rd264, %r240, 4;
	add.s64 	%rd265, %rd1, %rd264;
	ld.global.u32 	%r241, [%rd265];
	setp.gt.s32 	%p77, %r241, %r3;
	selp.u64 	%rd266, 1, 0, %p77;
	add.s64 	%rd267, %rd263, %rd266;
	add.s32 	%r242, %r404, 4096;
	mul.wide.u32 	%rd268, %r242, 4;
	add.s64 	%rd269, %rd1, %rd268;
	ld.global.u32 	%r243, [%rd269];
	setp.gt.s32 	%p78, %r243, %r3;
	selp.u64 	%rd270, 1, 0, %p78;
	add.s64 	%rd271, %rd267, %rd270;
	add.s32 	%r244, %r404, 4608;
	mul.wide.u32 	%rd272, %r244, 4;
	add.s64 	%rd273, %rd1, %rd272;
	ld.global.u32 	%r245, [%rd273];
	setp.gt.s32 	%p79, %r245, %r3;
	selp.u64 	%rd274, 1, 0, %p79;
	add.s64 	%rd275, %rd271, %rd274;
	add.s32 	%r246, %r404, 5120;
	mul.wide.u32 	%rd276, %r246, 4;
	add.s64 	%rd277, %rd1, %rd276;
	ld.global.u32 	%r247, [%rd277];
	setp.gt.s32 	%p80, %r247, %r3;
	selp.u64 	%rd278, 1, 0, %p80;
	add.s64 	%rd279, %rd275, %rd278;
	add.s32 	%r248, %r404, 5632;
	mul.wide.u32 	%rd280, %r248, 4;
	add.s64 	%rd281, %rd1, %rd280;
	ld.global.u32 	%r249, [%rd281];
	setp.gt.s32 	%p81, %r249, %r3;
	selp.u64 	%rd282, 1, 0, %p81;
	add.s64 	%rd283, %rd279, %rd282;
	add.s32 	%r250, %r404, 6144;
	mul.wide.u32 	%rd284, %r250, 4;
	add.s64 	%rd285, %rd1, %rd284;
	ld.global.u32 	%r251, [%rd285];
	setp.gt.s32 	%p82, %r251, %r3;
	selp.u64 	%rd286, 1, 0, %p82;
	add.s64 	%rd287, %rd283, %rd286;
	add.s32 	%r252, %r404, 6656;
	mul.wide.u32 	%rd288, %r252, 4;
	add.s64 	%rd289, %rd1, %rd288;
	ld.global.u32 	%r253, [%rd289];
	setp.gt.s32 	%p83, %r253, %r3;
	selp.u64 	%rd290, 1, 0, %p83;
	add.s64 	%rd291, %rd287, %rd290;
	add.s32 	%r254, %r404, 7168;
	mul.wide.u32 	%rd292, %r254, 4;
	add.s64 	%rd293, %rd1, %rd292;
	ld.global.u32 	%r255, [%rd293];
	setp.gt.s32 	%p84, %r255, %r3;
	selp.u64 	%rd294, 1, 0, %p84;
	add.s64 	%rd295, %rd291, %rd294;
	add.s32 	%r256, %r404, 7680;
	mul.wide.u32 	%rd296, %r256, 4;
	add.s64 	%rd297, %rd1, %rd296;
	ld.global.u32 	%r257, [%rd297];
	setp.gt.s32 	%p85, %r257, %r3;
	selp.u64 	%rd298, 1, 0, %p85;
	add.s64 	%rd464, %rd295, %rd298;
	add.s32 	%r405, %r405, 8192;
	add.s32 	%r404, %r404, 8192;
	add.s32 	%r403, %r403, 16;
	setp.ne.s32 	%p86, %r403, 0;
	@%p86 bra 	$L__BB7_6;
	add.s32 	%r406, %r405, -4096;
$L__BB7_8:
	setp.eq.s32 	%p87, %r12, 0;
	@%p87 bra 	$L__BB7_17;
	and.b32  	%r24, %r11, 7;
	setp.lt.u32 	%p88, %r12, 8;
	@%p88 bra 	$L__BB7_11;
	add.s32 	%r258, %r406, %r415;
	mul.wide.u32 	%rd300, %r258, 4;
	add.s64 	%rd301, %rd1, %rd300;
	ld.global.u32 	%r259, [%rd301];
	setp.gt.s32 	%p89, %r259, %r3;
	selp.u64 	%rd302, 1, 0, %p89;
	add.s64 	%rd303, %rd464, %rd302;
	add.s32 	%r260, %r258, 512;
	mul.wide.u32 	%rd304, %r260, 4;
	add.s64 	%rd305, %rd1, %rd304;
	ld.global.u32 	%r261, [%rd305];
	setp.gt.s32 	%p90, %r261, %r3;
	selp.u64 	%rd306, 1, 0, %p90;
	add.s64 	%rd307, %rd303, %rd306;
	add.s32 	%r262, %r258, 1024;
	mul.wide.u32 	%rd308, %r262, 4;
	add.s64 	%rd309, %rd1, %rd308;
	ld.global.u32 	%r263, [%rd309];
	setp.gt.s32 	%p91, %r263, %r3;
	selp.u64 	%rd310, 1, 0, %p91;
	add.s64 	%rd311, %rd307, %rd310;
	add.s32 	%r264, %r258, 1536;
	mul.wide.u32 	%rd312, %r264, 4;
	add.s64 	%rd313, %rd1, %rd312;
	ld.global.u32 	%r265, [%rd313];
	setp.gt.s32 	%p92, %r265, %r3;
	selp.u64 	%rd314, 1, 0, %p92;
	add.s64 	%rd315, %rd311, %rd314;
	add.s32 	%r266, %r258, 2048;
	mul.wide.u32 	%rd316, %r266, 4;
	add.s64 	%rd317, %rd1, %rd316;
	ld.global.u32 	%r267, [%rd317];
	setp.gt.s32 	%p93, %r267, %r3;
	selp.u64 	%rd318, 1, 0, %p93;
	add.s64 	%rd319, %rd315, %rd318;
	add.s32 	%r268, %r258, 2560;
	mul.wide.u32 	%rd320, %r268, 4;
	add.s64 	%rd321, %rd1, %rd320;
	ld.global.u32 	%r269, [%rd321];
	setp.gt.s32 	%p94, %r269, %r3;
	selp.u64 	%rd322, 1, 0, %p94;
	add.s64 	%rd323, %rd319, %rd322;
	add.s32 	%r270, %r258, 3072;
	mul.wide.u32 	%rd324, %r270, 4;
	add.s64 	%rd325, %rd1, %rd324;
	ld.global.u32 	%r271, [%rd325];
	setp.gt.s32 	%p95, %r271, %r3;
	selp.u64 	%rd326, 1, 0, %p95;
	add.s64 	%rd327, %rd323, %rd326;
	add.s32 	%r272, %r258, 3584;
	mul.wide.u32 	%rd328, %r272, 4;
	add.s64 	%rd329, %rd1, %rd328;
	ld.global.u32 	%r273, [%rd329];
	setp.gt.s32 	%p96, %r273, %r3;
	selp.u64 	%rd330, 1, 0, %p96;
	add.s64 	%rd464, %rd327, %rd330;
	add.s32 	%r406, %r406, 4096;
$L__BB7_11:
	setp.eq.s32 	%p97, %r24, 0;
	@%p97 bra 	$L__BB7_17;
	and.b32  	%r27, %r11, 3;
	setp.lt.u32 	%p98, %r24, 4;
	@%p98 bra 	$L__BB7_14;
	add.s32 	%r274, %r406, %r415;
	mul.wide.u32 	%rd332, %r274, 4;
	add.s64 	%rd333, %rd1, %rd332;
	ld.global.u32 	%r275, [%rd333];
	setp.gt.s32 	%p99, %r275, %r3;
	selp.u64 	%rd334, 1, 0, %p99;
	add.s64 	%rd335, %rd464, %rd334;
	add.s32 	%r276, %r274, 512;
	mul.wide.u32 	%rd336, %r276, 4;
	add.s64 	%rd337, %rd1, %rd336;
	ld.global.u32 	%r277, [%rd337];
	setp.gt.s32 	%p100, %r277, %r3;
	selp.u64 	%rd338, 1, 0, %p100;
	add.s64 	%rd339, %rd335, %rd338;
	add.s32 	%r278, %r274, 1024;
	mul.wide.u32 	%rd340, %r278, 4;
	add.s64 	%rd341, %rd1, %rd340;
	ld.global.u32 	%r279, [%rd341];
	setp.gt.s32 	%p101, %r279, %r3;
	selp.u64 	%rd342, 1, 0, %p101;
	add.s64 	%rd343, %rd339, %rd342;
	add.s32 	%r280, %r274, 1536;
	mul.wide.u32 	%rd344, %r280, 4;
	add.s64 	%rd345, %rd1, %rd344;
	ld.global.u32 	%r281, [%rd345];
	setp.gt.s32 	%p102, %r281, %r3;
	selp.u64 	%rd346, 1, 0, %p102;
	add.s64 	%rd464, %rd343, %rd346;
	add.s32 	%r406, %r406, 2048;
$L__BB7_14:
	setp.eq.s32 	%p103, %r27, 0;
	@%p103 bra 	$L__BB7_17;
	add.s32 	%r410, %r406, %r415;
	neg.s32 	%r409, %r27;
$L__BB7_16:
	.pragma "nounroll";
	mul.wide.u32 	%rd347, %r410, 4;
	add.s64 	%rd348, %rd1, %rd347;
	ld.global.u32 	%r282, [%rd348];
	setp.gt.s32 	%p104, %r282, %r3;
	selp.u64 	%rd349, 1, 0, %p104;
	add.s64 	%rd464, %rd464, %rd349;
	add.s32 	%r410, %r410, 512;
	add.s32 	%r409, %r409, 1;
	setp.ne.s32 	%p105, %r409, 0;
	@%p105 bra 	$L__BB7_16;
$L__BB7_17:
	setp.lt.u32 	%p106, %r7, 512;
	@%p106 bra 	$L__BB7_22;
	// begin inline asm
	mov.u32 %r346, %laneid;
	// end inline asm
	mov.b64 	{%r348, %r353}, %rd464;
	mov.b32 	%r354, 1;
	mov.b32 	%r395, 31;
	mov.b32 	%r396, -1;
	// begin inline asm
	shfl.sync.down.b32 %r347, %r348, %r354, %r395, %r396;
	// end inline asm
	// begin inline asm
	shfl.sync.down.b32 %r352, %r353, %r354, %r395, %r396;
	// end inline asm
	mov.b64 	%rd408, {%r347, %r352};
	setp.gt.s32 	%p130, %r346, 30;
	selp.b64 	%rd409, 0, %rd408, %p130;
	add.s64 	%rd410, %rd409, %rd464;
	mov.b64 	{%r358, %r363}, %rd410;
	mov.b32 	%r364, 2;
	// begin inline asm
	shfl.sync.down.b32 %r357, %r358, %r364, %r395, %r396;
	// end inline asm
	// begin inline asm
	shfl.sync.down.b32 %r362, %r363, %r364, %r395, %r396;
	// end inline asm
	mov.b64 	%rd411, {%r357, %r362};
	setp.gt.s32 	%p131, %r346, 29;
	selp.b64 	%rd412, 0, %rd411, %p131;
	add.s64 	%rd413, %rd412, %rd410;
	mov.b64 	{%r368, %r373}, %rd413;
	mov.b32 	%r374, 4;
	// begin inline asm
	shfl.sync.down.b32 %r367, %r368, %r374, %r395, %r396;
	// end inline asm
	// begin inline asm
	shfl.sync.down.b32 %r372, %r373, %r374, %r395, %r396;
	// end inline asm
	mov.b64 	%rd414, {%r367, %r372};
	setp.gt.s32 	%p132, %r346, 27;
	selp.b64 	%rd415, 0, %rd414, %p132;
	add.s64 	%rd416, %rd415, %rd413;
	mov.b64 	{%r378, %r383}, %rd416;
	mov.b32 	%r384, 8;
	// begin inline asm
	shfl.sync.down.b32 %r377, %r378, %r384, %r395, %r396;
	// end inline asm
	// begin inline asm
	shfl.sync.down.b32 %r382, %r383, %r384, %r395, %r396;
	// end inline asm
	mov.b64 	%rd417, {%r377, %r382};
	setp.gt.s32 	%p133, %r346, 23;
	selp.b64 	%rd418, 0, %rd417, %p133;
	add.s64 	%rd419, %rd418, %rd416;
	mov.b64 	{%r388, %r393}, %rd419;
	mov.b32 	%r394, 16;
	// begin inline asm
	shfl.sync.down.b32 %r387, %r388, %r394, %r395, %r396;
	// end inline asm
	// begin inline asm
	shfl.sync.down.b32 %r392, %r393, %r394, %r395, %r396;
	// end inline asm
	mov.b64 	%rd420, {%r387, %r392};
	setp.gt.s32 	%p134, %r346, 15;
	selp.b64 	%rd421, 0, %rd420, %p134;
	add.s64 	%rd475, %rd421, %rd419;
	setp.ne.s32 	%p135, %r346, 0;
	@%p135 bra 	$L__BB7_20;
	shr.u32 	%r397, %r8, 2;
	and.b32  	%r398, %r397, 248;
	mov.u32 	%r399, _ZZN3cub18CUB_300001_SM_10006detail6reduce18DeviceReduceKernelINS2_10policy_hubIljN4cuda3std3__44plusIlEEE10Policy1000EN6thrust24THRUST_300001_SM_1000_NS18transform_iteratorI17greater_than_fiveNSD_6detail15normal_iteratorINSD_10device_ptrIiEEEEllEEjS9_lNS7_10__identityEEEvT0_PT3_T1_NS0_13GridEvenShareISQ_EET2_T4_E12temp_storage;
	add.s32 	%r400, %r399, %r398;
	st.shared.u64 	[%r400+16], %rd475;
$L__BB7_20:
	bar.sync 	0;
	setp.ne.s32 	%p136, %r8, 0;
	@%p136 bra 	$L__BB7_48;
	ld.shared.u64 	%rd422, [_ZZN3cub18CUB_300001_SM_10006detail6reduce18DeviceReduceKernelINS2_10policy_hubIljN4cuda3std3__44plusIlEEE10Policy1000EN6thrust24THRUST_300001_SM_1000_NS18transform_iteratorI17greater_than_fiveNSD_6detail15normal_iteratorINSD_10device_ptrIiEEEEllEEjS9_lNS7_10__identityEEEvT0_PT3_T1_NS0_13GridEvenShareISQ_EET2_T4_E12temp_storage+24];
	add.s64 	%rd423, %rd422, %rd475;
	ld.shared.u64 	%rd424, [_ZZN3cub18CUB_300001_SM_10006detail6reduce18DeviceReduceKernelINS2_10policy_hubIljN4cuda3std3__44plusIlEEE10Policy1000EN6thrust24THRUST_300001_SM_1000_NS18transform_iteratorI17greater_than_fiveNSD_6detail15normal_iteratorINSD_10device_ptrIiEEEEllEEjS9_lNS7_10__identityEEEvT0_PT3_T1_NS0_13GridEvenShareISQ_EET2_T4_E12temp_storage+32];
	add.s64 	%rd425, %rd423, %rd424;
	ld.shared.u64 	%rd426, [_ZZN3cub18CUB_300001_SM_10006detail6reduce18DeviceReduceKernelINS2_10policy_hubIljN4cuda3std3__44plusIlEEE10Policy1000EN6thrust24THRUST_300001_SM_1000_NS18transform_iteratorI17greater_than_fiveNSD_6detail15normal_iteratorINSD_10device_ptrIiEEEEllEEjS9_lNS7_10__identityEEEvT0_PT3_T1_NS0_13GridEvenShareISQ_EET2_T4_E12temp_storage+40];
	add.s64 	%rd427, %rd425, %rd426;
	ld.shared.u64 	%rd428, [_ZZN3cub18CUB_300001_SM_10006detail6reduce18DeviceReduceKernelINS2_10policy_hubIljN4cuda3std3__44plusIlEEE10Policy1000EN6thrust24THRUST_300001_SM_1000_NS18transform_iteratorI17greater_than_fiveNSD_6detail15normal_iteratorINSD_10device_ptrIiEEEEllEEjS9_lNS7_10__identityEEEvT0_PT3_T1_NS0_13GridEvenShareISQ_EET2_T4_E12temp_storage+48];
	add.s64 	%rd429, %rd427, %rd428;
	ld.shared.u64 	%rd430, [_ZZN3cub18CUB_300001_SM_10006detail6reduce18DeviceReduceKernelINS2_10policy_hubIljN4cuda3std3__44plusIlEEE10Policy1000EN6thrust24THRUST_300001_SM_1000_NS18transform_iteratorI17greater_than_fiveNSD_6detail15normal_iteratorINSD_10device_ptrIiEEEEllEEjS9_lNS7_10__identityEEEvT0_PT3_T1_NS0_13GridEvenShareISQ_EET2_T4_E12temp_storage+56];
	add.s64 	%rd431, %rd429, %rd430;
	ld.shared.u64 	%rd432, [_ZZN3cub18CUB_300001_SM_10006detail6reduce18DeviceReduceKernelINS2_10policy_hubIljN4cuda3std3__44plusIlEEE10Policy1000EN6thrust24THRUST_300001_SM_1000_NS18transform_iteratorI17greater_than_fiveNSD_6detail15normal_iteratorINSD_10device_ptrIiEEEEllEEjS9_lNS7_10__identityEEEvT0_PT3_T1_NS0_13GridEvenShareISQ_EET2_T4_E12temp_storage+64];
	add.s64 	%rd433, %rd431, %rd432;
	ld.shared.u64 	%rd434, [_ZZN3cub18CUB_300001_SM_10006detail6reduce18DeviceReduceKernelINS2_10policy_hubIljN4cuda3std3__44plusIlEEE10Policy1000EN6thrust24THRUST_300001_SM_1000_NS18transform_iteratorI17greater_than_fiveNSD_6detail15normal_iteratorINSD_10device_ptrIiEEEEllEEjS9_lNS7_10__identityEEEvT0_PT3_T1_NS0_13GridEvenShareISQ_EET2_T4_E12temp_storage+72];
	add.s64 	%rd435, %rd433, %rd434;
	ld.shared.u64 	%rd436, [_ZZN3cub18CUB_300001_SM_10006detail6reduce18DeviceReduceKernelINS2_10policy_hubIljN4cuda3std3__44plusIlEEE10Policy1000EN6thrust24THRUST_300001_SM_1000_NS18transform_iteratorI17greater_than_fiveNSD_6detail15normal_iteratorINSD_10device_ptrIiEEEEllEEjS9_lNS7_10__identityEEEvT0_PT3_T1_NS0_13GridEvenShareISQ_EET2_T4_E12temp_storage+80];
	add.s64 	%rd437, %rd435, %rd436;
	ld.shared.u64 	%rd438, [_ZZN3cub18CUB_300001_SM_10006detail6reduce18DeviceReduceKernelINS2_10policy_hubIljN4cuda3std3__44plusIlEEE10Policy1000EN6thrust24THRUST_300001_SM_1000_NS18transform_iteratorI17greater_than_fiveNSD_6detail15normal_iteratorINSD_10device_ptrIiEEEEllEEjS9_lNS7_10__identityEEEvT0_PT3_T1_NS0_13GridEvenShareISQ_EET2_T4_E12temp_storage+88];
	add.s64 	%rd439, %rd437, %rd438;
	ld.shared.u64 	%rd440, [_ZZN3cub18CUB_300001_SM_10006detail6reduce18DeviceReduceKernelINS2_10policy_hubIljN4cuda3std3__44plusIlEEE10Policy1000EN6thrust24THRUST_300001_SM_1000_NS18transform_iteratorI17greater_than_fiveNSD_6detail15normal_iteratorINSD_10device_ptrIiEEEEllEEjS9_lNS7_10__identityEEEvT0_PT3_T1_NS0_13GridEvenShareISQ_EET2_T4_E12temp_storage+96];
	add.s64 	%rd441, %rd439, %rd440;
	ld.shared.u64 	%rd442, [_ZZN3cub18CUB_300001_SM_10006detail6reduce18DeviceReduceKernelINS2_10policy_hubIljN4cuda3std3__44plusIlEEE10Policy1000EN6thrust24THRUST_300001_SM_1000_NS18transform_iteratorI17greater_than_fiveNSD_6detail15normal_iteratorINSD_10device_ptrIiEEEEllEEjS9_lNS7_10__identityEEEvT0_PT3_T1_NS0_13GridEvenShareISQ_EET2_T4_E12temp_storage+104];
	add.s64 	%rd443, %rd441, %rd442;
	ld.shared.u64 	%rd444, [_ZZN3cub18CUB_300001_SM_10006detail6reduce18DeviceReduceKernelINS2_10policy_hubIljN4cuda3std3__44plusIlEEE10Policy1000EN6thrust24THRUST_300001_SM_1000_NS18transform_iteratorI17greater_than_fiveNSD_6detail15normal_iteratorINSD_10device_ptrIiEEEEllEEjS9_lNS7_10__identityEEEvT0_PT3_T1_NS0_13GridEvenShareISQ_EET2_T4_E12temp_storage+112];
	add.s64 	%rd445, %rd443, %rd444;
	ld.shared.u64 	%rd446, [_ZZN3cub18CUB_300001_SM_10006detail6reduce18DeviceReduceKernelINS2_10policy_hubIljN4cuda3std3__44plusIlEEE10Policy1000EN6thrust24THRUST_300001_SM_1000_NS18transform_iteratorI17greater_than_fiveNSD_6detail15normal_iteratorINSD_10device_ptrIiEEEEllEEjS9_lNS7_10__identityEEEvT0_PT3_T1_NS0_13GridEvenShareISQ_EET2_T4_E12temp_storage+120];
	add.s64 	%rd447, %rd445, %rd446;
	ld.shared.u64 	%rd448, [_ZZN3cub18CUB_300001_SM_10006detail6reduce18DeviceReduceKernelINS2_10policy_hubIljN4cuda3std3__44plusIlEEE10Policy1000EN6thrust24THRUST_300001_SM_1000_NS18transform_iteratorI17greater_than_fiveNSD_6detail15normal_iteratorINSD_10device_ptrIiEEEEllEEjS9_lNS7_10__identityEEEvT0_PT3_T1_NS0_13GridEvenShareISQ_EET2_T4_E12temp_storage+128];
	add.s64 	%rd449, %rd447, %rd448;
	ld.shared.u64 	%rd450, [_ZZN3cub18CUB_300001_SM_10006detail6reduce18DeviceReduceKernelINS2_10policy_hubIljN4cuda3std3__44plusIlEEE10Policy1000EN6thrust24THRUST_300001_SM_1000_NS18transform_iteratorI17greater_than_fiveNSD_6detail15normal_iteratorINSD_10device_ptrIiEEEEllEEjS9_lNS7_10__identityEEEvT0_PT3_T1_NS0_13GridEvenShareISQ_EET2_T4_E12temp_storage+136];
	add.s64 	%rd475, %rd449, %rd450;
	bra.uni 	$L__BB7_48;
$L__BB7_22:
	// begin inline asm
	mov.u32 %r283, %laneid;
	// end inline asm
	and.b32  	%r334, %r8, 992;
	add.s32 	%r335, %r334, 32;
	setp.gt.u32 	%p107, %r335, %r7;
	not.b32 	%r336, %r334;
	add.s32 	%r337, %r7, %r336;
	selp.b32 	%r332, %r337, 31, %p107;
	mov.b64 	{%r285, %r290}, %rd464;
	mov.b32 	%r291, 1;
	mov.b32 	%r333, -1;
	// begin inline asm
	shfl.sync.down.b32 %r284, %r285, %r291, %r332, %r333;
	// end inline asm
	// begin inline asm
	shfl.sync.down.b32 %r289, %r290, %r291, %r332, %r333;
	// end inline asm
	mov.b64 	%rd350, {%r284, %r289};
	setp.lt.s32 	%p108, %r283, %r332;
	selp.b64 	%rd351, %rd350, 0, %p108;
	add.s64 	%rd352, %rd351, %rd464;
	mov.b64 	{%r295, %r300}, %rd352;
	mov.b32 	%r301, 2;
	// begin inline asm
	shfl.sync.down.b32 %r294, %r295, %r301, %r332, %r333;
	// end inline asm
	// begin inline asm
	shfl.sync.down.b32 %r299, %r300, %r301, %r332, %r333;
	// end inline asm
	mov.b64 	%rd353, {%r294, %r299};
	add.s32 	%r338, %r283, 2;
	setp.gt.s32 	%p109, %r338, %r332;
	selp.b64 	%rd354, 0, %rd353, %p109;
	add.s64 	%rd355, %rd354, %rd352;
	mov.b64 	{%r305, %r310}, %rd355;
	mov.b32 	%r311, 4;
	// begin inline asm
	shfl.sync.down.b32 %r304, %r305, %r311, %r332, %r333;
	// end inline asm
	// begin inline asm
	shfl.sync.down.b32 %r309, %r310, %r311, %r332, %r333;
	// end inline asm
	mov.b64 	%rd356, {%r304, %r309};
	add.s32 	%r339, %r283, 4;
	setp.gt.s32 	%p110, %r339, %r332;
	selp.b64 	%rd357, 0, %rd356, %p110;
	add.s64 	%rd358, %rd357, %rd355;
	mov.b64 	{%r315, %r320}, %rd358;
	mov.b32 	%r321, 8;
	// begin inline asm
	shfl.sync.down.b32 %r314, %r315, %r321, %r332, %r333;
	// end inline asm
	// begin inline asm
	shfl.sync.down.b32 %r319, %r320, %r321, %r332, %r333;
	// end inline asm
	mov.b64 	%rd359, {%r314, %r319};
	add.s32 	%r340, %r283, 8;
	setp.gt.s32 	%p111, %r340, %r332;
	selp.b64 	%rd360, 0, %rd359, %p111;
	add.s64 	%rd361, %rd360, %rd358;
	mov.b64 	{%r325, %r330}, %rd361;
	mov.b32 	%r331, 16;
	// begin inline asm
	shfl.sync.down.b32 %r324, %r325, %r331, %r332, %r333;
	// end inline asm
	// begin inline asm
	shfl.sync.down.b32 %r329, %r330, %r331, %r332, %r333;
	// end inline asm
	mov.b64 	%rd362, {%r324, %r329};
	add.s32 	%r341, %r283, 16;
	setp.gt.s32 	%p112, %r341, %r332;
	selp.b64 	%rd363, 0, %rd362, %p112;
	add.s64 	%rd475, %rd363, %rd361;
	setp.ne.s32 	%p113, %r283, 0;
	@%p113 bra 	$L__BB7_24;
	shr.u32 	%r342, %r8, 2;
	and.b32  	%r343, %r342, 248;
	mov.u32 	%r344, _ZZN3cub18CUB_300001_SM_10006detail6reduce18DeviceReduceKernelINS2_10policy_hubIljN4cuda3std3__44plusIlEEE10Policy1000EN6thrust24THRUST_300001_SM_1000_NS18transform_iteratorI17greater_than_fiveNSD_6detail15normal_iteratorINSD_10device_ptrIiEEEEllEEjS9_lNS7_10__identityEEEvT0_PT3_T1_NS0_13GridEvenShareISQ_EET2_T4_E12temp_storage;
	add.s32 	%r345, %r344, %r343;
	st.shared.u64 	[%r345+16], %rd475;
$L__BB7_24:
	bar.sync 	0;
	setp.ne.s32 	%p114, %r8, 0;
	@%p114 bra 	$L__BB7_48;
	setp.gt.u32 	%p115, %r7, 32;
	ld.shared.u64 	%rd364, [_ZZN3cub18CUB_300001_SM_10006detail6reduce18DeviceReduceKernelINS2_10policy_hubIljN4cuda3std3__44plusIlEEE10Policy1000EN6thrust24THRUST_300001_SM_1000_NS18transform_iteratorI17greater_than_fiveNSD_6detail15normal_iteratorINSD_10device_ptrIiEEEEllEEjS9_lNS7_10__identityEEEvT0_PT3_T1_NS0_13GridEvenShareISQ_EET2_T4_E12temp_storage+24];
	selp.b64 	%rd365, %rd364, 0, %p115;
	add.s64 	%rd366, %rd365, %rd475;
	setp.gt.u32 	%p116, %r7, 64;
	ld.shared.u64 	%rd367, [_ZZN3cub18CUB_300001_SM_10006detail6reduce18DeviceReduceKernelINS2_10policy_hubIljN4cuda3std3__44plusIlEEE10Policy1000EN6thrust24THRUST_300001_SM_1000_NS18transform_iteratorI17greater_than_fiveNSD_6detail15normal_iteratorINSD_10device_ptrIiEEEEllEEjS9_lNS7_10__identityEEEvT0_PT3_T1_NS0_13GridEvenShareISQ_EET2_T4_E12temp_storage+32];
	selp.b64 	%rd368, %rd367, 0, %p116;
	add.s64 	%rd369, %rd366, %rd368;
	setp.gt.u32 	%p117, %r7, 96;
	ld.shared.u64 	%rd370, [_ZZN3cub18CUB_300001_SM_10006detail6reduce18DeviceReduceKernelINS2_10policy_hubIljN4cuda3std3__44plusIlEEE10Policy1000EN6thrust24THRUST_300001_SM_1000_NS18transform_iteratorI17greater_than_fiveNSD_6detail15normal_iteratorINSD_10device_ptrIiEEEEllEEjS9_lNS7_10__identityEEEvT0_PT3_T1_NS0_13GridEvenShareISQ_EET2_T4_E12temp_storage+40];
	selp.b64 	%rd371, %rd370, 0, %p117;
	add.s64 	%rd372, %rd369, %rd371;
	setp.gt.u32 	%p118, %r7, 128;
	ld.shared.u64 	%rd373, [_ZZN3cub18CUB_300001_SM_10006detail6reduce18DeviceReduceKernelINS2_10policy_hubIljN4cuda3std3__44plusIlEEE10Policy1000EN6thrust24THRUST_300001_SM_1000_NS18transform_iteratorI17greater_than_fiveNSD_6detail15normal_iteratorINSD_10device_ptrIiEEEEllEEjS9_lNS7_10__identityEEEvT0_PT3_T1_NS0_13GridEvenShareISQ_EET2_T4_E12temp_storage+48];
	selp.b64 	%rd374, %rd373, 0, %p118;
	add.s64 	%rd375, %rd372, %rd374;
	setp.gt.u32 	%p119, %r7, 160;
	ld.shared.u64 	%rd376, [_ZZN3cub18CUB_300001_SM_10006detail6reduce18DeviceReduceKernelINS2_10policy_hubIljN4cuda3std3__44plusIlEEE10Policy1000EN6thrust24THRUST_300001_SM_1000_NS18transform_iteratorI17greater_than_fiveNSD_6detail15normal_iteratorINSD_10device_ptrIiEEEEllEEjS9_lNS7_10__identityEEEvT0_PT3_T1_NS0_13GridEvenShareISQ_EET2_T4_E12temp_storage+56];
	selp.b64 	%rd377, %rd376, 0, %p119;
	add.s64 	%rd378, %rd375, %rd377;
	setp.gt.u32 	%p120, %r7, 192;
	ld.shared.u64 	%rd379, [_ZZN3cub18CUB_300001_SM_10006detail6reduce18DeviceReduceKernelINS2_10policy_hubIljN4cuda3std3__44plusIlEEE10Policy1000EN6thrust24THRUST_300001_SM_1000_NS18transform_iteratorI17greater_than_fiveNSD_6detail15normal_iteratorINSD_10device_ptrIiEEEEllEEjS9_lNS7_10__identityEEEvT0_PT3_T1_NS0_13GridEvenShareISQ_EET2_T4_E12temp_storage+64];
	selp.b64 	%rd380, %rd379, 0, %p120;
	add.s64 	%rd381, %rd378, %rd380;
	setp.gt.u32 	%p121, %r7, 224;
	ld.shared.u64 	%rd382, [_ZZN3cub18CUB_300001_SM_10006detail6reduce18DeviceReduceKernelINS2_10policy_hubIljN4cuda3std3__44plusIlEEE10Policy1000EN6thrust24THRUST_300001_SM_1000_NS18transform_iteratorI17greater_than_fiveNSD_6detail15normal_iteratorINSD_10device_ptrIiEEEEllEEjS9_lNS7_10__identityEEEvT0_PT3_T1_NS0_13GridEvenShareISQ_EET2_T4_E12temp_storage+72];
	selp.b64 	%rd383, %rd382, 0, %p121;
	add.s64 	%rd384, %rd381, %rd383;
	setp.gt.u32 	%p122, %r7, 256;
	ld.shared.u64 	%rd385, [_ZZN3cub18CUB_300001_SM_10006detail6reduce18DeviceReduceKernelINS2_10policy_hubIljN4cuda3std3__44plusIlEEE10Policy1000EN6thrust24THRUST_300001_SM_1000_NS18transform_iteratorI17greater_than_fiveNSD_6detail15normal_iteratorINSD_10device_ptrIiEEEEllEEjS9_lNS7_10__identityEEEvT0_PT3_T1_NS0_13GridEvenShareISQ_EET2_T4_E12temp_storage+80];
	selp.b64 	%rd386, %rd385, 0, %p122;
	add.s64 	%rd387, %rd384, %rd386;
	setp.gt.u32 	%p123, %r7, 288;
	ld.shared.u64 	%rd388, [_ZZN3cub18CUB_300001_SM_10006detail6reduce18DeviceReduceKernelINS2_10policy_hubIljN4cuda3std3__44plusIlEEE10Policy1000EN6thrust24THRUST_300001_SM_1000_NS18transform_iteratorI17greater_than_fiveNSD_6detail15normal_iteratorINSD_10device_ptrIiEEEEllEEjS9_lNS7_10__identityEEEvT0_PT3_T1_NS0_13GridEvenShareISQ_EET2_T4_E12temp_storage+88];
	selp.b64 	%rd389, %rd388, 0, %p123;
	add.s64 	%rd390, %rd387, %rd389;
	setp.gt.u32 	%p124, %r7, 320;
	ld.shared.u64 	%rd391, [_ZZN3cub18CUB_300001_SM_10006detail6reduce18DeviceReduceKernelINS2_10policy_hubIljN4cuda3std3__44plusIlEEE10Policy1000EN6thrust24THRUST_300001_SM_1000_NS18transform_iteratorI17greater_than_fiveNSD_6detail15normal_iteratorINSD_10device_ptrIiEEEEllEEjS9_lNS7_10__identityEEEvT0_PT3_T1_NS0_13GridEvenShareISQ_EET2_T4_E12temp_storage+96];
	selp.b64 	%rd392, %rd391, 0, %p124;
	add.s64 	%rd393, %rd390, %rd392;
	setp.gt.u32 	%p125, %r7, 352;
	ld.shared.u64 	%rd394, [_ZZN3cub18CUB_300001_SM_10006detail6reduce18DeviceReduceKernelINS2_10policy_hubIljN4cuda3std3__44plusIlEEE10Policy1000EN6thrust24THRUST_300001_SM_1000_NS18transform_iteratorI17greater_than_fiveNSD_6detail15normal_iteratorINSD_10device_ptrIiEEEEllEEjS9_lNS7_10__identityEEEvT0_PT3_T1_NS0_13GridEvenShareISQ_EET2_T4_E12temp_storage+104];
	selp.b64 	%rd395, %rd394, 0, %p125;
	add.s64 	%rd396, %rd393, %rd395;
	setp.gt.u32 	%p126, %r7, 384;
	ld.shared.u64 	%rd397, [_ZZN3cub18CUB_300001_SM_10006detail6reduce18DeviceReduceKernelINS2_10policy_hubIljN4cuda3std3__44plusIlEEE10Policy1000EN6thrust24THRUST_300001_SM_1000_NS18transform_iteratorI17greater_than_fiveNSD_6detail15normal_iteratorINSD_10device_ptrIiEEEEllEEjS9_lNS7_10__identityEEEvT0_PT3_T1_NS0_13GridEvenShareISQ_EET2_T4_E12temp_storage+112];
	selp.b64 	%rd398, %rd397, 0, %p126;
	add.s64 	%rd399, %rd396, %rd398;
	setp.gt.u32 	%p127, %r7, 416;
	ld.shared.u64 	%rd400, [_ZZN3cub18CUB_300001_SM_10006detail6reduce18DeviceReduceKernelINS2_10policy_hubIljN4cuda3std3__44plusIlEEE10Policy1000EN6thrust24THRUST_300001_SM_1000_NS18transform_iteratorI17greater_than_fiveNSD_6detail15normal_iteratorINSD_10device_ptrIiEEEEllEEjS9_lNS7_10__identityEEEvT0_PT3_T1_NS0_13GridEvenShareISQ_EET2_T4_E12temp_storage+120];
	selp.b64 	%rd401, %rd400, 0, %p127;
	add.s64 	%rd402, %rd399, %rd401;
	setp.gt.u32 	%p128, %r7, 448;
	ld.shared.u64 	%rd403, [_ZZN3cub18CUB_300001_SM_10006detail6reduce18DeviceReduceKernelINS2_10policy_hubIljN4cuda3std3__44plusIlEEE10Policy1000EN6thrust24THRUST_300001_SM_1000_NS18transform_iteratorI17greater_than_fiveNSD_6detail15normal_iteratorINSD_10device_ptrIiEEEEllEEjS9_lNS7_10__identityEEEvT0_PT3_T1_NS0_13GridEvenShareISQ_EET2_T4_E12temp_storage+128];
	selp.b64 	%rd404, %rd403, 0, %p128;
	add.s64 	%rd405, %rd402, %rd404;
	setp.gt.u32 	%p129, %r7, 480;
	ld.shared.u64 	%rd406, [_ZZN3cub18CUB_300001_SM_10006detail6reduce18DeviceReduceKernelINS2_10policy_hubIljN4cuda3std3__44plusIlEEE10Policy1000EN6thrust24THRUST_300001_SM_1000_NS18transform_iteratorI17greater_than_fiveNSD_6detail15normal_iteratorINSD_10device_ptrIiEEEEllEEjS9_lNS7_10__identityEEEvT0_PT3_T1_NS0_13GridEvenShareISQ_EET2_T4_E12temp_storage+136];
	selp.b64 	%rd407, %rd406, 0, %p129;
	add.s64 	%rd475, %rd405, %rd407;
	bra.uni 	$L__BB7_48;
$L__BB7_26:
	mov.u32 	%r36, %tid.x;
	add.s32 	%r73, %r415, %r36;
	mul.wide.u32 	%rd42, %r73, 4;
	add.s64 	%rd43, %rd1, %rd42;
	ld.global.u32 	%r74, [%rd43];
	setp.gt.s32 	%p2, %r74, %r3;
	selp.u64 	%rd44, 1, 0, %p2;
	ld.global.u32 	%r75, [%rd43+2048];
	setp.gt.s32 	%p3, %r75, %r3;
	selp.u64 	%rd45, 1, 0, %p3;
	ld.global.u32 	%r76, [%rd43+4096];
	setp.gt.s32 	%p4, %r76, %r3;
	selp.u64 	%rd46, 1, 0, %p4;
	ld.global.u32 	%r77, [%rd43+6144];
	setp.gt.s32 	%p5, %r77, %r3;
	selp.u64 	%rd47, 1, 0, %p5;
	ld.global.u32 	%r78, [%rd43+8192];
	setp.gt.s32 	%p6, %r78, %r3;
	selp.u64 	%rd48, 1, 0, %p6;
	ld.global.u32 	%r79, [%rd43+10240];
	setp.gt.s32 	%p7, %r79, %r3;
	selp.u64 	%rd49, 1, 0, %p7;
	ld.global.u32 	%r80, [%rd43+12288];
	setp.gt.s32 	%p8, %r80, %r3;
	selp.u64 	%rd50, 1, 0, %p8;
	add.s64 	%rd51, %rd45, %rd44;
	add.s64 	%rd52, %rd51, %rd46;
	add.s64 	%rd53, %rd52, %rd47;
	add.s64 	%rd54, %rd53, %rd48;
	add.s64 	%rd55, %rd54, %rd49;
	add.s64 	%rd474, %rd55, %rd50;
	setp.lt.u32 	%p9, %r7, %r5;
	@%p9 bra 	$L__BB7_44;
	add.s32 	%r37, %r5, %r415;
	not.b32 	%r82, %r36;
	add.s32 	%r83, %r82, %r1;
	sub.s32 	%r84, %r83, %r5;
	sub.s32 	%r412, %r84, %r415;
	add.s32 	%r85, %r37, %r36;
	add.s32 	%r411, %r85, 4096;
	mov.b32 	%r414, 0;
	cvt.u64.u32 	%rd57, %r36;
	mov.u32 	%r413, %r37;
$L__BB7_28:
	add.s32 	%r415, %r415, %r5;
	add.s32 	%r86, %r1, -3584;
	setp.gt.u32 	%p10, %r415, %r86;
	@%p10 bra 	$L__BB7_30;
	cvt.u64.u32 	%rd56, %r415;
	add.s64 	%rd58, %rd57, %rd56;
	shl.b64 	%rd59, %rd58, 2;
	add.s64 	%rd60, %rd1, %rd59;
	ld.global.u32 	%r87, [%rd60];
	setp.gt.s32 	%p11, %r87, %r3;
	selp.u64 	%rd61, 1, 0, %p11;
	ld.global.u32 	%r88, [%rd60+2048];
	setp.gt.s32 	%p12, %r88, %r3;
	selp.u64 	%rd62, 1, 0, %p12;
	ld.global.u32 	%r89, [%rd60+4096];
	setp.gt.s32 	%p13, %r89, %r3;
	selp.u64 	%rd63, 1, 0, %p13;
	ld.global.u32 	%r90, [%rd60+6144];
	setp.gt.s32 	%p14, %r90, %r3;
	selp.u64 	%rd64, 1, 0, %p14;
	ld.global.u32 	%r91, [%rd60+8192];
	setp.gt.s32 	%p15, %r91, %r3;
	selp.u64 	%rd65, 1, 0, %p15;
	ld.global.u32 	%r92, [%rd60+10240];
	setp.gt.s32 	%p16, %r92, %r3;
	selp.u64 	%rd66, 1, 0, %p16;
	ld.global.u32 	%r93, [%rd60+12288];
	setp.gt.s32 	%p17, %r93, %r3;
	selp.u64 	%rd67, 1, 0, %p17;
	add.s64 	%rd68, %rd474, %rd61;
	add.s64 	%rd69, %rd68, %rd62;
	add.s64 	%rd70, %rd69, %rd63;
	add.s64 	%rd71, %rd70, %rd64;
	add.s64 	%rd72, %rd71, %rd65;
	add.s64 	%rd73, %rd72, %rd66;
	add.s64 	%rd474, %rd73, %rd67;
	sub.s32 	%r94, %r1, %r415;
	setp.lt.u32 	%p18, %r94, %r5;
	add.s32 	%r414, %r414, 1;
	add.s32 	%r413, %r413, %r5;
	sub.s32 	%r412, %r412, %r5;
	add.s32 	%r411, %r411, %r5;
	@%p18 bra 	$L__BB7_44;
	bra.uni 	$L__BB7_28;
$L__BB7_30:
	setp.le.u32 	%p19, %r1, %r415;
	sub.s32 	%r95, %r1, %r415;
	setp.ge.s32 	%p20, %r36, %r95;
	or.pred  	%p21, %p19, %p20;
	@%p21 bra 	$L__BB7_44;
	not.b32 	%r97, %r36;
	add.s32 	%r98, %r1, %r97;
	sub.s32 	%r99, %r98, %r37;
	mul.lo.s32 	%r100, %r2, %r414;
	mad.lo.s32 	%r101, %r100, -3584, %r99;
	shr.u32 	%r102, %r101, 9;
	add.s32 	%r50, %r102, 1;
	and.b32  	%r51, %r50, 15;
	setp.lt.u32 	%p22, %r101, 7680;
	mov.u32 	%r420, %r36;
	@%p22 bra 	$L__BB7_35;
	or.b32  	%r418, %r36, 4096;
	shr.u32 	%r103, %r412, 9;
	add.s32 	%r104, %r103, 1;
	and.b32  	%r105, %r104, 16777200;
	neg.s32 	%r416, %r105;
$L__BB7_33:
	.pragma "nounroll";
	add.s32 	%r106, %r411, -4096;
	mul.wide.u32 	%rd75, %r106, 4;
	add.s64 	%rd76, %rd1, %rd75;
	ld.global.u32 	%r107, [%rd76];
	setp.gt.s32 	%p23, %r107, %r3;
	selp.u64 	%rd77, 1, 0, %p23;
	add.s64 	%rd78, %rd474, %rd77;
	add.s32 	%r108, %r411, -3584;
	mul.wide.u32 	%rd79, %r108, 4;
	add.s64 	%rd80, %rd1, %rd79;
	ld.global.u32 	%r109, [%rd80];
	setp.gt.s32 	%p24, %r109, %r3;
	selp.u64 	%rd81, 1, 0, %p24;
	add.s64 	%rd82, %rd78, %rd81;
	add.s32 	%r110, %r411, -3072;
	mul.wide.u32 	%rd83, %r110, 4;
	add.s64 	%rd84, %rd1, %rd83;
	ld.global.u32 	%r111, [%rd84];
	setp.gt.s32 	%p25, %r111, %r3;
	selp.u64 	%rd85, 1, 0, %p25;
	add.s64 	%rd86, %rd82, %rd85;
	add.s32 	%r112, %r411, -2560;
	mul.wide.u32 	%rd87, %r112, 4;
	add.s64 	%rd88, %rd1, %rd87;
	ld.global.u32 	%r113, [%rd88];
	setp.gt.s32 	%p26, %r113, %r3;
	selp.u64 	%rd89, 1, 0, %p26;
	add.s64 	%rd90, %rd86, %rd89;
	add.s32 	%r114, %r411, -2048;
	mul.wide.u32 	%rd91, %r114, 4;
	add.s64 	%rd92, %rd1, %rd91;
	ld.global.u32 	%r115, [%rd92];
	setp.gt.s32 	%p27, %r115, %r3;
	selp.u64 	%rd93, 1, 0, %p27;
	add.s64 	%rd94, %rd90, %rd93;
	add.s32 	%r116, %r411, -1536;
	mul.wide.u32 	%rd95, %r116, 4;
	add.s64 	%rd96, %rd1, %rd95;
	ld.global.u32 	%r117, [%rd96];
	setp.gt.s32 	%p28, %r117, %r3;
	selp.u64 	%rd97, 1, 0, %p28;
	add.s64 	%rd98, %rd94, %rd97;
	add.s32 	%r118, %r411, -1024;
	mul.wide.u32 	%rd99, %r118, 4;
	add.s64 	%rd100, %rd1, %rd99;
	ld.global.u32 	%r119, [%rd100];
	setp.gt.s32 	%p29, %r119, %r3;
	selp.u64 	%rd101, 1, 0, %p29;
	add.s64 	%rd102, %rd98, %rd101;
	add.s32 	%r120, %r411, 3584;
	add.s32 	%r121, %r411, -512;
	mul.wide.u32 	%rd103, %r121, 4;
	add.s64 	%rd104, %rd1, %rd103;
	ld.global.u32 	%r122, [%rd104];
	setp.gt.s32 	%p30, %r122, %r3;
	selp.u64 	%rd105, 1, 0, %p30;
	add.s64 	%rd106, %rd102, %rd105;
	mul.wide.u32 	%rd107, %r411, 4;
	add.s64 	%rd108, %rd1, %rd107;
	ld.global.u32 	%r123, [%rd108];
	setp.gt.s32 	%p31, %r123, %r3;
	selp.u64 	%rd109, 1, 0, %p31;
	add.s64 	%rd110, %rd106, %rd109;
	add.s32 	%r124, %r411, 512;
	mul.wide.u32 	%rd111, %r124, 4;
	add.s64 	%rd112, %rd1, %rd111;
	ld.global.u32 	%r125, [%rd112];
	setp.gt.s32 	%p32, %r125, %r3;
	selp.u64 	%rd113, 1, 0, %p32;
	add.s64 	%rd114, %rd110, %rd113;
	add.s32 	%r126, %r411, 1024;
	mul.wide.u32 	%rd115, %r126, 4;
	add.s64 	%rd116, %rd1, %rd115;
	ld.global.u32 	%r127, [%rd116];
	setp.gt.s32 	%p33, %r127, %r3;
	selp.u64 	%rd117, 1, 0, %p33;
	add.s64 	%rd118, %rd114, %rd117;
	add.s32 	%r128, %r411, 1536;
	mul.wide.u32 	%rd119, %r128, 4;
	add.s64 	%rd120, %rd1, %rd119;
	ld.global.u32 	%r129, [%rd120];
	setp.gt.s32 	%p34, %r129, %r3;
	selp.u64 	%rd121, 1, 0, %p34;
	add.s64 	%rd122, %rd118, %rd121;
	add.s32 	%r130, %r411, 2048;
	mul.wide.u32 	%rd123, %r130, 4;
	add.s64 	%rd124, %rd1, %rd123;
	ld.global.u32 	%r131, [%rd124];
	setp.gt.s32 	%p35, %r131, %r3;
	selp.u64 	%rd125, 1, 0, %p35;
	add.s64 	%rd126, %rd122, %rd125;
	add.s32 	%r132, %r411, 2560;
	mul.wide.u32 	%rd127, %r132, 4;
	add.s64 	%rd128, %rd1, %rd127;
	ld.global.u32 	%r133, [%rd128];
	setp.gt.s32 	%p36, %r133, %r3;
	selp.u64 	%rd129, 1, 0, %p36;
	add.s64 	%rd130, %rd126, %rd129;
	add.s32 	%r134, %r411, 3072;
	mul.wide.u32 	%rd131, %r134, 4;
	add.s64 	%rd132, %rd1, %rd131;
	ld.global.u32 	%r135, [%rd132];
	setp.gt.s32 	%p37, %r135, %r3;
	selp.u64 	%rd133, 1, 0, %p37;
	add.s64 	%rd134, %rd130, %rd133;
	mul.wide.u32 	%rd135, %r120, 4;
	add.s64 	%rd136, %rd1, %rd135;
	ld.global.u32 	%r136, [%rd136];
	setp.gt.s32 	%p38, %r136, %r3;
	selp.u64 	%rd137, 1, 0, %p38;
	add.s64 	%rd474, %rd134, %rd137;
	add.s32 	%r418, %r418, 8192;
	add.s32 	%r411, %r411, 8192;
	add.s32 	%r416, %r416, 16;
	setp.ne.s32 	%p39, %r416, 0;
	@%p39 bra 	$L__BB7_33;
	add.s32 	%r420, %r418, -4096;
$L__BB7_35:
	setp.eq.s32 	%p40, %r51, 0;
	@%p40 bra 	$L__BB7_44;
	and.b32  	%r62, %r50, 7;
	setp.lt.u32 	%p41, %r51, 8;
	@%p41 bra 	$L__BB7_38;
	add.s32 	%r137, %r420, %r415;
	mul.wide.u32 	%rd139, %r137, 4;
	add.s64 	%rd140, %rd1, %rd139;
	ld.global.u32 	%r138, [%rd140];
	setp.gt.s32 	%p42, %r138, %r3;
	selp.u64 	%rd141, 1, 0, %p42;
	add.s64 	%rd142, %rd474, %rd141;
	add.s32 	%r139, %r137, 512;
	mul.wide.u32 	%rd143, %r139, 4;
	add.s64 	%rd144, %rd1, %rd143;
	ld.global.u32 	%r140, [%rd144];
	setp.gt.s32 	%p43, %r140, %r3;
	selp.u64 	%rd145, 1, 0, %p43;
	add.s64 	%rd146, %rd142, %rd145;
	add.s32 	%r141, %r137, 1024;
	mul.wide.u32 	%rd147, %r141, 4;
	add.s64 	%rd148, %rd1, %rd147;
	ld.global.u32 	%r142, [%rd148];
	setp.gt.s32 	%p44, %r142, %r3;
	selp.u64 	%rd149, 1, 0, %p44;
	add.s64 	%rd150, %rd146, %rd149;
	add.s32 	%r143, %r137, 1536;
	mul.wide.u32 	%rd151, %r143, 4;
	add.s64 	%rd152, %rd1, %rd151;
	ld.global.u32 	%r144, [%rd152];
	setp.gt.s32 	%p45, %r144, %r3;
	selp.u64 	%rd153, 1, 0, %p45;
	add.s64 	%rd154, %rd150, %rd153;
	add.s32 	%r145, %r137, 2048;
	mul.wide.u32 	%rd155, %r145, 4;
	add.s64 	%rd156, %rd1, %rd155;
	ld.global.u32 	%r146, [%rd156];
	setp.gt.s32 	%p46, %r146, %r3;
	selp.u64 	%rd157, 1, 0, %p46;
	add.s64 	%rd158, %rd154, %rd157;
	add.s32 	%r147, %r137, 2560;
	mul.wide.u32 	%rd159, %r147, 4;
	add.s64 	%rd160, %rd1, %rd159;
	ld.global.u32 	%r148, [%rd160];
	setp.gt.s32 	%p47, %r148, %r3;
	selp.u64 	%rd161, 1, 0, %p47;
	add.s64 	%rd162, %rd158, %rd161;
	add.s32 	%r149, %r137, 3072;
	mul.wide.u32 	%rd163, %r149, 4;
	add.s64 	%rd164, %rd1, %rd163;
	ld.global.u32 	%r150, [%rd164];
	setp.gt.s32 	%p48, %r150, %r3;
	selp.u64 	%rd165, 1, 0, %p48;
	add.s64 	%rd166, %rd162, %rd165;
	add.s32 	%r151, %r137, 3584;
	mul.wide.u32 	%rd167, %r151, 4;
	add.s64 	%rd168, %rd1, %rd167;
	ld.global.u32 	%r152, [%rd168];
	setp.gt.s32 	%p49, %r152, %r3;
	selp.u64 	%rd169, 1, 0, %p49;
	add.s64 	%rd474, %rd166, %rd169;
	add.s32 	%r420, %r420, 4096;
$L__BB7_38:
	setp.eq.s32 	%p50, %r62, 0;
	@%p50 bra 	$L__BB7_44;
	setp.lt.u32 	%p51, %r62, 4;
	@%p51 bra 	$L__BB7_41;
	add.s32 	%r153, %r420, %r415;
	mul.wide.u32 	%rd171, %r153, 4;
	add.s64 	%rd172, %rd1, %rd171;
	ld.global.u32 	%r154, [%rd172];
	setp.gt.s32 	%p52, %r154, %r3;
	selp.u64 	%rd173, 1, 0, %p52;
	add.s64 	%rd174, %rd474, %rd173;
	add.s32 	%r155, %r153, 512;
	mul.wide.u32 	%rd175, %r155, 4;
	add.s64 	%rd176, %rd1, %rd175;
	ld.global.u32 	%r156, [%rd176];
	setp.gt.s32 	%p53, %r156, %r3;
	selp.u64 	%rd177, 1, 0, %p53;
	add.s64 	%rd178, %rd174, %rd177;
	add.s32 	%r157, %r153, 1024;
	mul.wide.u32 	%rd179, %r157, 4;
	add.s64 	%rd180, %rd1, %rd179;
	ld.global.u32 	%r158, [%rd180];
	setp.gt.s32 	%p54, %r158, %r3;
	selp.u64 	%rd181, 1, 0, %p54;
	add.s64 	%rd182, %rd178, %rd181;
	add.s32 	%r159, %r153, 1536;
	mul.wide.u32 	%rd183, %r159, 4;
	add.s64 	%rd184, %rd1, %rd183;
	ld.global.u32 	%r160, [%rd184];
	setp.gt.s32 	%p55, %r160, %r3;
	selp.u64 	%rd185, 1, 0, %p55;
	add.s64 	%rd474, %rd182, %rd185;
	add.s32 	%r420, %r420, 2048;
$L__BB7_41:
	and.b32  	%r161, %r50, 3;
	setp.eq.s32 	%p56, %r161, 0;
	@%p56 bra 	$L__BB7_44;
	add.s32 	%r423, %r420, %r413;
	cvt.u16.u32 	%rs1, %r412;
	shr.u16 	%rs2, %rs1, 9;
	add.s16 	%rs3, %rs2, 1;
	cvt.u32.u16 	%r162, %rs3;
	and.b32  	%r163, %r162, 3;
	neg.s32 	%r422, %r163;
$L__BB7_43:
	.pragma "nounroll";
	mul.wide.u32 	%rd186, %r423, 4;
	add.s64 	%rd187, %rd1, %rd186;
	ld.global.u32 	%r164, [%rd187];
	setp.gt.s32 	%p57, %r164, %r3;
	selp.u64 	%rd188, 1, 0, %p57;
	add.s64 	%rd474, %rd474, %rd188;
	add.s32 	%r423, %r423, 512;
	add.s32 	%r422, %r422, 1;
	setp.ne.s32 	%p58, %r422, 0;
	@%p58 bra 	$L__BB7_43;
$L__BB7_44:
	// begin inline asm
	mov.u32 %r165, %laneid;
	// end inline asm
	mov.b64 	{%r167, %r172}, %rd474;
	mov.b32 	%r173, 1;
	mov.b32 	%r214, 31;
	mov.b32 	%r215, -1;
	// begin inline asm
	shfl.sync.down.b32 %r166, %r167, %r173, %r214, %r215;
	// end inline asm
	// begin inline asm
	shfl.sync.down.b32 %r171, %r172, %r173, %r214, %r215;
	// end inline asm
	mov.b64 	%rd189, {%r166, %r171};
	setp.gt.s32 	%p59, %r165, 30;
	selp.b64 	%rd190, 0, %rd189, %p59;
	add.s64 	%rd191, %rd190, %rd474;
	mov.b64 	{%r177, %r182}, %rd191;
	mov.b32 	%r183, 2;
	// begin inline asm
	shfl.sync.down.b32 %r176, %r177, %r183, %r214, %r215;
	// end inline asm
	// begin inline asm
	shfl.sync.down.b32 %r181, %r182, %r183, %r214, %r215;
	// end inline asm
	mov.b64 	%rd192, {%r176, %r181};
	setp.gt.s32 	%p60, %r165, 29;
	selp.b64 	%rd193, 0, %rd192, %p60;
	add.s64 	%rd194, %rd193, %rd191;
	mov.b64 	{%r187, %r192}, %rd194;
	mov.b32 	%r193, 4;
	// begin inline asm
	shfl.sync.down.b32 %r186, %r187, %r193, %r214, %r215;
	// end inline asm
	// begin inline asm
	shfl.sync.down.b32 %r191, %r192, %r193, %r214, %r215;
	// end inline asm
	mov.b64 	%rd195, {%r186, %r191};
	setp.gt.s32 	%p61, %r165, 27;
	selp.b64 	%rd196, 0, %rd195, %p61;
	add.s64 	%rd197, %rd196, %rd194;
	mov.b64 	{%r197, %r202}, %rd197;
	mov.b32 	%r203, 8;
	// begin inline asm
	shfl.sync.down.b32 %r196, %r197, %r203, %r214, %r215;
	// end inline asm
	// begin inline asm
	shfl.sync.down.b32 %r201, %r202, %r203, %r214, %r215;
	// end inline asm
	mov.b64 	%rd198, {%r196, %r201};
	setp.gt.s32 	%p62, %r165, 23;
	selp.b64 	%rd199, 0, %rd198, %p62;
	add.s64 	%rd200, %rd199, %rd197;
	mov.b64 	{%r207, %r212}, %rd200;
	mov.b32 	%r213, 16;
	// begin inline asm
	shfl.sync.down.b32 %r206, %r207, %r213, %r214, %r215;
	// end inline asm
	// begin inline asm
	shfl.sync.down.b32 %r211, %r212, %r213, %r214, %r215;
	// end inline asm
	mov.b64 	%rd201, {%r206, %r211};
	setp.gt.s32 	%p63, %r165, 15;
	selp.b64 	%rd202, 0, %rd201, %p63;
	add.s64 	%rd475, %rd202, %rd200;
	setp.ne.s32 	%p64, %r165, 0;
	@%p64 bra 	$L__BB7_46;
	shr.u32 	%r216, %r36, 2;
	and.b32  	%r217, %r216, 248;
	mov.u32 	%r218, _ZZN3cub18CUB_300001_SM_10006detail6reduce18DeviceReduceKernelINS2_10policy_hubIljN4cuda3std3__44plusIlEEE10Policy1000EN6thrust24THRUST_300001_SM_1000_NS18transform_iteratorI17greater_than_fiveNSD_6detail15normal_iteratorINSD_10device_ptrIiEEEEllEEjS9_lNS7_10__identityEEEvT0_PT3_T1_NS0_13GridEvenShareISQ_EET2_T4_E12temp_storage;
	add.s32 	%r219, %r218, %r217;
	st.shared.u64 	[%r219+16], %rd475;
$L__BB7_46:
	bar.sync 	0;
	setp.ne.s32 	%p65, %r36, 0;
	@%p65 bra 	$L__BB7_48;
	ld.shared.u64 	%rd203, [_ZZN3cub18CUB_300001_SM_10006detail6reduce18DeviceReduceKernelINS2_10policy_hubIljN4cuda3std3__44plusIlEEE10Policy1000EN6thrust24THRUST_300001_SM_1000_NS18transform_iteratorI17greater_than_fiveNSD_6detail15normal_iteratorINSD_10device_ptrIiEEEEllEEjS9_lNS7_10__identityEEEvT0_PT3_T1_NS0_13GridEvenShareISQ_EET2_T4_E12temp_storage+24];
	add.s64 	%rd204, %rd203, %rd475;
	ld.shared.u64 	%rd205, [_ZZN3cub18CUB_300001_SM_10006detail6reduce18DeviceReduceKernelINS2_10policy_hubIljN4cuda3std3__44plusIlEEE10Policy1000EN6thrust24THRUST_300001_SM_1000_NS18transform_iteratorI17greater_than_fiveNSD_6detail15normal_iteratorINSD_10device_ptrIiEEEEllEEjS9_lNS7_10__identityEEEvT0_PT3_T1_NS0_13GridEvenShareISQ_EET2_T4_E12temp_storage+32];
	add.s64 	%rd206, %rd204, %rd205;
	ld.shared.u64 	%rd207, [_ZZN3cub18CUB_300001_SM_10006detail6reduce18DeviceReduceKernelINS2_10policy_hubIljN4cuda3std3__44plusIlEEE10Policy1000EN6thrust24THRUST_300001_SM_1000_NS18transform_iteratorI17greater_than_fiveNSD_6detail15normal_iteratorINSD_10device_ptrIiEEEEllEEjS9_lNS7_10__identityEEEvT0_PT3_T1_NS0_13GridEvenShareISQ_EET2_T4_E12temp_storage+40];
	add.s64 	%rd208, %rd206, %rd207;
	ld.shared.u64 	%rd209, [_ZZN3cub18CUB_300001_SM_10006detail6reduce18DeviceReduceKernelINS2_10policy_hubIljN4cuda3std3__44plusIlEEE10Policy1000EN6thrust24THRUST_300001_SM_1000_NS18transform_iteratorI17greater_than_fiveNSD_6detail15normal_iteratorINSD_10device_ptrIiEEEEllEEjS9_lNS7_10__identityEEEvT0_PT3_T1_NS0_13GridEvenShareISQ_EET2_T4_E12temp_storage+48];
	add.s64 	%rd210, %rd208, %rd209;
	ld.shared.u64 	%rd211, [_ZZN3cub18CUB_300001_SM_10006detail6reduce18DeviceReduceKernelINS2_10policy_hubIljN4cuda3std3__44plusIlEEE10Policy1000EN6thrust24THRUST_300001_SM_1000_NS18transform_iteratorI17greater_than_fiveNSD_6detail15normal_iteratorINSD_10device_ptrIiEEEEllEEjS9_lNS7_10__identityEEEvT0_PT3_T1_NS0_13GridEvenShareISQ_EET2_T4_E12temp_storage+56];
	add.s64 	%rd212, %rd210, %rd211;
	ld.shared.u64 	%rd213, [_ZZN3cub18CUB_300001_SM_10006detail6reduce18DeviceReduceKernelINS2_10policy_hubIljN4cuda3std3__44plusIlEEE10Policy1000EN6thrust24THRUST_300001_SM_1000_NS18transform_iteratorI17greater_than_fiveNSD_6detail15normal_iteratorINSD_10device_ptrIiEEEEllEEjS9_lNS7_10__identityEEEvT0_PT3_T1_NS0_13GridEvenShareISQ_EET2_T4_E12temp_storage+64];
	add.s64 	%rd214, %rd212, %rd213;
	ld.shared.u64 	%rd215, [_ZZN3cub18CUB_300001_SM_10006detail6reduce18DeviceReduceKernelINS2_10policy_hubIljN4cuda3std3__44plusIlEEE10Policy1000EN6thrust24THRUST_300001_SM_1000_NS18transform_iteratorI17greater_than_fiveNSD_6detail15normal_iteratorINSD_10device_ptrIiEEEEllEEjS9_lNS7_10__identityEEEvT0_PT3_T1_NS0_13GridEvenShareISQ_EET2_T4_E12temp_storage+72];
	add.s64 	%rd216, %rd214, %rd215;
	ld.shared.u64 	%rd217, [_ZZN3cub18CUB_300001_SM_10006detail6reduce18DeviceReduceKernelINS2_10policy_hubIljN4cuda3std3__44plusIlEEE10Policy1000EN6thrust24THRUST_300001_SM_1000_NS18transform_iteratorI17greater_than_fiveNSD_6detail15normal_iteratorINSD_10device_ptrIiEEEEllEEjS9_lNS7_10__identityEEEvT0_PT3_T1_NS0_13GridEvenShareISQ_EET2_T4_E12temp_storage+80];
	add.s64 	%rd218, %rd216, %rd217;
	ld.shared.u64 	%rd219, [_ZZN3cub18CUB_300001_SM_10006detail6reduce18DeviceReduceKernelINS2_10policy_hubIljN4cuda3std3__44plusIlEEE10Policy1000EN6thrust24THRUST_300001_SM_1000_NS18transform_iteratorI17greater_than_fiveNSD_6detail15normal_iteratorINSD_10device_ptrIiEEEEllEEjS9_lNS7_10__identityEEEvT0_PT3_T1_NS0_13GridEvenShareISQ_EET2_T4_E12temp_storage+88];
	add.s64 	%rd220, %rd218, %rd219;
	ld.shared.u64 	%rd221, [_ZZN3cub18CUB_300001_SM_10006detail6reduce18DeviceReduceKernelINS2_10policy_hubIljN4cuda3std3__44plusIlEEE10Policy1000EN6thrust24THRUST_300001_SM_1000_NS18transform_iteratorI17greater_than_fiveNSD_6detail15normal_iteratorINSD_10device_ptrIiEEEEllEEjS9_lNS7_10__identityEEEvT0_PT3_T1_NS0_13GridEvenShareISQ_EET2_T4_E12temp_storage+96];
	add.s64 	%rd222, %rd220, %rd221;
	ld.shared.u64 	%rd223, [_ZZN3cub18CUB_300001_SM_10006detail6reduce18DeviceReduceKernelINS2_10policy_hubIljN4cuda3std3__44plusIlEEE10Policy1000EN6thrust24THRUST_300001_SM_1000_NS18transform_iteratorI17greater_than_fiveNSD_6detail15normal_iteratorINSD_10device_ptrIiEEEEllEEjS9_lNS7_10__identityEEEvT0_PT3_T1_NS0_13GridEvenShareISQ_EET2_T4_E12temp_storage+104];
	add.s64 	%rd224, %rd222, %rd223;
	ld.shared.u64 	%rd225, [_ZZN3cub18CUB_300001_SM_10006detail6reduce18DeviceReduceKernelINS2_10policy_hubIljN4cuda3std3__44plusIlEEE10Policy1000EN6thrust24THRUST_300001_SM_1000_NS18transform_iteratorI17greater_than_fiveNSD_6detail15normal_iteratorINSD_10device_ptrIiEEEEllEEjS9_lNS7_10__identityEEEvT0_PT3_T1_NS0_13GridEvenShareISQ_EET2_T4_E12temp_storage+112];
	add.s64 	%rd226, %rd224, %rd225;
	ld.shared.u64 	%rd227, [_ZZN3cub18CUB_300001_SM_10006detail6reduce18DeviceReduceKernelINS2_10policy_hubIljN4cuda3std3__44plusIlEEE10Policy1000EN6thrust24THRUST_300001_SM_1000_NS18transform_iteratorI17greater_than_fiveNSD_6detail15normal_iteratorINSD_10device_ptrIiEEEEllEEjS9_lNS7_10__identityEEEvT0_PT3_T1_NS0_13GridEvenShareISQ_EET2_T4_E12temp_storage+120];
	add.s64 	%rd228, %rd226, %rd227;
	ld.shared.u64 	%rd229, [_ZZN3cub18CUB_300001_SM_10006detail6reduce18DeviceReduceKernelINS2_10policy_hubIljN4cuda3std3__44plusIlEEE10Policy1000EN6thrust24THRUST_300001_SM_1000_NS18transform_iteratorI17greater_than_fiveNSD_6detail15normal_iteratorINSD_10device_ptrIiEEEEllEEjS9_lNS7_10__identityEEEvT0_PT3_T1_NS0_13GridEvenShareISQ_EET2_T4_E12temp_storage+128];
	add.s64 	%rd230, %rd228, %rd229;
	ld.shared.u64 	%rd231, [_ZZN3cub18CUB_300001_SM_10006detail6reduce18DeviceReduceKernelINS2_10policy_hubIljN4cuda3std3__44plusIlEEE10Policy1000EN6thrust24THRUST_300001_SM_1000_NS18transform_iteratorI17greater_than_fiveNSD_6detail15normal_iteratorINSD_10device_ptrIiEEEEllEEjS9_lNS7_10__identityEEEvT0_PT3_T1_NS0_13GridEvenShareISQ_EET2_T4_E12temp_storage+136];
	add.s64 	%rd475, %rd230, %rd231;
$L__BB7_48:
	mov.u32 	%r401, %tid.x;
	setp.ne.s32 	%p137, %r401, 0;
	@%p137 bra 	$L__BB7_50;
	ld.param.u64 	%rd454, [_ZN3cub18CUB_300001_SM_10006detail6reduce18DeviceReduceKernelINS2_10policy_hubIljN4cuda3std3__44plusIlEEE10Policy1000EN6thrust24THRUST_300001_SM_1000_NS18transform_iteratorI17greater_than_fiveNSD_6detail15normal_iteratorINSD_10device_ptrIiEEEEllEEjS9_lNS7_10__identityEEEvT0_PT3_T1_NS0_13GridEvenShareISQ_EET2_T4__param_1];
	cvta.to.global.u64 	%rd451, %rd454;
	mul.wide.u32 	%rd452, %r4, 8;
	add.s64 	%rd453, %rd451, %rd452;
	st.global.u64 	[%rd453], %rd475;
$L__BB7_50:
	ret;

}
	// .globl	_ZN3cub18CUB_300001_SM_10006detail6reduce28DeviceReduceSingleTileKernelINS2_10policy_hubIljN4cuda3std3__44plusIlEEE10Policy1000EPlSC_iS9_llNS7_10__identityEEEvT0_T1_T2_T3_T4_T6_
.visible .entry _ZN3cub18CUB_300001_SM_10006detail6reduce28DeviceReduceSingleTileKernelINS2_10policy_hubIljN4cuda3std3__44plusIlEEE10Policy1000EPlSC_iS9_llNS7_10__identityEEEvT0_T1_T2_T3_T4_T6_(
	.param .u64 .ptr .align 1 _ZN3cub18CUB_300001_SM_10006detail6reduce28DeviceReduceSingleTileKernelINS2_10policy_hubIljN4cuda3std3__44plusIlEEE10Policy1000EPlSC_iS9_llNS7_10__identityEEEvT0_T1_T2_T3_T4_T6__param_0,
	.param .u64 .ptr .align 1 _ZN3cub18CUB_300001_SM_10006detail6reduce28DeviceReduceSingleTileKernelINS2_10policy_hubIljN4cuda3std3__44plusIlEEE10Policy1000EPlSC_iS9_llNS7_10__identityEEEvT0_T1_T2_T3_T4_T6__param_1,
	.param .u32 _ZN3cub18CUB_300001_SM_10006detail6reduce28DeviceReduceSingleTileKernelINS2_10policy_hubIljN4cuda3std3__44plusIlEEE10Policy1000EPlSC_iS9_llNS7_10__identityEEEvT0_T1_T2_T3_T4_T6__param_2,
	.param .align 1 .b8 _ZN3cub18CUB_300001_SM_10006detail6reduce28DeviceReduceSingleTileKernelINS2_10policy_hubIljN4cuda3std3__44plusIlEEE10Policy1000EPlSC_iS9_llNS7_10__identityEEEvT0_T1_T2_T3_T4_T6__param_3[1],
	.param .u64 _ZN3cub18CUB_300001_SM_10006detail6reduce28DeviceReduceSingleTileKernelINS2_10policy_hubIljN4cuda3std3__44plusIlEEE10Policy1000EPlSC_iS9_llNS7_10__identityEEEvT0_T1_T2_T3_T4_T6__param_4,
	.param .align 1 .b8 _ZN3cub18CUB_300001_SM_10006detail6reduce28DeviceReduceSingleTileKernelINS2_10policy_hubIljN4cuda3std3__44plusIlEEE10Policy1000EPlSC_iS9_llNS7_10__identityEEEvT0_T1_T2_T3_T4_T6__param_5[1]
)
.maxntid 512
.minnctapersm 1
{
	.reg .pred 	%p<58>;
	.reg .b32 	%r<238>;
	.reg .b64 	%rd<281>;
	// demoted variable
	.shared .align 8 .b8 _ZZN3cub18CUB_300001_SM_10006detail6reduce28DeviceReduceSingleTileKernelINS2_10policy_hubIljN4cuda3std3__44plusIlEEE10Policy1000EPlSC_iS9_llNS7_10__identityEEEvT0_T1_T2_T3_T4_T6_E12temp_storage[152];
	ld.param.u64 	%rd35, [_ZN3cub18CUB_300001_SM_10006detail6reduce28DeviceReduceSingleTileKernelINS2_10policy_hubIljN4cuda3std3__44plusIlEEE10Policy1000EPlSC_iS9_llNS7_10__identityEEEvT0_T1_T2_T3_T4_T6__param_0];
	ld.param.u64 	%rd37, [_ZN3cub18CUB_300001_SM_10006detail6reduce28DeviceReduceSingleTileKernelINS2_10policy_hubIljN4cuda3std3__44plusIlEEE10Policy1000EPlSC_iS9_llNS7_10__identityEEEvT0_T1_T2_T3_T4_T6__param_1];
	ld.param.u32 	%r34, [_ZN3cub18CUB_300001_SM_10006detail6reduce28DeviceReduceSingleTileKernelINS2_10policy_hubIljN4cuda3std3__44plusIlEEE10Policy1000EPlSC_iS9_llNS7_10__identityEEEvT0_T1_T2_T3_T4_T6__param_2];
	ld.param.u64 	%rd36, [_ZN3cub18CUB_300001_SM_10006detail6reduce28DeviceReduceSingleTileKernelINS2_10policy_hubIljN4cuda3std3__44plusIlEEE10Policy1000EPlSC_iS9_llNS7_10__identityEEEvT0_T1_T2_T3_T4_T6__param_4];
	cvta.to.global.u64 	%rd1, %rd37;
	setp.ne.s32 	%p1, %r34, 0;
	@%p1 bra 	$L__BB8_3;
	mov.u32 	%r224, %tid.x;
	setp.ne.s32 	%p57, %r224, 0;
	@%p57 bra 	$L__BB8_39;
	st.global.u64 	[%rd1], %rd36;
	bra.uni 	$L__BB8_39;
$L__BB8_3:
	setp.gt.s32 	%p2, %r34, 3583;
	@%p2 bra 	$L__BB8_21;
	mov.u32 	%r1, %tid.x;
	setp.ge.s32 	%p19, %r1, %r34;
	mov.b64 	%rd271, 0;
	mov.u32 	%r228, %r1;
	@%p19 bra 	$L__BB8_6;
	mul.wide.u32 	%rd146, %r1, 8;
	add.s64 	%rd145, %rd35, %rd146;
	// begin inline asm
	ld.global.nc.u64 %rd271, [%rd145];
	// end inline asm
	add.s32 	%r228, %r1, 512;
$L__BB8_6:
	setp.ge.s32 	%p20, %r228, %r34;
	@%p20 bra 	$L__BB8_12;
	not.b32 	%r100, %r228;
	add.s32 	%r4, %r34, %r100;
	and.b32  	%r101, %r4, 1536;
	setp.eq.s32 	%p21, %r101, 1536;
	@%p21 bra 	$L__BB8_10;
	mul.wide.u32 	%rd148, %r228, 8;
	add.s64 	%rd266, %rd35, %rd148;
	shr.u32 	%r102, %r4, 9;
	add.s32 	%r103, %r102, 1;
	and.b32  	%r104, %r103, 3;
	neg.s32 	%r226, %r104;
$L__BB8_9:
	.pragma "nounroll";
	// begin inline asm
	ld.global.nc.u64 %rd149, [%rd266];
	// end inline asm
	add.s64 	%rd271, %rd149, %rd271;
	add.s32 	%r228, %r228, 512;
	add.s64 	%rd266, %rd266, 4096;
	add.s32 	%r226, %r226, 1;
	setp.ne.s32 	%p22, %r226, 0;
	@%p22 bra 	$L__BB8_9;
$L__BB8_10:
	setp.lt.u32 	%p23, %r4, 1536;
	@%p23 bra 	$L__BB8_12;
$L__BB8_11:
	mul.wide.s32 	%rd159, %r228, 8;
	add.s64 	%rd152, %rd35, %rd159;
	// begin inline asm
	ld.global.nc.u64 %rd151, [%rd152];
	// end inline asm
	add.s64 	%rd160, %rd151, %rd271;
	add.s64 	%rd154, %rd152, 4096;
	// begin inline asm
	ld.global.nc.u64 %rd153, [%rd154];
	// end inline asm
	add.s64 	%rd161, %rd153, %rd160;
	add.s64 	%rd156, %rd152, 8192;
	// begin inline asm
	ld.global.nc.u64 %rd155, [%rd156];
	// end inline asm
	add.s64 	%rd162, %rd155, %rd161;
	add.s64 	%rd158, %rd152, 12288;
	// begin inline asm
	ld.global.nc.u64 %rd157, [%rd158];
	// end inline asm
	add.s64 	%rd271, %rd157, %rd162;
	add.s32 	%r228, %r228, 2048;
	setp.lt.s32 	%p24, %r228, %r34;
	@%p24 bra 	$L__BB8_11;
$L__BB8_12:
	setp.lt.s32 	%p25, %r34, 512;
	@%p25 bra 	$L__BB8_17;
	// begin inline asm
	mov.u32 %r168, %laneid;
	// end inline asm
	mov.b64 	{%r170, %r175}, %rd271;
	mov.b32 	%r176, 1;
	mov.b32 	%r217, 31;
	mov.b32 	%r218, -1;
	// begin inline asm
	shfl.sync.down.b32 %r169, %r170, %r176, %r217, %r218;
	// end inline asm
	// begin inline asm
	shfl.sync.down.b32 %r174, %r175, %r176, %r217, %r218;
	// end inline asm
	mov.b64 	%rd221, {%r169, %r174};
	setp.gt.s32 	%p49, %r168, 30;
	selp.b64 	%rd222, 0, %rd221, %p49;
	add.s64 	%rd223, %rd222, %rd271;
	mov.b64 	{%r180, %r185}, %rd223;
	mov.b32 	%r186, 2;
	// begin inline asm
	shfl.sync.down.b32 %r179, %r180, %r186, %r217, %r218;
	// end inline asm
	// begin inline asm
	shfl.sync.down.b32 %r184, %r185, %r186, %r217, %r218;
	// end inline asm
	mov.b64 	%rd224, {%r179, %r184};
	setp.gt.s32 	%p50, %r168, 29;
	selp.b64 	%rd225, 0, %rd224, %p50;
	add.s64 	%rd226, %rd225, %rd223;
	mov.b64 	{%r190, %r195}, %rd226;
	mov.b32 	%r196, 4;
	// begin inline asm
	shfl.sync.down.b32 %r189, %r190, %r196, %r217, %r218;
	// end inline asm
	// begin inline asm
	shfl.sync.down.b32 %r194, %r195, %r196, %r217, %r218;
	// end inline asm
	mov.b64 	%rd227, {%r189, %r194};
	setp.gt.s32 	%p51, %r168, 27;
	selp.b64 	%rd228, 0, %rd227, %p51;
	add.s64 	%rd229, %rd228, %rd226;
	mov.b64 	{%r200, %r205}, %rd229;
	mov.b32 	%r206, 8;
	// begin inline asm
	shfl.sync.down.b32 %r199, %r200, %r206, %r217, %r218;
	// end inline asm
	// begin inline asm
	shfl.sync.down.b32 %r204, %r205, %r206, %r217, %r218;
	// end inline asm
	mov.b64 	%rd230, {%r199, %r204};
	setp.gt.s32 	%p52, %r168, 23;
	selp.b64 	%rd231, 0, %rd230, %p52;
	add.s64 	%rd232, %rd231, %rd229;
	mov.b64 	{%r210, %r215}, %rd232;
	mov.b32 	%r216, 16;
	// begin inline asm
	shfl.sync.down.b32 %r209, %r210, %r216, %r217, %r218;
	// end inline asm
	// begin inline asm
	shfl.sync.down.b32 %r214, %r215, %r216, %r217, %r218;
	// end inline asm
	mov.b64 	%rd233, {%r209, %r214};
	setp.gt.s32 	%p53, %r168, 15;
	selp.b64 	%rd234, 0, %rd233, %p53;
	add.s64 	%rd280, %rd234, %rd232;
	setp.ne.s32 	%p54, %r168, 0;
	@%p54 bra 	$L__BB8_15;
	shr.u32 	%r219, %r1, 2;
	and.b32  	%r220, %r219, 248;
	mov.u32 	%r221, _ZZN3cub18CUB_300001_SM_10006detail6reduce28DeviceReduceSingleTileKernelINS2_10policy_hubIljN4cuda3std3__44plusIlEEE10Policy1000EPlSC_iS9_llNS7_10__identityEEEvT0_T1_T2_T3_T4_T6_E12temp_storage;
	add.s32 	%r222, %r221, %r220;
	st.shared.u64 	[%r222+16], %rd280;
$L__BB8_15:
	bar.sync 	0;
	setp.ne.s32 	%p55, %r1, 0;
	@%p55 bra 	$L__BB8_37;
	ld.shared.u64 	%rd235, [_ZZN3cub18CUB_300001_SM_10006detail6reduce28DeviceReduceSingleTileKernelINS2_10policy_hubIljN4cuda3std3__44plusIlEEE10Policy1000EPlSC_iS9_llNS7_10__identityEEEvT0_T1_T2_T3_T4_T6_E12temp_storage+24];
	add.s64 	%rd236, %rd235, %rd280;
	ld.shared.u64 	%rd237, [_ZZN3cub18CUB_300001_SM_10006detail6reduce28DeviceReduceSingleTileKernelINS2_10policy_hubIljN4cuda3std3__44plusIlEEE10Policy1000EPlSC_iS9_llNS7_10__identityEEEvT0_T1_T2_T3_T4_T6_E12temp_storage+32];
	add.s64 	%rd238, %rd236, %rd237;
	ld.shared.u64 	%rd239, [_ZZN3cub18CUB_300001_SM_10006detail6reduce28DeviceReduceSingleTileKernelINS2_10policy_hubIljN4cuda3std3__44plusIlEEE10Policy1000EPlSC_iS9_llNS7_10__identityEEEvT0_T1_T2_T3_T4_T6_E12temp_storage+40];
	add.s64 	%rd240, %rd238, %rd239;
	ld.shared.u64 	%rd241, [_ZZN3cub18CUB_300001_SM_10006detail6reduce28DeviceReduceSingleTileKernelINS2_10policy_hubIljN4cuda3std3__44plusIlEEE10Policy1000EPlSC_iS9_llNS7_10__identityEEEvT0_T1_T2_T3_T4_T6_E12temp_storage+48];
	add.s64 	%rd242, %rd240, %rd241;
	ld.shared.u64 	%rd243, [_ZZN3cub18CUB_300001_SM_10006detail6reduce28DeviceReduceSingleTileKernelINS2_10policy_hubIljN4cuda3std3__44plusIlEEE10Policy1000EPlSC_iS9_llNS7_10__identityEEEvT0_T1_T2_T3_T4_T6_E12temp_storage+56];
	add.s64 	%rd244, %rd242, %rd243;
	ld.shared.u64 	%rd245, [_ZZN3cub18CUB_300001_SM_10006detail6reduce28DeviceReduceSingleTileKernelINS2_10policy_hubIljN4cuda3std3__44plusIlEEE10Policy1000EPlSC_iS9_llNS7_10__identityEEEvT0_T1_T2_T3_T4_T6_E12temp_storage+64];
	add.s64 	%rd246, %rd244, %rd245;
	ld.shared.u64 	%rd247, [_ZZN3cub18CUB_300001_SM_10006detail6reduce28DeviceReduceSingleTileKernelINS2_10policy_hubIljN4cuda3std3__44plusIlEEE10Policy1000EPlSC_iS9_llNS7_10__identityEEEvT0_T1_T2_T3_T4_T6_E12temp_storage+72];
	add.s64 	%rd248, %rd246, %rd247;
	ld.shared.u64 	%rd249, [_ZZN3cub18CUB_300001_SM_10006detail6reduce28DeviceReduceSingleTileKernelINS2_10policy_hubIljN4cuda3std3__44plusIlEEE10Policy1000EPlSC_iS9_llNS7_10__identityEEEvT0_T1_T2_T3_T4_T6_E12temp_storage+80];
	add.s64 	%rd250, %rd248, %rd249;
	ld.shared.u64 	%rd251, [_ZZN3cub18CUB_300001_SM_10006detail6reduce28DeviceReduceSingleTileKernelINS2_10policy_hubIljN4cuda3std3__44plusIlEEE10Policy1000EPlSC_iS9_llNS7_10__identityEEEvT0_T1_T2_T3_T4_T6_E12temp_storage+88];
	add.s64 	%rd252, %rd250, %rd251;
	ld.shared.u64 	%rd253, [_ZZN3cub18CUB_300001_SM_10006detail6reduce28DeviceReduceSingleTileKernelINS2_10policy_hubIljN4cuda3std3__44plusIlEEE10Policy1000EPlSC_iS9_llNS7_10__identityEEEvT0_T1_T2_T3_T4_T6_E12temp_storage+96];
	add.s64 	%rd254, %rd252, %rd253;
	ld.shared.u64 	%rd255, [_ZZN3cub18CUB_300001_SM_10006detail6reduce28DeviceReduceSingleTileKernelINS2_10policy_hubIljN4cuda3std3__44plusIlEEE10Policy1000EPlSC_iS9_llNS7_10__identityEEEvT0_T1_T2_T3_T4_T6_E12temp_storage+104];
	add.s64 	%rd256, %rd254, %rd255;
	ld.shared.u64 	%rd257, [_ZZN3cub18CUB_300001_SM_10006detail6reduce28DeviceReduceSingleTileKernelINS2_10policy_hubIljN4cuda3std3__44plusIlEEE10Policy1000EPlSC_iS9_llNS7_10__identityEEEvT0_T1_T2_T3_T4_T6_E12temp_storage+112];
	add.s64 	%rd258, %rd256, %rd257;
	ld.shared.u64 	%rd259, [_ZZN3cub18CUB_300001_SM_10006detail6reduce28DeviceReduceSingleTileKernelINS2_10policy_hubIljN4cuda3std3__44plusIlEEE10Policy1000EPlSC_iS9_llNS7_10__identityEEEvT0_T1_T2_T3_T4_T6_E12temp_storage+120];
	add.s64 	%rd260, %rd258, %rd259;
	ld.shared.u64 	%rd261, [_ZZN3cub18CUB_300001_SM_10006detail6reduce28DeviceReduceSingleTileKernelINS2_10policy_hubIljN4cuda3std3__44plusIlEEE10Policy1000EPlSC_iS9_llNS7_10__identityEEEvT0_T1_T2_T3_T4_T6_E12temp_storage+128];
	add.s64 	%rd262, %rd260, %rd261;
	ld.shared.u64 	%rd263, [_ZZN3cub18CUB_300001_SM_10006detail6reduce28DeviceReduceSingleTileKernelINS2_10policy_hubIljN4cuda3std3__44plusIlEEE10Policy1000EPlSC_iS9_llNS7_10__identityEEEvT0_T1_T2_T3_T4_T6_E12temp_storage+136];
	add.s64 	%rd280, %rd262, %rd263;
	bra.uni 	$L__BB8_37;
$L__BB8_17:
	// begin inline asm
	mov.u32 %r105, %laneid;
	// end inline asm
	and.b32  	%r156, %r1, 992;
	add.s32 	%r157, %r156, 32;
	setp.gt.s32 	%p26, %r157, %r34;
	not.b32 	%r158, %r156;
	add.s32 	%r159, %r34, %r158;
	selp.b32 	%r154, %r159, 31, %p26;
	mov.b64 	{%r107, %r112}, %rd271;
	mov.b32 	%r113, 1;
	mov.b32 	%r155, -1;
	// begin inline asm
	shfl.sync.down.b32 %r106, %r107, %r113, %r154, %r155;
	// end inline asm
	// begin inline asm
	shfl.sync.down.b32 %r111, %r112, %r113, %r154, %r155;
	// end inline asm
	mov.b64 	%rd163, {%r106, %r111};
	setp.lt.s32 	%p27, %r105, %r154;
	selp.b64 	%rd164, %rd163, 0, %p27;
	add.s64 	%rd165, %rd164, %rd271;
	mov.b64 	{%r117, %r122}, %rd165;
	mov.b32 	%r123, 2;
	// begin inline asm
	shfl.sync.down.b32 %r116, %r117, %r123, %r154, %r155;
	// end inline asm
	// begin inline asm
	shfl.sync.down.b32 %r121, %r122, %r123, %r154, %r155;
	// end inline asm
	mov.b64 	%rd166, {%r116, %r121};
	add.s32 	%r160, %r105, 2;
	setp.gt.s32 	%p28, %r160, %r154;
	selp.b64 	%rd167, 0, %rd166, %p28;
	add.s64 	%rd168, %rd167, %rd165;
	mov.b64 	{%r127, %r132}, %rd168;
	mov.b32 	%r133, 4;
	// begin inline asm
	shfl.sync.down.b32 %r126, %r127, %r133, %r154, %r155;
	// end inline asm
	// begin inline asm
	shfl.sync.down.b32 %r131, %r132, %r133, %r154, %r155;
	// end inline asm
	mov.b64 	%rd169, {%r126, %r131};
	add.s32 	%r161, %r105, 4;
	setp.gt.s32 	%p29, %r161, %r154;
	selp.b64 	%rd170, 0, %rd169, %p29;
	add.s64 	%rd171, %rd170, %rd168;
	mov.b64 	{%r137, %r142}, %rd171;
	mov.b32 	%r143, 8;
	// begin inline asm
	shfl.sync.down.b32 %r136, %r137, %r143, %r154, %r155;
	// end inline asm
	// begin inline asm
	shfl.sync.down.b32 %r141, %r142, %r143, %r154, %r155;
	// end inline asm
	mov.b64 	%rd172, {%r136, %r141};
	add.s32 	%r162, %r105, 8;
	setp.gt.s32 	%p30, %r162, %r154;
	selp.b64 	%rd173, 0, %rd172, %p30;
	add.s64 	%rd174, %rd173, %rd171;
	mov.b64 	{%r147, %r152}, %rd174;
	mov.b32 	%r153, 16;
	// begin inline asm
	shfl.sync.down.b32 %r146, %r147, %r153, %r154, %r155;
	// end inline asm
	// begin inline asm
	shfl.sync.down.b32 %r151, %r152, %r153, %r154, %r155;
	// end inline asm
	mov.b64 	%rd175, {%r146, %r151};
	add.s32 	%r163, %r105, 16;
	setp.gt.s32 	%p31, %r163, %r154;
	selp.b64 	%rd176, 0, %rd175, %p31;
	add.s64 	%rd280, %rd176, %rd174;
	setp.ne.s32 	%p32, %r105, 0;
	@%p32 bra 	$L__BB8_19;
	shr.u32 	%r164, %r1, 2;
	and.b32  	%r165, %r164, 248;
	mov.u32 	%r166, _ZZN3cub18CUB_300001_SM_10006detail6reduce28DeviceReduceSingleTileKernelINS2_10policy_hubIljN4cuda3std3__44plusIlEEE10Policy1000EPlSC_iS9_llNS7_10__identityEEEvT0_T1_T2_T3_T4_T6_E12temp_storage;
	add.s32 	%r167, %r166, %r165;
	st.shared.u64 	[%r167+16], %rd280;
$L__BB8_19:
	bar.sync 	0;
	setp.ne.s32 	%p33, %r1, 0;
	@%p33 bra 	$L__BB8_37;
	setp.gt.s32 	%p34, %r34, 32;
	ld.shared.u64 	%rd177, [_ZZN3cub18CUB_300001_SM_10006detail6reduce28DeviceReduceSingleTileKernelINS2_10policy_hubIljN4cuda3std3__44plusIlEEE10Policy1000EPlSC_iS9_llNS7_10__identityEEEvT0_T1_T2_T3_T4_T6_E12temp_storage+24];
	selp.b64 	%rd178, %rd177, 0, %p34;
	add.s64 	%rd179, %rd178, %rd280;
	setp.gt.s32 	%p35, %r34, 64;
	ld.shared.u64 	%rd180, [_ZZN3cub18CUB_300001_SM_10006detail6reduce28DeviceReduceSingleTileKernelINS2_10policy_hubIljN4cuda3std3__44plusIlEEE10Policy1000EPlSC_iS9_llNS7_10__identityEEEvT0_T1_T2_T3_T4_T6_E12temp_storage+32];
	selp.b64 	%rd181, %rd180, 0, %p35;
	add.s64 	%rd182, %rd179, %rd181;
	setp.gt.s32 	%p36, %r34, 96;
	ld.shared.u64 	%rd183, [_ZZN3cub18CUB_300001_SM_10006detail6reduce28DeviceReduceSingleTileKernelINS2_10policy_hubIljN4cuda3std3__44plusIlEEE10Policy1000EPlSC_iS9_llNS7_10__identityEEEvT0_T1_T2_T3_T4_T6_E12temp_storage+40];
	selp.b64 	%rd184, %rd183, 0, %p36;
	add.s64 	%rd185, %rd182, %rd184;
	setp.gt.s32 	%p37, %r34, 128;
	ld.shared.u64 	%rd186, [_ZZN3cub18CUB_300001_SM_10006detail6reduce28DeviceReduceSingleTileKernelINS2_10policy_hubIljN4cuda3std3__44plusIlEEE10Policy1000EPlSC_iS9_llNS7_10__identityEEEvT0_T1_T2_T3_T4_T6_E12temp_storage+48];
	selp.b64 	%rd187, %rd186, 0, %p37;
	add.s64 	%rd188, %rd185, %rd187;
	setp.gt.s32 	%p38, %r34, 160;
	ld.shared.u64 	%rd189, [_ZZN3cub18CUB_300001_SM_10006detail6reduce28DeviceReduceSingleTileKernelINS2_10policy_hubIljN4cuda3std3__44plusIlEEE10Policy1000EPlSC_iS9_llNS7_10__identityEEEvT0_T1_T2_T3_T4_T6_E12temp_storage+56];
	selp.b64 	%rd190, %rd189, 0, %p38;
	add.s64 	%rd191, %rd188, %rd190;
	setp.gt.s32 	%p39, %r34, 192;
	ld.shared.u64 	%rd192, [_ZZN3cub18CUB_300001_SM_10006detail6reduce28DeviceReduceSingleTileKernelINS2_10policy_hubIljN4cuda3std3__44plusIlEEE10Policy1000EPlSC_iS9_llNS7_10__identityEEEvT0_T1_T2_T3_T4_T6_E12temp_storage+64];
	selp.b64 	%rd193, %rd192, 0, %p39;
	add.s64 	%rd194, %rd191, %rd193;
	setp.gt.s32 	%p40, %r34, 224;
	ld.shared.u64 	%rd195, [_ZZN3cub18CUB_300001_SM_10006detail6reduce28DeviceReduceSingleTileKernelINS2_10policy_hubIljN4cuda3std3__44plusIlEEE10Policy1000EPlSC_iS9_llNS7_10__identityEEEvT0_T1_T2_T3_T4_T6_E12temp_storage+72];
	selp.b64 	%rd196, %rd195, 0, %p40;
	add.s64 	%rd197, %rd194, %rd196;
	setp.gt.s32 	%p41, %r34, 256;
	ld.shared.u64 	%rd198, [_ZZN3cub18CUB_300001_SM_10006detail6reduce28DeviceReduceSingleTileKernelINS2_10policy_hubIljN4cuda3std3__44plusIlEEE10Policy1000EPlSC_iS9_llNS7_10__identityEEEvT0_T1_T2_T3_T4_T6_E12temp_storage+80];
	selp.b64 	%rd199, %rd198, 0, %p41;
	add.s64 	%rd200, %rd197, %rd199;
	setp.gt.s32 	%p42, %r34, 288;
	ld.shared.u64 	%rd201, [_ZZN3cub18CUB_300001_SM_10006detail6reduce28DeviceReduceSingleTileKernelINS2_10policy_hubIljN4cuda3std3__44plusIlEEE10Policy1000EPlSC_iS9_llNS7_10__identityEEEvT0_T1_T2_T3_T4_T6_E12temp_storage+88];
	selp.b64 	%rd202, %rd201, 0, %p42;
	add.s64 	%rd203, %rd200, %rd202;
	setp.gt.s32 	%p43, %r34, 320;
	ld.shared.u64 	%rd204, [_ZZN3cub18CUB_300001_SM_10006detail6reduce28DeviceReduceSingleTileKernelINS2_10policy_hubIljN4cuda3std3__44plusIlEEE10Policy1000EPlSC_iS9_llNS7_10__identityEEEvT0_T1_T2_T3_T4_T6_E12temp_storage+96];
	selp.b64 	%rd205, %rd204, 0, %p43;
	add.s64 	%rd206, %rd203, %rd205;
	setp.gt.s32 	%p44, %r34, 352;
	ld.shared.u64 	%rd207, [_ZZN3cub18CUB_300001_SM_10006detail6reduce28DeviceReduceSingleTileKernelINS2_10policy_hubIljN4cuda3std3__44plusIlEEE10Policy1000EPlSC_iS9_llNS7_10__identityEEEvT0_T1_T2_T3_T4_T6_E12temp_storage+104];
	selp.b64 	%rd208, %rd207, 0, %p44;
	add.s64 	%rd209, %rd206, %rd208;
	setp.gt.s32 	%p45, %r34, 384;
	ld.shared.u64 	%rd210, [_ZZN3cub18CUB_300001_SM_10006detail6reduce28DeviceReduceSingleTileKernelINS2_10policy_hubIljN4cuda3std3__44plusIlEEE10Policy1000EPlSC_iS9_llNS7_10__identityEEEvT0_T1_T2_T3_T4_T6_E12temp_storage+112];
	selp.b64 	%rd211, %rd210, 0, %p45;
	add.s64 	%rd212, %rd209, %rd211;
	setp.gt.s32 	%p46, %r34, 416;
	ld.shared.u64 	%rd213, [_ZZN3cub18CUB_300001_SM_10006detail6reduce28DeviceReduceSingleTileKernelINS2_10policy_hubIljN4cuda3std3__44plusIlEEE10Policy1000EPlSC_iS9_llNS7_10__identityEEEvT0_T1_T2_T3_T4_T6_E12temp_storage+120];
	selp.b64 	%rd214, %rd213, 0, %p46;
	add.s64 	%rd215, %rd212, %rd214;
	setp.gt.s32 	%p47, %r34, 448;
	ld.shared.u64 	%rd216, [_ZZN3cub18CUB_300001_SM_10006detail6reduce28DeviceReduceSingleTileKernelINS2_10policy_hubIljN4cuda3std3__44plusIlEEE10Policy1000EPlSC_iS9_llNS7_10__identityEEEvT0_T1_T2_T3_T4_T6_E12temp_storage+128];
	selp.b64 	%rd217, %rd216, 0, %p47;
	add.s64 	%rd218, %rd215, %rd217;
	setp.gt.s32 	%p48, %r34, 480;
	ld.shared.u64 	%rd219, [_ZZN3cub18CUB_300001_SM_10006detail6reduce28DeviceReduceSingleTileKernelINS2_10policy_hubIljN4cuda3std3__44plusIlEEE10Policy1000EPlSC_iS9_llNS7_10__identityEEEvT0_T1_T2_T3_T4_T6_E12temp_storage+136];
	selp.b64 	%rd220, %rd219, 0, %p48;
	add.s64 	%rd280, %rd218, %rd220;
	bra.uni 	$L__BB8_37;
$L__BB8_21:
	mov.u32 	%r13, %tid.x;
	mul.wide.u32 	%rd52, %r13, 8;
	add.s64 	%rd39, %rd35, %rd52;
	// begin inline asm
	ld.global.nc.u64 %rd38, [%rd39];
	// end inline asm
	add.s64 	%rd41, %rd39, 4096;
	// begin inline asm
	ld.global.nc.u64 %rd40, [%rd41];
	// end inline asm
	add.s64 	%rd43, %rd39, 8192;
	// begin inline asm
	ld.global.nc.u64 %rd42, [%rd43];
	// end inline asm
	add.s64 	%rd45, %rd39, 12288;
	// begin inline asm
	ld.global.nc.u64 %rd44, [%rd45];
	// end inline asm
	add.s64 	%rd47, %rd39, 16384;
	// begin inline asm
	ld.global.nc.u64 %rd46, [%rd47];
	// end inline asm
	add.s64 	%rd49, %rd39, 20480;
	// begin inline asm
	ld.global.nc.u64 %rd48, [%rd49];
	// end inline asm
	add.s64 	%rd51, %rd39, 24576;
	// begin inline asm
	ld.global.nc.u64 %rd50, [%rd51];
	// end inline asm
	add.s64 	%rd53, %rd40, %rd38;
	add.s64 	%rd54, %rd42, %rd53;
	add.s64 	%rd55, %rd44, %rd54;
	add.s64 	%rd56, %rd46, %rd55;
	add.s64 	%rd57, %rd48, %rd56;
	add.s64 	%rd279, %rd50, %rd57;
	setp.lt.u32 	%p3, %r34, 7168;
	mov.b32 	%r231, 3584;
	@%p3 bra 	$L__BB8_25;
	add.s32 	%r14, %r34, -3584;
	mov.b32 	%r231, 3584;
$L__BB8_23:
	add.s32 	%r37, %r231, %r13;
	mul.wide.u32 	%rd72, %r37, 8;
	add.s64 	%rd59, %rd35, %rd72;
	// begin inline asm
	ld.global.nc.u64 %rd58, [%rd59];
	// end inline asm
	add.s64 	%rd61, %rd59, 4096;
	// begin inline asm
	ld.global.nc.u64 %rd60, [%rd61];
	// end inline asm
	add.s64 	%rd63, %rd59, 8192;
	// begin inline asm
	ld.global.nc.u64 %rd62, [%rd63];
	// end inline asm
	add.s64 	%rd65, %rd59, 12288;
	// begin inline asm
	ld.global.nc.u64 %rd64, [%rd65];
	// end inline asm
	add.s64 	%rd67, %rd59, 16384;
	// begin inline asm
	ld.global.nc.u64 %rd66, [%rd67];
	// end inline asm
	add.s64 	%rd69, %rd59, 20480;
	// begin inline asm
	ld.global.nc.u64 %rd68, [%rd69];
	// end inline asm
	add.s64 	%rd71, %rd59, 24576;
	// begin inline asm
	ld.global.nc.u64 %rd70, [%rd71];
	// end inline asm
	add.s64 	%rd73, %rd58, %rd279;
	add.s64 	%rd74, %rd60, %rd73;
	add.s64 	%rd75, %rd62, %rd74;
	add.s64 	%rd76, %rd64, %rd75;
	add.s64 	%rd77, %rd66, %rd76;
	add.s64 	%rd78, %rd68, %rd77;
	add.s64 	%rd279, %rd70, %rd78;
	sub.s32 	%r38, %r34, %r231;
	setp.lt.s32 	%p4, %r38, 3584;
	@%p4 bra 	$L__BB8_33;
	add.s32 	%r231, %r231, 3584;
	setp.le.s32 	%p5, %r231, %r14;
	@%p5 bra 	$L__BB8_23;
$L__BB8_25:
	setp.le.s32 	%p6, %r34, %r231;
	@%p6 bra 	$L__BB8_33;
	sub.s32 	%r18, %r34, %r231;
	setp.ge.s32 	%p7, %r13, %r18;
	@%p7 bra 	$L__BB8_33;
	not.b32 	%r39, %r13;
	add.s32 	%r40, %r34, %r39;
	sub.s32 	%r19, %r40, %r231;
	and.b32  	%r41, %r19, 1536;
	setp.eq.s32 	%p8, %r41, 1536;
	mov.u32 	%r235, %r13;
	@%p8 bra 	$L__BB8_30;
	add.s32 	%r233, %r13, %r231;
	shr.u32 	%r42, %r19, 9;
	add.s32 	%r43, %r42, 1;
	and.b32  	%r44, %r43, 3;
	neg.s32 	%r232, %r44;
	mov.u32 	%r235, %r13;
$L__BB8_29:
	.pragma "nounroll";
	mul.wide.u32 	%rd82, %r233, 8;
	add.s64 	%rd81, %rd35, %rd82;
	// begin inline asm
	ld.global.nc.u64 %rd80, [%rd81];
	// end inline asm
	add.s64 	%rd279, %rd80, %rd279;
	add.s32 	%r235, %r235, 512;
	add.s32 	%r233, %r233, 512;
	add.s32 	%r232, %r232, 1;
	setp.ne.s32 	%p9, %r232, 0;
	@%p9 bra 	$L__BB8_29;
$L__BB8_30:
	setp.lt.u32 	%p10, %r19, 1536;
	@%p10 bra 	$L__BB8_33;
	cvt.u64.u32 	%rd83, %r235;
	cvt.u64.u32 	%rd84, %r231;
	add.s64 	%rd85, %rd83, %rd84;
	shl.b64 	%rd86, %rd85, 3;
	add.s64 	%rd87, %rd86, %rd35;
	add.s64 	%rd277, %rd87, 8192;
	add.s32 	%r236, %r235, %r231;
$L__BB8_32:
	mul.wide.u32 	%rd96, %r236, 8;
	add.s64 	%rd89, %rd35, %rd96;
	// begin inline asm
	ld.global.nc.u64 %rd88, [%rd89];
	// end inline asm
	add.s64 	%rd97, %rd88, %rd279;
	add.s64 	%rd91, %rd277, -4096;
	// begin inline asm
	ld.global.nc.u64 %rd90, [%rd91];
	// end inline asm
	add.s64 	%rd98, %rd90, %rd97;
	// begin inline asm
	ld.global.nc.u64 %rd92, [%rd277];
	// end inline asm
	add.s64 	%rd99, %rd92, %rd98;
	add.s64 	%rd95, %rd277, 4096;
	// begin inline asm
	ld.global.nc.u64 %rd94, [%rd95];
	// end inline asm
	add.s64 	%rd279, %rd94, %rd99;
	add.s32 	%r235, %r235, 2048;
	add.s64 	%rd277, %rd277, 16384;
	add.s32 	%r236, %r236, 2048;
	setp.lt.s32 	%p11, %r235, %r18;
	@%p11 bra 	$L__BB8_32;
$L__BB8_33:
	// begin inline asm
	mov.u32 %r45, %laneid;
	// end inline asm
	mov.b64 	{%r47, %r52}, %rd279;
	mov.b32 	%r53, 1;
	mov.b32 	%r94, 31;
	mov.b32 	%r95, -1;
	// begin inline asm
	shfl.sync.down.b32 %r46, %r47, %r53, %r94, %r95;
	// end inline asm
	// begin inline asm
	shfl.sync.down.b32 %r51, %r52, %r53, %r94, %r95;
	// end inline asm
	mov.b64 	%rd100, {%r46, %r51};
	setp.gt.s32 	%p12, %r45, 30;
	selp.b64 	%rd101, 0, %rd100, %p12;
	add.s64 	%rd102, %rd101, %rd279;
	mov.b64 	{%r57, %r62}, %rd102;
	mov.b32 	%r63, 2;
	// begin inline asm
	shfl.sync.down.b32 %r56, %r57, %r63, %r94, %r95;
	// end inline asm
	// begin inline asm
	shfl.sync.down.b32 %r61, %r62, %r63, %r94, %r95;
	// end inline asm
	mov.b64 	%rd103, {%r56, %r61};
	setp.gt.s32 	%p13, %r45, 29;
	selp.b64 	%rd104, 0, %rd103, %p13;
	add.s64 	%rd105, %rd104, %rd102;
	mov.b64 	{%r67, %r72}, %rd105;
	mov.b32 	%r73, 4;
	// begin inline asm
	shfl.sync.down.b32 %r66, %r67, %r73, %r94, %r95;
	// end inline asm
	// begin inline asm
	shfl.sync.down.b32 %r71, %r72, %r73, %r94, %r95;
	// end inline asm
	mov.b64 	%rd106, {%r66, %r71};
	setp.gt.s32 	%p14, %r45, 27;
	selp.b64 	%rd107, 0, %rd106, %p14;
	add.s64 	%rd108, %rd107, %rd105;
	mov.b64 	{%r77, %r82}, %rd108;
	mov.b32 	%r83, 8;
	// begin inline asm
	shfl.sync.down.b32 %r76, %r77, %r83, %r94, %r95;
	// end inline asm
	// begin inline asm
	shfl.sync.down.b32 %r81, %r82, %r83, %r94, %r95;
	// end inline asm
	mov.b64 	%rd109, {%r76, %r81};
	setp.gt.s32 	%p15, %r45, 23;
	selp.b64 	%rd110, 0, %rd109, %p15;
	add.s64 	%rd111, %rd110, %rd108;
	mov.b64 	{%r87, %r92}, %rd111;
	mov.b32 	%r93, 16;
	// begin inline asm
	shfl.sync.down.b32 %r86, %r87, %r93, %r94, %r95;
	// end inline asm
	// begin inline asm
	shfl.sync.down.b32 %r91, %r92, %r93, %r94, %r95;
	// end inline asm
	mov.b64 	%rd112, {%r86, %r91};
	setp.gt.s32 	%p16, %r45, 15;
	selp.b64 	%rd113, 0, %rd112, %p16;
	add.s64 	%rd280, %rd113, %rd111;
	setp.ne.s32 	%p17, %r45, 0;
	@%p17 bra 	$L__BB8_35;
	shr.u32 	%r96, %r13, 2;
	and.b32  	%r97, %r96, 248;
	mov.u32 	%r98, _ZZN3cub18CUB_300001_SM_10006detail6reduce28DeviceReduceSingleTileKernelINS2_10policy_hubIljN4cuda3std3__44plusIlEEE10Policy1000EPlSC_iS9_llNS7_10__identityEEEvT0_T1_T2_T3_T4_T6_E12temp_storage;
	add.s32 	%r99, %r98, %r97;
	st.shared.u64 	[%r99+16], %rd280;
$L__BB8_35:
	bar.sync 	0;
	setp.ne.s32 	%p18, %r13, 0;
	@%p18 bra 	$L__BB8_37;
	ld.shared.u64 	%rd114, [_ZZN3cub18CUB_300001_SM_10006detail6reduce28DeviceReduceSingleTileKernelINS2_10policy_hubIljN4cuda3std3__44plusIlEEE10Policy1000EPlSC_iS9_llNS7_10__identityEEEvT0_T1_T2_T3_T4_T6_E12temp_storage+24];
	add.s64 	%rd115, %rd114, %rd280;
	ld.shared.u64 	%rd116, [_ZZN3cub18CUB_300001_SM_10006detail6reduce28DeviceReduceSingleTileKernelINS2_10policy_hubIljN4cuda3std3__44plusIlEEE10Policy1000EPlSC_iS9_llNS7_10__identityEEEvT0_T1_T2_T3_T4_T6_E12temp_storage+32];
	add.s64 	%rd117, %rd115, %rd116;
	ld.shared.u64 	%rd118, [_ZZN3cub18CUB_300001_SM_10006detail6reduce28DeviceReduceSingleTileKernelINS2_10policy_hubIljN4cuda3std3__44plusIlEEE10Policy1000EPlSC_iS9_llNS7_10__identityEEEvT0_T1_T2_T3_T4_T6_E12temp_storage+40];
	add.s64 	%rd119, %rd117, %rd118;
	ld.shared.u64 	%rd120, [_ZZN3cub18CUB_300001_SM_10006detail6reduce28DeviceReduceSingleTileKernelINS2_10policy_hubIljN4cuda3std3__44plusIlEEE10Policy1000EPlSC_iS9_llNS7_10__identityEEEvT0_T1_T2_T3_T4_T6_E12temp_storage+48];
	add.s64 	%rd121, %rd119, %rd120;
	ld.shared.u64 	%rd122, [_ZZN3cub18CUB_300001_SM_10006detail6reduce28DeviceReduceSingleTileKernelINS2_10policy_hubIljN4cuda3std3__44plusIlEEE10Policy1000EPlSC_iS9_llNS7_10__identityEEEvT0_T1_T2_T3_T4_T6_E12temp_storage+56];
	add.s64 	%rd123, %rd121, %rd122;
	ld.shared.u64 	%rd124, [_ZZN3cub18CUB_300001_SM_10006detail6reduce28DeviceReduceSingleTileKernelINS2_10policy_hubIljN4cuda3std3__44plusIlEEE10Policy1000EPlSC_iS9_llNS7_10__identityEEEvT0_T1_T2_T3_T4_T6_E12temp_storage+64];
	add.s64 	%rd125, %rd123, %rd124;
	ld.shared.u64 	%rd126, [_ZZN3cub18CUB_300001_SM_10006detail6reduce28DeviceReduceSingleTileKernelINS2_10policy_hubIljN4cuda3std3__44plusIlEEE10Policy1000EPlSC_iS9_llNS7_10__identityEEEvT0_T1_T2_T3_T4_T6_E12temp_storage+72];
	add.s64 	%rd127, %rd125, %rd126;
	ld.shared.u64 	%rd128, [_ZZN3cub18CUB_300001_SM_10006detail6reduce28DeviceReduceSingleTileKernelINS2_10policy_hubIljN4cuda3std3__44plusIlEEE10Policy1000EPlSC_iS9_llNS7_10__identityEEEvT0_T1_T2_T3_T4_T6_E12temp_storage+80];
	add.s64 	%rd129, %rd127, %rd128;
	ld.shared.u64 	%rd130, [_ZZN3cub18CUB_300001_SM_10006detail6reduce28DeviceReduceSingleTileKernelINS2_10policy_hubIljN4cuda3std3__44plusIlEEE10Policy1000EPlSC_iS9_llNS7_10__identityEEEvT0_T1_T2_T3_T4_T6_E12temp_storage+88];
	add.s64 	%rd131, %rd129, %rd130;
	ld.shared.u64 	%rd132, [_ZZN3cub18CUB_300001_SM_10006detail6reduce28DeviceReduceSingleTileKernelINS2_10policy_hubIljN4cuda3std3__44plusIlEEE10Policy1000EPlSC_iS9_llNS7_10__identityEEEvT0_T1_T2_T3_T4_T6_E12temp_storage+96];
	add.s64 	%rd133, %rd131, %rd132;
	ld.shared.u64 	%rd134, [_ZZN3cub18CUB_300001_SM_10006detail6reduce28DeviceReduceSingleTileKernelINS2_10policy_hubIljN4cuda3std3__44plusIlEEE10Policy1000EPlSC_iS9_llNS7_10__identityEEEvT0_T1_T2_T3_T4_T6_E12temp_storage+104];
	add.s64 	%rd135, %rd133, %rd134;
	ld.shared.u64 	%rd136, [_ZZN3cub18CUB_300001_SM_10006detail6reduce28DeviceReduceSingleTileKernelINS2_10policy_hubIljN4cuda3std3__44plusIlEEE10Policy1000EPlSC_iS9_llNS7_10__identityEEEvT0_T1_T2_T3_T4_T6_E12temp_storage+112];
	add.s64 	%rd137, %rd135, %rd136;
	ld.shared.u64 	%rd138, [_ZZN3cub18CUB_300001_SM_10006detail6reduce28DeviceReduceSingleTileKernelINS2_10policy_hubIljN4cuda3std3__44plusIlEEE10Policy1000EPlSC_iS9_llNS7_10__identityEEEvT0_T1_T2_T3_T4_T6_E12temp_storage+120];
	add.s64 	%rd139, %rd137, %rd138;
	ld.shared.u64 	%rd140, [_ZZN3cub18CUB_300001_SM_10006detail6reduce28DeviceReduceSingleTileKernelINS2_10policy_hubIljN4cuda3std3__44plusIlEEE10Policy1000EPlSC_iS9_llNS7_10__identityEEEvT0_T1_T2_T3_T4_T6_E12temp_storage+128];
	add.s64 	%rd141, %rd139, %rd140;
	ld.shared.u64 	%rd142, [_ZZN3cub18CUB_300001_SM_10006detail6reduce28DeviceReduceSingleTileKernelINS2_10policy_hubIljN4cuda3std3__44plusIlEEE10Policy1000EPlSC_iS9_llNS7_10__identityEEEvT0_T1_T2_T3_T4_T6_E12temp_storage+136];
	add.s64 	%rd280, %rd141, %rd142;
$L__BB8_37:
	mov.u32 	%r223, %tid.x;
	setp.ne.s32 	%p56, %r223, 0;
	@%p56 bra 	$L__BB8_39;
	add.s64 	%rd264, %rd280, %rd36;
	st.global.u64 	[%rd1], %rd264;
$L__BB8_39:
	ret;

}
	// .globl	_ZN3cub18CUB_300001_SM_10006detail6reduce28DeviceReduceSingleTileKernelINS2_10policy_hubIlyN4cuda3std3__44plusIlEEE10Policy1000EN6thrust24THRUST_300001_SM_1000_NS18transform_iteratorI17greater_than_fiveNSD_6detail15normal_iteratorINSD_10device_ptrIiEEEEllEEPlyS9_llNS7_10__identityEEEvT0_T1_T2_T3_T4_T6_
.visible .entry _ZN3cub18CUB_300001_SM_10006detail6reduce28DeviceReduceSingleTileKernelINS2_10policy_hubIlyN4cuda3std3__44plusIlEEE10Policy1000EN6thrust24THRUST_300001_SM_1000_NS18transform_iteratorI17greater_than_fiveNSD_6detail15normal_iteratorINSD_10device_ptrIiEEEEllEEPlyS9_llNS7_10__identityEEEvT0_T1_T2_T3_T4_T6_(
	.param .align 8 .b8 _ZN3cub18CUB_300001_SM_10006detail6reduce28DeviceReduceSingleTileKernelINS2_10policy_hubIlyN4cuda3std3__44plusIlEEE10Policy1000EN6thrust24THRUST_300001_SM_1000_NS18transform_iteratorI17greater_than_fiveNSD_6detail15normal_iteratorINSD_10device_ptrIiEEEEllEEPlyS9_llNS7_10__identityEEEvT0_T1_T2_T3_T4_T6__param_0[16],
	.param .u64 .ptr .align 1 _ZN3cub18CUB_300001_SM_10006detail6reduce28DeviceReduceSingleTileKernelINS2_10policy_hubIlyN4cuda3std3__44plusIlEEE10Policy1000EN6thrust24THRUST_300001_SM_1000_NS18transform_iteratorI17greater_than_fiveNSD_6detail15normal_iteratorINSD_10device_ptrIiEEEEllEEPlyS9_llNS7_10__identityEEEvT0_T1_T2_T3_T4_T6__param_1,
	.param .u64 _ZN3cub18CUB_300001_SM_10006detail6reduce28DeviceReduceSingleTileKernelINS2_10policy_hubIlyN4cuda3std3__44plusIlEEE10Policy1000EN6thrust24THRUST_300001_SM_1000_NS18transform_iteratorI17greater_than_fiveNSD_6detail15normal_iteratorINSD_10device_ptrIiEEEEllEEPlyS9_llNS7_10__identityEEEvT0_T1_T2_T3_T4_T6__param_2,
	.param .align 1 .b8 _ZN3cub18CUB_300001_SM_10006detail6reduce28DeviceReduceSingleTileKernelINS2_10policy_hubIlyN4cuda3std3__44plusIlEEE10Policy1000EN6thrust24THRUST_300001_SM_1000_NS18transform_iteratorI17greater_than_fiveNSD_6detail15normal_iteratorINSD_10device_ptrIiEEEEllEEPlyS9_llNS7_10__identityEEEvT0_T1_T2_T3_T4_T6__param_3[1],
	.param .u64 _ZN3cub18CUB_300001_SM_10006detail6reduce28DeviceReduceSingleTileKernelINS2_10policy_hubIlyN4cuda3std3__44plusIlEEE10Policy1000EN6thrust24THRUST_300001_SM_1000_NS18transform_iteratorI17greater_than_fiveNSD_6detail15normal_iteratorINSD_10device_ptrIiEEEEllEEPlyS9_llNS7_10__identityEEEvT0_T1_T2_T3_T4_T6__param_4,
	.param .align 1 .b8 _ZN3cub18CUB_300001_SM_10006detail6reduce28DeviceReduceSingleTileKernelINS2_10policy_hubIlyN4cuda3std3__44plusIlEEE10Policy1000EN6thrust24THRUST_300001_SM_1000_NS18transform_iteratorI17greater_than_fiveNSD_6detail15normal_iteratorINSD_10device_ptrIiEEEEllEEPlyS9_llNS7_10__identityEEEvT0_T1_T2_T3_T4_T6__param_5[1]
)
.maxntid 512
.minnctapersm 1
{
	.reg .pred 	%p<140>;
	.reg .b16 	%rs<5>;
	.reg .b32 	%r<326>;
	.reg .b64 	%rd<403>;
	// demoted variable
	.shared .align 8 .b8 _ZZN3cub18CUB_300001_SM_10006detail6reduce28DeviceReduceSingleTileKernelINS2_10policy_hubIlyN4cuda3std3__44plusIlEEE10Policy1000EN6thrust24THRUST_300001_SM_1000_NS18transform_iteratorI17greater_than_fiveNSD_6detail15normal_iteratorINSD_10device_ptrIiEEEEllEEPlyS9_llNS7_10__identityEEEvT0_T1_T2_T3_T4_T6_E12temp_storage[152];
	ld.param.u32 	%r43, [_ZN3cub18CUB_300001_SM_10006detail6reduce28DeviceReduceSingleTileKernelINS2_10policy_hubIlyN4cuda3std3__44plusIlEEE10Policy1000EN6thrust24THRUST_300001_SM_1000_NS18transform_iteratorI17greater_than_fiveNSD_6detail15normal_iteratorINSD_10device_ptrIiEEEEllEEPlyS9_llNS7_10__identityEEEvT0_T1_T2_T3_T4_T6__param_0+8];
	ld.param.u64 	%rd57, [_ZN3cub18CUB_300001_SM_10006detail6reduce28DeviceReduceSingleTileKernelINS2_10policy_hubIlyN4cuda3std3__44plusIlEEE10Policy1000EN6thrust24THRUST_300001_SM_1000_NS18transform_iteratorI17greater_than_fiveNSD_6detail15normal_iteratorINSD_10device_ptrIiEEEEllEEPlyS9_llNS7_10__identityEEEvT0_T1_T2_T3_T4_T6__param_0];
	ld.param.u64 	%rd60, [_ZN3cub18CUB_300001_SM_10006detail6reduce28DeviceReduceSingleTileKernelINS2_10policy_hubIlyN4cuda3std3__44plusIlEEE10Policy1000EN6thrust24THRUST_300001_SM_1000_NS18transform_iteratorI17greater_than_fiveNSD_6detail15normal_iteratorINSD_10device_ptrIiEEEEllEEPlyS9_llNS7_10__identityEEEvT0_T1_T2_T3_T4_T6__param_1];
	ld.param.u64 	%rd58, [_ZN3cub18CUB_300001_SM_10006detail6reduce28DeviceReduceSingleTileKernelINS2_10policy_hubIlyN4cuda3std3__44plusIlEEE10Policy1000EN6thrust24THRUST_300001_SM_1000_NS18transform_iteratorI17greater_than_fiveNSD_6detail15normal_iteratorINSD_10device_ptrIiEEEEllEEPlyS9_llNS7_10__identityEEEvT0_T1_T2_T3_T4_T6__param_2];
	ld.param.u64 	%rd59, [_ZN3cub18CUB_300001_SM_10006detail6reduce28DeviceReduceSingleTileKernelINS2_10policy_hubIlyN4cuda3std3__44plusIlEEE10Policy1000EN6thrust24THRUST_300001_SM_1000_NS18transform_iteratorI17greater_than_fiveNSD_6detail15normal_iteratorINSD_10device_ptrIiEEEEllEEPlyS9_llNS7_10__identityEEEvT0_T1_T2_T3_T4_T6__param_4];
	cvta.to.global.u64 	%rd1, %rd60;
	setp.ne.s64 	%p1, %rd58, 0;
	@%p1 bra 	$L__BB9_3;
	mov.u32 	%r311, %tid.x;
	setp.ne.s32 	%p139, %r311, 0;
	@%p139 bra 	$L__BB9_51;
	st.global.u64 	[%rd1], %rd59;
	bra.uni 	$L__BB9_51;
$L__BB9_3:
	cvta.to.global.u64 	%rd2, %rd57;
	setp.gt.u64 	%p2, %rd58, 3583;
	@%p2 bra 	$L__BB9_28;
	cvt.u32.u64 	%r2, %rd58;
	mov.u32 	%r3, %tid.x;
	setp.ge.u32 	%p67, %r3, %r2;
	mov.b64 	%rd386, 0;
	mov.u32 	%r315, %r3;
	@%p67 bra 	$L__BB9_6;
	mul.wide.u32 	%rd207, %r3, 4;
	add.s64 	%rd208, %rd2, %rd207;
	ld.global.u32 	%r158, [%rd208];
	setp.gt.s32 	%p68, %r158, %r43;
	selp.u64 	%rd386, 1, 0, %p68;
	add.s32 	%r315, %r3, 512;
$L__BB9_6:
	setp.ge.u32 	%p69, %r315, %r2;
	@%p69 bra 	$L__BB9_19;
	not.b32 	%r159, %r315;
	add.s32 	%r160, %r159, %r2;
	shr.u32 	%r161, %r160, 9;
	add.s32 	%r6, %r161, 1;
	and.b32  	%r7, %r6, 15;
	setp.lt.u32 	%p70, %r160, 7680;
	@%p70 bra 	$L__BB9_10;
	and.b32  	%r162, %r6, 16777200;
	neg.s32 	%r313, %r162;
	mul.wide.u32 	%rd210, %r315, 4;
	add.s64 	%rd211, %rd210, %rd2;
	add.s64 	%rd377, %rd211, 16384;
$L__BB9_9:
	.pragma "nounroll";
	ld.global.u32 	%r163, [%rd377+-16384];
	setp.gt.s32 	%p71, %r163, %r43;
	selp.u64 	%rd212, 1, 0, %p71;
	add.s64 	%rd213, %rd386, %rd212;
	ld.global.u32 	%r164, [%rd377+-14336];
	setp.gt.s32 	%p72, %r164, %r43;
	selp.u64 	%rd214, 1, 0, %p72;
	add.s64 	%rd215, %rd213, %rd214;
	ld.global.u32 	%r165, [%rd377+-12288];
	setp.gt.s32 	%p73, %r165, %r43;
	selp.u64 	%rd216, 1, 0, %p73;
	add.s64 	%rd217, %rd215, %rd216;
	ld.global.u32 	%r166, [%rd377+-10240];
	setp.gt.s32 	%p74, %r166, %r43;
	selp.u64 	%rd218, 1, 0, %p74;
	add.s64 	%rd219, %rd217, %rd218;
	ld.global.u32 	%r167, [%rd377+-8192];
	setp.gt.s32 	%p75, %r167, %r43;
	selp.u64 	%rd220, 1, 0, %p75;
	add.s64 	%rd221, %rd219, %rd220;
	ld.global.u32 	%r168, [%rd377+-6144];
	setp.gt.s32 	%p76, %r168, %r43;
	selp.u64 	%rd222, 1, 0, %p76;
	add.s64 	%rd223, %rd221, %rd222;
	ld.global.u32 	%r169, [%rd377+-4096];
	setp.gt.s32 	%p77, %r169, %r43;
	selp.u64 	%rd224, 1, 0, %p77;
	add.s64 	%rd225, %rd223, %rd224;
	ld.global.u32 	%r170, [%rd377+-2048];
	setp.gt.s32 	%p78, %r170, %r43;
	selp.u64 	%rd226, 1, 0, %p78;
	add.s64 	%rd227, %rd225, %rd226;
	ld.global.u32 	%r171, [%rd377];
	setp.gt.s32 	%p79, %r171, %r43;
	selp.u64 	%rd228, 1, 0, %p79;
	add.s64 	%rd229, %rd227, %rd228;
	ld.global.u32 	%r172, [%rd377+2048];
	setp.gt.s32 	%p80, %r172, %r43;
	selp.u64 	%rd230, 1, 0, %p80;
	add.s64 	%rd231, %rd229, %rd230;
	ld.global.u32 	%r173, [%rd377+4096];
	setp.gt.s32 	%p81, %r173, %r43;
	selp.u64 	%rd232, 1, 0, %p81;
	add.s64 	%rd233, %rd231, %rd232;
	ld.global.u32 	%r174, [%rd377+6144];
	setp.gt.s32 	%p82, %r174, %r43;
	selp.u64 	%rd234, 1, 0, %p82;
	add.s64 	%rd235, %rd233, %rd234;
	ld.global.u32 	%r175, [%rd377+8192];
	setp.gt.s32 	%p83, %r175, %r43;
	selp.u64 	%rd236, 1, 0, %p83;
	add.s64 	%rd237, %rd235, %rd236;
	ld.global.u32 	%r176, [%rd377+10240];
	setp.gt.s32 	%p84, %r176, %r43;
	selp.u64 	%rd238, 1, 0, %p84;
	add.s64 	%rd239, %rd237, %rd238;
	ld.global.u32 	%r177, [%rd377+12288];
	setp.gt.s32 	%p85, %r177, %r43;
	selp.u64 	%rd240, 1, 0, %p85;
	add.s64 	%rd241, %rd239, %rd240;
	ld.global.u32 	%r178, [%rd377+14336];
	setp.gt.s32 	%p86, %r178, %r43;
	selp.u64 	%rd242, 1, 0, %p86;
	add.s64 	%rd386, %rd241, %rd242;
	add.s32 	%r315, %r315, 8192;
	add.s32 	%r313, %r313, 16;
	add.s64 	%rd377, %rd377, 32768;
	setp.ne.s32 	%p87, %r313, 0;
	@%p87 bra 	$L__BB9_9;
$L__BB9_10:
	setp.eq.s32 	%p88, %r7, 0;
	@%p88 bra 	$L__BB9_19;
	and.b32  	%r14, %r6, 7;
	setp.lt.u32 	%p89, %r7, 8;
	@%p89 bra 	$L__BB9_13;
	mul.wide.s32 	%rd244, %r315, 4;
	add.s64 	%rd245, %rd2, %rd244;
	ld.global.u32 	%r179, [%rd245];
	setp.gt.s32 	%p90, %r179, %r43;
	selp.u64 	%rd246, 1, 0, %p90;
	add.s64 	%rd247, %rd386, %rd246;
	ld.global.u32 	%r180, [%rd245+2048];
	setp.gt.s32 	%p91, %r180, %r43;
	selp.u64 	%rd248, 1, 0, %p91;
	add.s64 	%rd249, %rd247, %rd248;
	ld.global.u32 	%r181, [%rd245+4096];
	setp.gt.s32 	%p92, %r181, %r43;
	selp.u64 	%rd250, 1, 0, %p92;
	add.s64 	%rd251, %rd249, %rd250;
	ld.global.u32 	%r182, [%rd245+6144];
	setp.gt.s32 	%p93, %r182, %r43;
	selp.u64 	%rd252, 1, 0, %p93;
	add.s64 	%rd253, %rd251, %rd252;
	ld.global.u32 	%r183, [%rd245+8192];
	setp.gt.s32 	%p94, %r183, %r43;
	selp.u64 	%rd254, 1, 0, %p94;
	add.s64 	%rd255, %rd253, %rd254;
	ld.global.u32 	%r184, [%rd245+10240];
	setp.gt.s32 	%p95, %r184, %r43;
	selp.u64 	%rd256, 1, 0, %p95;
	add.s64 	%rd257, %rd255, %rd256;
	ld.global.u32 	%r185, [%rd245+12288];
	setp.gt.s32 	%p96, %r185, %r43;
	selp.u64 	%rd258, 1, 0, %p96;
	add.s64 	%rd259, %rd257, %rd258;
	ld.global.u32 	%r186, [%rd245+14336];
	setp.gt.s32 	%p97, %r186, %r43;
	selp.u64 	%rd260, 1, 0, %p97;
	add.s64 	%rd386, %rd259, %rd260;
	add.s32 	%r315, %r315, 4096;
$L__BB9_13:
	setp.eq.s32 	%p98, %r14, 0;
	@%p98 bra 	$L__BB9_19;
	and.b32  	%r17, %r6, 3;
	setp.lt.u32 	%p99, %r14, 4;
	@%p99 bra 	$L__BB9_16;
	mul.wide.s32 	%rd262, %r315, 4;
	add.s64 	%rd263, %rd2, %rd262;
	ld.global.u32 	%r187, [%rd263];
	setp.gt.s32 	%p100, %r187, %r43;
	selp.u64 	%rd264, 1, 0, %p100;
	add.s64 	%rd265, %rd386, %rd264;
	ld.global.u32 	%r188, [%rd263+2048];
	setp.gt.s32 	%p101, %r188, %r43;
	selp.u64 	%rd266, 1, 0, %p101;
	add.s64 	%rd267, %rd265, %rd266;
	ld.global.u32 	%r189, [%rd263+4096];
	setp.gt.s32 	%p102, %r189, %r43;
	selp.u64 	%rd268, 1, 0, %p102;
	add.s64 	%rd269, %rd267, %rd268;
	ld.global.u32 	%r190, [%rd263+6144];
	setp.gt.s32 	%p103, %r190, %r43;
	selp.u64 	%rd270, 1, 0, %p103;
	add.s64 	%rd386, %rd269, %rd270;
	add.s32 	%r315, %r315, 2048;
$L__BB9_16:
	setp.eq.s32 	%p104, %r17, 0;
	@%p104 bra 	$L__BB9_19;
	neg.s32 	%r318, %r17;
$L__BB9_18:
	.pragma "nounroll";
	mul.wide.s32 	%rd271, %r315, 4;
	add.s64 	%rd272, %rd2, %rd271;
	ld.global.u32 	%r191, [%rd272];
	setp.gt.s32 	%p105, %r191, %r43;
	selp.u64 	%rd273, 1, 0, %p105;
	add.s64 	%rd386, %rd386, %rd273;
	add.s32 	%r315, %r315, 512;
	add.s32 	%r318, %r318, 1;
	setp.ne.s32 	%p106, %r318, 0;
	@%p106 bra 	$L__BB9_18;
$L__BB9_19:
	setp.lt.u64 	%p107, %rd58, 512;
	@%p107 bra 	$L__BB9_24;
	// begin inline asm
	mov.u32 %r255, %laneid;
	// end inline asm
	mov.b64 	{%r257, %r262}, %rd386;
	mov.b32 	%r263, 1;
	mov.b32 	%r304, 31;
	mov.b32 	%r305, -1;
	// begin inline asm
	shfl.sync.down.b32 %r256, %r257, %r263, %r304, %r305;
	// end inline asm
	// begin inline asm
	shfl.sync.down.b32 %r261, %r262, %r263, %r304, %r305;
	// end inline asm
	mov.b64 	%rd332, {%r256, %r261};
	setp.gt.s32 	%p131, %r255, 30;
	selp.b64 	%rd333, 0, %rd332, %p131;
	add.s64 	%rd334, %rd333, %rd386;
	mov.b64 	{%r267, %r272}, %rd334;
	mov.b32 	%r273, 2;
	// begin inline asm
	shfl.sync.down.b32 %r266, %r267, %r273, %r304, %r305;
	// end inline asm
	// begin inline asm
	shfl.sync.down.b32 %r271, %r272, %r273, %r304, %r305;
	// end inline asm
	mov.b64 	%rd335, {%r266, %r271};
	setp.gt.s32 	%p132, %r255, 29;
	selp.b64 	%rd336, 0, %rd335, %p132;
	add.s64 	%rd337, %rd336, %rd334;
	mov.b64 	{%r277, %r282}, %rd337;
	mov.b32 	%r283, 4;
	// begin inline asm
	shfl.sync.down.b32 %r276, %r277, %r283, %r304, %r305;
	// end inline asm
	// begin inline asm
	shfl.sync.down.b32 %r281, %r282, %r283, %r304, %r305;
	// end inline asm
	mov.b64 	%rd338, {%r276, %r281};
	setp.gt.s32 	%p133, %r255, 27;
	selp.b64 	%rd339, 0, %rd338, %p133;
	add.s64 	%rd340, %rd339, %rd337;
	mov.b64 	{%r287, %r292}, %rd340;
	mov.b32 	%r293, 8;
	// begin inline asm
	shfl.sync.down.b32 %r286, %r287, %r293, %r304, %r305;
	// end inline asm
	// begin inline asm
	shfl.sync.down.b32 %r291, %r292, %r293, %r304, %r305;
	// end inline asm
	mov.b64 	%rd341, {%r286, %r291};
	setp.gt.s32 	%p134, %r255, 23;
	selp.b64 	%rd342, 0, %rd341, %p134;
	add.s64 	%rd343, %rd342, %rd340;
	mov.b64 	{%r297, %r302}, %rd343;
	mov.b32 	%r303, 16;
	// begin inline asm
	shfl.sync.down.b32 %r296, %r297, %r303, %r304, %r305;
	// end inline asm
	// begin inline asm
	shfl.sync.down.b32 %r301, %r302, %r303, %r304, %r305;
	// end inline asm
	mov.b64 	%rd344, {%r296, %r301};
	setp.gt.s32 	%p135, %r255, 15;
	selp.b64 	%rd345, 0, %rd344, %p135;
	add.s64 	%rd402, %rd345, %rd343;
	setp.ne.s32 	%p136, %r255, 0;
	@%p136 bra 	$L__BB9_22;
	shr.u32 	%r306, %r3, 2;
	and.b32  	%r307, %r306, 248;
	mov.u32 	%r308, _ZZN3cub18CUB_300001_SM_10006detail6reduce28DeviceReduceSingleTileKernelINS2_10policy_hubIlyN4cuda3std3__44plusIlEEE10Policy1000EN6thrust24THRUST_300001_SM_1000_NS18transform_iteratorI17greater_than_fiveNSD_6detail15normal_iteratorINSD_10device_ptrIiEEEEllEEPlyS9_llNS7_10__identityEEEvT0_T1_T2_T3_T4_T6_E12temp_storage;
	add.s32 	%r309, %r308, %r307;
	st.shared.u64 	[%r309+16], %rd402;
$L__BB9_22:
	bar.sync 	0;
	setp.ne.s32 	%p137, %r3, 0;
	@%p137 bra 	$L__BB9_49;
	ld.shared.u64 	%rd346, [_ZZN3cub18CUB_300001_SM_10006detail6reduce28DeviceReduceSingleTileKernelINS2_10policy_hubIlyN4cuda3std3__44plusIlEEE10Policy1000EN6thrust24THRUST_300001_SM_1000_NS18transform_iteratorI17greater_than_fiveNSD_6detail15normal_iteratorINSD_10device_ptrIiEEEEllEEPlyS9_llNS7_10__identityEEEvT0_T1_T2_T3_T4_T6_E12temp_storage+24];
	add.s64 	%rd347, %rd346, %rd402;
	ld.shared.u64 	%rd348, [_ZZN3cub18CUB_300001_SM_10006detail6reduce28DeviceReduceSingleTileKernelINS2_10policy_hubIlyN4cuda3std3__44plusIlEEE10Policy1000EN6thrust24THRUST_300001_SM_1000_NS18transform_iteratorI17greater_than_fiveNSD_6detail15normal_iteratorINSD_10device_ptrIiEEEEllEEPlyS9_llNS7_10__identityEEEvT0_T1_T2_T3_T4_T6_E12temp_storage+32];
	add.s64 	%rd349, %rd347, %rd348;
	ld.shared.u64 	%rd350, [_ZZN3cub18CUB_300001_SM_10006detail6reduce28DeviceReduceSingleTileKernelINS2_10policy_hubIlyN4cuda3std3__44plusIlEEE10Policy1000EN6thrust24THRUST_300001_SM_1000_NS18transform_iteratorI17greater_than_fiveNSD_6detail15normal_iteratorINSD_10device_ptrIiEEEEllEEPlyS9_llNS7_10__identityEEEvT0_T1_T2_T3_T4_T6_E12temp_storage+40];
	add.s64 	%rd351, %rd349, %rd350;
	ld.shared.u64 	%rd352, [_ZZN3cub18CUB_300001_SM_10006detail6reduce28DeviceReduceSingleTileKernelINS2_10policy_hubIlyN4cuda3std3__44plusIlEEE10Policy1000EN6thrust24THRUST_300001_SM_1000_NS18transform_iteratorI17greater_than_fiveNSD_6detail15normal_iteratorINSD_10device_ptrIiEEEEllEEPlyS9_llNS7_10__identityEEEvT0_T1_T2_T3_T4_T6_E12temp_storage+48];
	add.s64 	%rd353, %rd351, %rd352;
	ld.shared.u64 	%rd354, [_ZZN3cub18CUB_300001_SM_10006detail6reduce28DeviceReduceSingleTileKernelINS2_10policy_hubIlyN4cuda3std3__44plusIlEEE10Policy1000EN6thrust24THRUST_300001_SM_1000_NS18transform_iteratorI17greater_than_fiveNSD_6detail15normal_iteratorINSD_10device_ptrIiEEEEllEEPlyS9_llNS7_10__identityEEEvT0_T1_T2_T3_T4_T6_E12temp_storage+56];
	add.s64 	%rd355, %rd353, %rd354;
	ld.shared.u64 	%rd356, [_ZZN3cub18CUB_300001_SM_10006detail6reduce28DeviceReduceSingleTileKernelINS2_10policy_hubIlyN4cuda3std3__44plusIlEEE10Policy1000EN6thrust24THRUST_300001_SM_1000_NS18transform_iteratorI17greater_than_fiveNSD_6detail15normal_iteratorINSD_10device_ptrIiEEEEllEEPlyS9_llNS7_10__identityEEEvT0_T1_T2_T3_T4_T6_E12temp_storage+64];
	add.s64 	%rd357, %rd355, %rd356;
	ld.shared.u64 	%rd358, [_ZZN3cub18CUB_300001_SM_10006detail6reduce28DeviceReduceSingleTileKernelINS2_10policy_hubIlyN4cuda3std3__44plusIlEEE10Policy1000EN6thrust24THRUST_300001_SM_1000_NS18transform_iteratorI17greater_than_fiveNSD_6detail15normal_iteratorINSD_10device_ptrIiEEEEllEEPlyS9_llNS7_10__identityEEEvT0_T1_T2_T3_T4_T6_E12temp_storage+72];
	add.s64 	%rd359, %rd357, %rd358;
	ld.shared.u64 	%rd360, [_ZZN3cub18CUB_300001_SM_10006detail6reduce28DeviceReduceSingleTileKernelINS2_10policy_hubIlyN4cuda3std3__44plusIlEEE10Policy1000EN6thrust24THRUST_300001_SM_1000_NS18transform_iteratorI17greater_than_fiveNSD_6detail15normal_iteratorINSD_10device_ptrIiEEEEllEEPlyS9_llNS7_10__identityEEEvT0_T1_T2_T3_T4_T6_E12temp_storage+80];
	add.s64 	%rd361, %rd359, %rd360;
	ld.shared.u64 	%rd362, [_ZZN3cub18CUB_300001_SM_10006detail6reduce28DeviceReduceSingleTileKernelINS2_10policy_hubIlyN4cuda3std3__44plusIlEEE10Policy1000EN6thrust24THRUST_300001_SM_1000_NS18transform_iteratorI17greater_than_fiveNSD_6detail15normal_iteratorINSD_10device_ptrIiEEEEllEEPlyS9_llNS7_10__identityEEEvT0_T1_T2_T3_T4_T6_E12temp_storage+88];
	add.s64 	%rd363, %rd361, %rd362;
	ld.shared.u64 	%rd364, [_ZZN3cub18CUB_300001_SM_10006detail6reduce28DeviceReduceSingleTileKernelINS2_10policy_hubIlyN4cuda3std3__44plusIlEEE10Policy1000EN6thrust24THRUST_300001_SM_1000_NS18transform_iteratorI17greater_than_fiveNSD_6detail15normal_iteratorINSD_10device_ptrIiEEEEllEEPlyS9_llNS7_10__identityEEEvT0_T1_T2_T3_T4_T6_E12temp_storage+96];
	add.s64 	%rd365, %rd363, %rd364;
	ld.shared.u64 	%rd366, [_ZZN3cub18CUB_300001_SM_10006detail6reduce28DeviceReduceSingleTileKernelINS2_10policy_hubIlyN4cuda3std3__44plusIlEEE10Policy1000EN6thrust24THRUST_300001_SM_1000_NS18transform_iteratorI17greater_than_fiveNSD_6detail15normal_iteratorINSD_10device_ptrIiEEEEllEEPlyS9_llNS7_10__identityEEEvT0_T1_T2_T3_T4_T6_E12temp_storage+104];
	add.s64 	%rd367, %rd365, %rd366;
	ld.shared.u64 	%rd368, [_ZZN3cub18CUB_300001_SM_10006detail6reduce28DeviceReduceSingleTileKernelINS2_10policy_hubIlyN4cuda3std3__44plusIlEEE10Policy1000EN6thrust24THRUST_300001_SM_1000_NS18transform_iteratorI17greater_than_fiveNSD_6detail15normal_iteratorINSD_10device_ptrIiEEEEllEEPlyS9_llNS7_10__identityEEEvT0_T1_T2_T3_T4_T6_E12temp_storage+112];
	add.s64 	%rd369, %rd367, %rd368;
	ld.shared.u64 	%rd370, [_ZZN3cub18CUB_300001_SM_10006detail6reduce28DeviceReduceSingleTileKernelINS2_10policy_hubIlyN4cuda3std3__44plusIlEEE10Policy1000EN6thrust24THRUST_300001_SM_1000_NS18transform_iteratorI17greater_than_fiveNSD_6detail15normal_iteratorINSD_10device_ptrIiEEEEllEEPlyS9_llNS7_10__identityEEEvT0_T1_T2_T3_T4_T6_E12temp_storage+120];
	add.s64 	%rd371, %rd369, %rd370;
	ld.shared.u64 	%rd372, [_ZZN3cub18CUB_300001_SM_10006detail6reduce28DeviceReduceSingleTileKernelINS2_10policy_hubIlyN4cuda3std3__44plusIlEEE10Policy1000EN6thrust24THRUST_300001_SM_1000_NS18transform_iteratorI17greater_than_fiveNSD_6detail15normal_iteratorINSD_10device_ptrIiEEEEllEEPlyS9_llNS7_10__identityEEEvT0_T1_T2_T3_T4_T6_E12temp_storage+128];
	add.s64 	%rd373, %rd371, %rd372;
	ld.shared.u64 	%rd374, [_ZZN3cub18CUB_300001_SM_10006detail6reduce28DeviceReduceSingleTileKernelINS2_10policy_hubIlyN4cuda3std3__44plusIlEEE10Policy1000EN6thrust24THRUST_300001_SM_1000_NS18transform_iteratorI17greater_than_fiveNSD_6detail15normal_iteratorINSD_10device_ptrIiEEEEllEEPlyS9_llNS7_10__identityEEEvT0_T1_T2_T3_T4_T6_E12temp_storage+136];
	add.s64 	%rd402, %rd373, %rd374;
	bra.uni 	$L__BB9_49;
$L__BB9_24:
	// begin inline asm
	mov.u32 %r192, %laneid;
	// end inline asm
	and.b32  	%r243, %r3, 992;
	add.s32 	%r244, %r243, 32;
	setp.gt.u32 	%p108, %r244, %r2;
	not.b32 	%r245, %r243;
	add.s32 	%r246, %r2, %r245;
	selp.b32 	%r241, %r246, 31, %p108;
	mov.b64 	{%r194, %r199}, %rd386;
	mov.b32 	%r200, 1;
	mov.b32 	%r242, -1;
	// begin inline asm
	shfl.sync.down.b32 %r193, %r194, %r200, %r241, %r242;
	// end inline asm
	// begin inline asm
	shfl.sync.down.b32 %r198, %r199, %r200, %r241, %r242;
	// end inline asm
	mov.b64 	%rd274, {%r193, %r198};
	setp.lt.s32 	%p109, %r192, %r241;
	selp.b64 	%rd275, %rd274, 0, %p109;
	add.s64 	%rd276, %rd275, %rd386;
	mov.b64 	{%r204, %r209}, %rd276;
	mov.b32 	%r210, 2;
	// begin inline asm
	shfl.sync.down.b32 %r203, %r204, %r210, %r241, %r242;
	// end inline asm
	// begin inline asm
	shfl.sync.down.b32 %r208, %r209, %r210, %r241, %r242;
	// end inline asm
	mov.b64 	%rd277, {%r203, %r208};
	add.s32 	%r247, %r192, 2;
	setp.gt.s32 	%p110, %r247, %r241;
	selp.b64 	%rd278, 0, %rd277, %p110;
	add.s64 	%rd279, %rd278, %rd276;
	mov.b64 	{%r214, %r219}, %rd279;
	mov.b32 	%r220, 4;
	// begin inline asm
	shfl.sync.down.b32 %r213, %r214, %r220, %r241, %r242;
	// end inline asm
	// begin inline asm
	shfl.sync.down.b32 %r218, %r219, %r220, %r241, %r242;
	// end inline asm
	mov.b64 	%rd280, {%r213, %r218};
	add.s32 	%r248, %r192, 4;
	setp.gt.s32 	%p111, %r248, %r241;
	selp.b64 	%rd281, 0, %rd280, %p111;
	add.s64 	%rd282, %rd281, %rd279;
	mov.b64 	{%r224, %r229}, %rd282;
	mov.b32 	%r230, 8;
	// begin inline asm
	shfl.sync.down.b32 %r223, %r224, %r230, %r241, %r242;
	// end inline asm
	// begin inline asm
	shfl.sync.down.b32 %r228, %r229, %r230, %r241, %r242;
	// end inline asm
	mov.b64 	%rd283, {%r223, %r228};
	add.s32 	%r249, %r192, 8;
	setp.gt.s32 	%p112, %r249, %r241;
	selp.b64 	%rd284, 0, %rd283, %p112;
	add.s64 	%rd285, %rd284, %rd282;
	mov.b64 	{%r234, %r239}, %rd285;
	mov.b32 	%r240, 16;
	// begin inline asm
	shfl.sync.down.b32 %r233, %r234, %r240, %r241, %r242;
	// end inline asm
	// begin inline asm
	shfl.sync.down.b32 %r238, %r239, %r240, %r241, %r242;
	// end inline asm
	mov.b64 	%rd286, {%r233, %r238};
	add.s32 	%r250, %r192, 16;
	setp.gt.s32 	%p113, %r250, %r241;
	selp.b64 	%rd287, 0, %rd286, %p113;
	add.s64 	%rd402, %rd287, %rd285;
	setp.ne.s32 	%p114, %r192, 0;
	@%p114 bra 	$L__BB9_26;
	shr.u32 	%r251, %r3, 2;
	and.b32  	%r252, %r251, 248;
	mov.u32 	%r253, _ZZN3cub18CUB_300001_SM_10006detail6reduce28DeviceReduceSingleTileKernelINS2_10policy_hubIlyN4cuda3std3__44plusIlEEE10Policy1000EN6thrust24THRUST_300001_SM_1000_NS18transform_iteratorI17greater_than_fiveNSD_6detail15normal_iteratorINSD_10device_ptrIiEEEEllEEPlyS9_llNS7_10__identityEEEvT0_T1_T2_T3_T4_T6_E12temp_storage;
	add.s32 	%r254, %r253, %r252;
	st.shared.u64 	[%r254+16], %rd402;
$L__BB9_26:
	bar.sync 	0;
	setp.ne.s32 	%p115, %r3, 0;
	@%p115 bra 	$L__BB9_49;
	setp.gt.u64 	%p116, %rd58, 32;
	ld.shared.u64 	%rd288, [_ZZN3cub18CUB_300001_SM_10006detail6reduce28DeviceReduceSingleTileKernelINS2_10policy_hubIlyN4cuda3std3__44plusIlEEE10Policy1000EN6thrust24THRUST_300001_SM_1000_NS18transform_iteratorI17greater_than_fiveNSD_6detail15normal_iteratorINSD_10device_ptrIiEEEEllEEPlyS9_llNS7_10__identityEEEvT0_T1_T2_T3_T4_T6_E12temp_storage+24];
	selp.b64 	%rd289, %rd288, 0, %p116;
	add.s64 	%rd290, %rd289, %rd402;
	setp.gt.u64 	%p117, %rd58, 64;
	ld.shared.u64 	%rd291, [_ZZN3cub18CUB_300001_SM_10006detail6reduce28DeviceReduceSingleTileKernelINS2_10policy_hubIlyN4cuda3std3__44plusIlEEE10Policy1000EN6thrust24THRUST_300001_SM_1000_NS18transform_iteratorI17greater_than_fiveNSD_6detail15normal_iteratorINSD_10device_ptrIiEEEEllEEPlyS9_llNS7_10__identityEEEvT0_T1_T2_T3_T4_T6_E12temp_storage+32];
	selp.b64 	%rd292, %rd291, 0, %p117;
	add.s64 	%rd293, %rd290, %rd292;
	setp.gt.u64 	%p118, %rd58, 96;
	ld.shared.u64 	%rd294, [_ZZN3cub18CUB_300001_SM_10006detail6reduce28DeviceReduceSingleTileKernelINS2_10policy_hubIlyN4cuda3std3__44plusIlEEE10Policy1000EN6thrust24THRUST_300001_SM_1000_NS18transform_iteratorI17greater_than_fiveNSD_6detail15normal_iteratorINSD_10device_ptrIiEEEEllEEPlyS9_llNS7_10__identityEEEvT0_T1_T2_T3_T4_T6_E12temp_storage+40];
	selp.b64 	%rd295, %rd294, 0, %p118;
	add.s64 	%rd296, %rd293, %rd295;
	setp.gt.u64 	%p119, %rd58, 128;
	ld.shared.u64 	%rd297, [_ZZN3cub18CUB_300001_SM_10006detail6reduce28DeviceReduceSingleTileKernelINS2_10policy_hubIlyN4cuda3std3__44plusIlEEE10Policy1000EN6thrust24THRUST_300001_SM_1000_NS18transform_iteratorI17greater_than_fiveNSD_6detail15normal_iteratorINSD_10device_ptrIiEEEEllEEPlyS9_llNS7_10__identityEEEvT0_T1_T2_T3_T4_T6_E12temp_storage+48];
	selp.b64 	%rd298, %rd297, 0, %p119;
	add.s64 	%rd299, %rd296, %rd298;
	setp.gt.u64 	%p120, %rd58, 160;
	ld.shared.u64 	%rd300, [_ZZN3cub18CUB_300001_SM_10006detail6reduce28DeviceReduceSingleTileKernelINS2_10policy_hubIlyN4cuda3std3__44plusIlEEE10Policy1000EN6thrust24THRUST_300001_SM_1000_NS18transform_iteratorI17greater_than_fiveNSD_6detail15normal_iteratorINSD_10device_ptrIiEEEEllEEPlyS9_llNS7_10__identityEEEvT0_T1_T2_T3_T4_T6_E12temp_storage+56];
	selp.b64 	%rd301, %rd300, 0, %p120;
	add.s64 	%rd302, %rd299, %rd301;
	setp.gt.u64 	%p121, %rd58, 192;
	ld.shared.u64 	%rd303, [_ZZN3cub18CUB_300001_SM_10006detail6reduce28DeviceReduceSingleTileKernelINS2_10policy_hubIlyN4cuda3std3__44plusIlEEE10Policy1000EN6thrust24THRUST_300001_SM_1000_NS18transform_iteratorI17greater_than_fiveNSD_6detail15normal_iteratorINSD_10device_ptrIiEEEEllEEPlyS9_llNS7_10__identityEEEvT0_T1_T2_T3_T4_T6_E12temp_storage+64];
	selp.b64 	%rd304, %rd303, 0, %p121;
	add.s64 	%rd305, %rd302, %rd304;
	setp.gt.u64 	%p122, %rd58, 224;
	ld.shared.u64 	%rd306, [_ZZN3cub18CUB_300001_SM_10006detail6reduce28DeviceReduceSingleTileKernelINS2_10policy_hubIlyN4cuda3std3__44plusIlEEE10Policy1000EN6thrust24THRUST_300001_SM_1000_NS18transform_iteratorI17greater_than_fiveNSD_6detail15normal_iteratorINSD_10device_ptrIiEEEEllEEPlyS9_llNS7_10__identityEEEvT0_T1_T2_T3_T4_T6_E12temp_storage+72];
	selp.b64 	%rd307, %rd306, 0, %p122;
	add.s64 	%rd308, %rd305, %rd307;
	setp.gt.u64 	%p123, %rd58, 256;
	ld.shared.u64 	%rd309, [_ZZN3cub18CUB_300001_SM_10006detail6reduce28DeviceReduceSingleTileKernelINS2_10policy_hubIlyN4cuda3std3__44plusIlEEE10Policy1000EN6thrust24THRUST_300001_SM_1000_NS18transform_iteratorI17greater_than_fiveNSD_6detail15normal_iteratorINSD_10device_ptrIiEEEEllEEPlyS9_llNS7_10__identityEEEvT0_T1_T2_T3_T4_T6_E12temp_storage+80];
	selp.b64 	%rd310, %rd309, 0, %p123;
	add.s64 	%rd311, %rd308, %rd310;
	setp.gt.u64 	%p124, %rd58, 288;
	ld.shared.u64 	%rd312, [_ZZN3cub18CUB_300001_SM_10006detail6reduce28DeviceReduceSingleTileKernelINS2_10policy_hubIlyN4cuda3std3__44plusIlEEE10Policy1000EN6thrust24THRUST_300001_SM_1000_NS18transform_iteratorI17greater_than_fiveNSD_6detail15normal_iteratorINSD_10device_ptrIiEEEEllEEPlyS9_llNS7_10__identityEEEvT0_T1_T2_T3_T4_T6_E12temp_storage+88];
	selp.b64 	%rd313, %rd312, 0, %p124;
	add.s64 	%rd314, %rd311, %rd313;
	setp.gt.u64 	%p125, %rd58, 320;
	ld.shared.u64 	%rd315, [_ZZN3cub18CUB_300001_SM_10006detail6reduce28DeviceReduceSingleTileKernelINS2_10policy_hubIlyN4cuda3std3__44plusIlEEE10Policy1000EN6thrust24THRUST_300001_SM_1000_NS18transform_iteratorI17greater_than_fiveNSD_6detail15normal_iteratorINSD_10device_ptrIiEEEEllEEPlyS9_llNS7_10__identityEEEvT0_T1_T2_T3_T4_T6_E12temp_storage+96];
	selp.b64 	%rd316, %rd315, 0, %p125;
	add.s64 	%rd317, %rd314, %rd316;
	setp.gt.u64 	%p126, %rd58, 352;
	ld.shared.u64 	%rd318, [_ZZN3cub18CUB_300001_SM_10006detail6reduce28DeviceReduceSingleTileKernelINS2_10policy_hubIlyN4cuda3std3__44plusIlEEE10Policy1000EN6thrust24THRUST_300001_SM_1000_NS18transform_iteratorI17greater_than_fiveNSD_6detail15normal_iteratorINSD_10device_ptrIiEEEEllEEPlyS9_llNS7_10__identityEEEvT0_T1_T2_T3_T4_T6_E12temp_storage+104];
	selp.b64 	%rd319, %rd318, 0, %p126;
	add.s64 	%rd320, %rd317, %rd319;
	setp.gt.u64 	%p127, %rd58, 384;
	ld.shared.u64 	%rd321, [_ZZN3cub18CUB_300001_SM_10006detail6reduce28DeviceReduceSingleTileKernelINS2_10policy_hubIlyN4cuda3std3__44plusIlEEE10Policy1000EN6thrust24THRUST_300001_SM_1000_NS18transform_iteratorI17greater_than_fiveNSD_6detail15normal_iteratorINSD_10device_ptrIiEEEEllEEPlyS9_llNS7_10__identityEEEvT0_T1_T2_T3_T4_T6_E12temp_storage+112];
	selp.b64 	%rd322, %rd321, 0, %p127;
	add.s64 	%rd323, %rd320, %rd322;
	setp.gt.u64 	%p128, %rd58, 416;
	ld.shared.u64 	%rd324, [_ZZN3cub18CUB_300001_SM_10006detail6reduce28DeviceReduceSingleTileKernelINS2_10policy_hubIlyN4cuda3std3__44plusIlEEE10Policy1000EN6thrust24THRUST_300001_SM_1000_NS18transform_iteratorI17greater_than_fiveNSD_6detail15normal_iteratorINSD_10device_ptrIiEEEEllEEPlyS9_llNS7_10__identityEEEvT0_T1_T2_T3_T4_T6_E12temp_storage+120];
	selp.b64 	%rd325, %rd324, 0, %p128;
	add.s64 	%rd326, %rd323, %rd325;
	setp.gt.u64 	%p129, %rd58, 448;
	ld.shared.u64 	%rd327, [_ZZN3cub18CUB_300001_SM_10006detail6reduce28DeviceReduceSingleTileKernelINS2_10policy_hubIlyN4cuda3std3__44plusIlEEE10Policy1000EN6thrust24THRUST_300001_SM_1000_NS18transform_iteratorI17greater_than_fiveNSD_6detail15normal_iteratorINSD_10device_ptrIiEEEEllEEPlyS9_llNS7_10__identityEEEvT0_T1_T2_T3_T4_T6_E12temp_storage+128];
	selp.b64 	%rd328, %rd327, 0, %p129;
	add.s64 	%rd329, %rd326, %rd328;
	setp.gt.u64 	%p130, %rd58, 480;
	ld.shared.u64 	%rd330, [_ZZN3cub18CUB_300001_SM_10006detail6reduce28DeviceReduceSingleTileKernelINS2_10policy_hubIlyN4cuda3std3__44plusIlEEE10Policy1000EN6thrust24THRUST_300001_SM_1000_NS18transform_iteratorI17greater_than_fiveNSD_6detail15normal_iteratorINSD_10device_ptrIiEEEEllEEPlyS9_llNS7_10__identityEEEvT0_T1_T2_T3_T4_T6_E12temp_storage+136];
	selp.b64 	%rd331, %rd330, 0, %p130;
	add.s64 	%rd402, %rd329, %rd331;
	bra.uni 	$L__BB9_49;
$L__BB9_28:
	mov.u32 	%r25, %tid.x;
	cvt.u64.u32 	%rd25, %r25;
	mul.wide.u32 	%rd62, %r25, 4;
	add.s64 	%rd26, %rd2, %rd62;
	ld.global.u32 	%r49, [%rd26];
	setp.gt.s32 	%p3, %r49, %r43;
	selp.u64 	%rd63, 1, 0, %p3;
	ld.global.u32 	%r50, [%rd26+2048];
	setp.gt.s32 	%p4, %r50, %r43;
	selp.u64 	%rd64, 1, 0, %p4;
	ld.global.u32 	%r51, [%rd26+4096];
	setp.gt.s32 	%p5, %r51, %r43;
	selp.u64 	%rd65, 1, 0, %p5;
	ld.global.u32 	%r52, [%rd26+6144];
	setp.gt.s32 	%p6, %r52, %r43;
	selp.u64 	%rd66, 1, 0, %p6;
	ld.global.u32 	%r53, [%rd26+8192];
	setp.gt.s32 	%p7, %r53, %r43;
	selp.u64 	%rd67, 1, 0, %p7;
	ld.global.u32 	%r54, [%rd26+10240];
	setp.gt.s32 	%p8, %r54, %r43;
	selp.u64 	%rd68, 1, 0, %p8;
	ld.global.u32 	%r55, [%rd26+12288];
	setp.gt.s32 	%p9, %r55, %r43;
	selp.u64 	%rd69, 1, 0, %p9;
	add.s64 	%rd70, %rd64, %rd63;
	add.s64 	%rd71, %rd70, %rd65;
	add.s64 	%rd72, %rd71, %rd66;
	add.s64 	%rd73, %rd72, %rd67;
	add.s64 	%rd74, %rd73, %rd68;
	add.s64 	%rd401, %rd74, %rd69;
	add.s64 	%rd28, %rd58, -3584;
	setp.lt.u64 	%p10, %rd28, 3584;
	mov.b64 	%rd390, 3584;
	@%p10 bra 	$L__BB9_32;
	mov.b64 	%rd390, 3584;
$L__BB9_30:
	shl.b64 	%rd76, %rd390, 2;
	add.s64 	%rd77, %rd26, %rd76;
	ld.global.u32 	%r56, [%rd77];
	setp.gt.s32 	%p11, %r56, %r43;
	selp.u64 	%rd78, 1, 0, %p11;
	ld.global.u32 	%r57, [%rd77+2048];
	setp.gt.s32 	%p12, %r57, %r43;
	selp.u64 	%rd79, 1, 0, %p12;
	ld.global.u32 	%r58, [%rd77+4096];
	setp.gt.s32 	%p13, %r58, %r43;
	selp.u64 	%rd80, 1, 0, %p13;
	ld.global.u32 	%r59, [%rd77+6144];
	setp.gt.s32 	%p14, %r59, %r43;
	selp.u64 	%rd81, 1, 0, %p14;
	ld.global.u32 	%r60, [%rd77+8192];
	setp.gt.s32 	%p15, %r60, %r43;
	selp.u64 	%rd82, 1, 0, %p15;
	ld.global.u32 	%r61, [%rd77+10240];
	setp.gt.s32 	%p16, %r61, %r43;
	selp.u64 	%rd83, 1, 0, %p16;
	ld.global.u32 	%r62, [%rd77+12288];
	setp.gt.s32 	%p17, %r62, %r43;
	selp.u64 	%rd84, 1, 0, %p17;
	add.s64 	%rd85, %rd401, %rd78;
	add.s64 	%rd86, %rd85, %rd79;
	add.s64 	%rd87, %rd86, %rd80;
	add.s64 	%rd88, %rd87, %rd81;
	add.s64 	%rd89, %rd88, %rd82;
	add.s64 	%rd90, %rd89, %rd83;
	add.s64 	%rd401, %rd90, %rd84;
	sub.s64 	%rd91, %rd58, %rd390;
	setp.lt.u64 	%p18, %rd91, 3584;
	@%p18 bra 	$L__BB9_45;
	add.s64 	%rd390, %rd390, 3584;
	setp.le.u64 	%p19, %rd390, %rd28;
	@%p19 bra 	$L__BB9_30;
$L__BB9_32:
	setp.le.u64 	%p20, %rd58, %rd390;
	cvt.u32.u64 	%r63, %rd390;
	cvt.u32.u64 	%r64, %rd58;
	sub.s32 	%r65, %r64, %r63;
	setp.ge.s32 	%p21, %r25, %r65;
	or.pred  	%p22, %p20, %p21;
	@%p22 bra 	$L__BB9_45;
	not.b32 	%r68, %r25;
	add.s32 	%r69, %r68, %r64;
	sub.s32 	%r71, %r69, %r63;
	shr.u32 	%r72, %r71, 9;
	add.s32 	%r26, %r72, 1;
	and.b32  	%r27, %r26, 15;
	setp.lt.u32 	%p23, %r71, 7680;
	mov.u32 	%r322, %r25;
	@%p23 bra 	$L__BB9_36;
	and.b32  	%r73, %r26, 16777200;
	neg.s32 	%r320, %r73;
	add.s64 	%rd93, %rd390, %rd25;
	shl.b64 	%rd94, %rd93, 2;
	add.s64 	%rd95, %rd94, %rd2;
	add.s64 	%rd391, %rd95, 16384;
	mov.u32 	%r322, %r25;
$L__BB9_35:
	.pragma "nounroll";
	ld.global.u32 	%r74, [%rd391+-16384];
	setp.gt.s32 	%p24, %r74, %r43;
	selp.u64 	%rd96, 1, 0, %p24;
	add.s64 	%rd97, %rd401, %rd96;
	ld.global.u32 	%r75, [%rd391+-14336];
	setp.gt.s32 	%p25, %r75, %r43;
	selp.u64 	%rd98, 1, 0, %p25;
	add.s64 	%rd99, %rd97, %rd98;
	ld.global.u32 	%r76, [%rd391+-12288];
	setp.gt.s32 	%p26, %r76, %r43;
	selp.u64 	%rd100, 1, 0, %p26;
	add.s64 	%rd101, %rd99, %rd100;
	ld.global.u32 	%r77, [%rd391+-10240];
	setp.gt.s32 	%p27, %r77, %r43;
	selp.u64 	%rd102, 1, 0, %p27;
	add.s64 	%rd103, %rd101, %rd102;
	ld.global.u32 	%r78, [%rd391+-8192];
	setp.gt.s32 	%p28, %r78, %r43;
	selp.u64 	%rd104, 1, 0, %p28;
	add.s64 	%rd105, %rd103, %rd104;
	ld.global.u32 	%r79, [%rd391+-6144];
	setp.gt.s32 	%p29, %r79, %r43;
	selp.u64 	%rd106, 1, 0, %p29;
	add.s64 	%rd107, %rd105, %rd106;
	ld.global.u32 	%r80, [%rd391+-4096];
	setp.gt.s32 	%p30, %r80, %r43;
	selp.u64 	%rd108, 1, 0, %p30;
	add.s64 	%rd109, %rd107, %rd108;
	ld.global.u32 	%r81, [%rd391+-2048];
	setp.gt.s32 	%p31, %r81, %r43;
	selp.u64 	%rd110, 1, 0, %p31;
	add.s64 	%rd111, %rd109, %rd110;
	ld.global.u32 	%r82, [%rd391];
	setp.gt.s32 	%p32, %r82, %r43;
	selp.u64 	%rd112, 1, 0, %p32;
	add.s64 	%rd113, %rd111, %rd112;
	ld.global.u32 	%r83, [%rd391+2048];
	setp.gt.s32 	%p33, %r83, %r43;
	selp.u64 	%rd114, 1, 0, %p33;
	add.s64 	%rd115, %rd113, %rd114;
	ld.global.u32 	%r84, [%rd391+4096];
	setp.gt.s32 	%p34, %r84, %r43;
	selp.u64 	%rd116, 1, 0, %p34;
	add.s64 	%rd117, %rd115, %rd116;
	ld.global.u32 	%r85, [%rd391+6144];
	setp.gt.s32 	%p35, %r85, %r43;
	selp.u64 	%rd118, 1, 0, %p35;
	add.s64 	%rd119, %rd117, %rd118;
	ld.global.u32 	%r86, [%rd391+8192];
	setp.gt.s32 	%p36, %r86, %r43;
	selp.u64 	%rd120, 1, 0, %p36;
	add.s64 	%rd121, %rd119, %rd120;
	ld.global.u32 	%r87, [%rd391+10240];
	setp.gt.s32 	%p37, %r87, %r43;
	selp.u64 	%rd122, 1, 0, %p37;
	add.s64 	%rd123, %rd121, %rd122;
	ld.global.u32 	%r88, [%rd391+12288];
	setp.gt.s32 	%p38, %r88, %r43;
	selp.u64 	%rd124, 1, 0, %p38;
	add.s64 	%rd125, %rd123, %rd124;
	ld.global.u32 	%r89, [%rd391+14336];
	setp.gt.s32 	%p39, %r89, %r43;
	selp.u64 	%rd126, 1, 0, %p39;
	add.s64 	%rd401, %rd125, %rd126;
	add.s32 	%r322, %r322, 8192;
	add.s32 	%r320, %r320, 16;
	add.s64 	%rd391, %rd391, 32768;
	setp.ne.s32 	%p40, %r320, 0;
	@%p40 bra 	$L__BB9_35;
$L__BB9_36:
	setp.eq.s32 	%p41, %r27, 0;
	@%p41 bra 	$L__BB9_45;
	and.b32  	%r34, %r26, 7;
	setp.lt.u32 	%p42, %r27, 8;
	@%p42 bra 	$L__BB9_39;
	cvt.u64.u32 	%rd128, %r322;
	add.s64 	%rd129, %rd390, %rd128;
	shl.b64 	%rd130, %rd129, 2;
	add.s64 	%rd131, %rd2, %rd130;
	ld.global.u32 	%r90, [%rd131];
	setp.gt.s32 	%p43, %r90, %r43;
	selp.u64 	%rd132, 1, 0, %p43;
	add.s64 	%rd133, %rd401, %rd132;
	ld.global.u32 	%r91, [%rd131+2048];
	setp.gt.s32 	%p44, %r91, %r43;
	selp.u64 	%rd134, 1, 0, %p44;
	add.s64 	%rd135, %rd133, %rd134;
	ld.global.u32 	%r92, [%rd131+4096];
	setp.gt.s32 	%p45, %r92, %r43;
	selp.u64 	%rd136, 1, 0, %p45;
	add.s64 	%rd137, %rd135, %rd136;
	ld.global.u32 	%r93, [%rd131+6144];
	setp.gt.s32 	%p46, %r93, %r43;
	selp.u64 	%rd138, 1, 0, %p46;
	add.s64 	%rd139, %rd137, %rd138;
	ld.global.u32 	%r94, [%rd131+8192];
	setp.gt.s32 	%p47, %r94, %r43;
	selp.u64 	%rd140, 1, 0, %p47;
	add.s64 	%rd141, %rd139, %rd140;
	ld.global.u32 	%r95, [%rd131+10240];
	setp.gt.s32 	%p48, %r95, %r43;
	selp.u64 	%rd142, 1, 0, %p48;
	add.s64 	%rd143, %rd141, %rd142;
	ld.global.u32 	%r96, [%rd131+12288];
	setp.gt.s32 	%p49, %r96, %r43;
	selp.u64 	%rd144, 1, 0, %p49;
	add.s64 	%rd145, %rd143, %rd144;
	ld.global.u32 	%r97, [%rd131+14336];
	setp.gt.s32 	%p50, %r97, %r43;
	selp.u64 	%rd146, 1, 0, %p50;
	add.s64 	%rd401, %rd145, %rd146;
	add.s32 	%r322, %r322, 4096;
$L__BB9_39:
	setp.eq.s32 	%p51, %r34, 0;
	@%p51 bra 	$L__BB9_45;
	and.b32  	%r37, %r26, 3;
	setp.lt.u32 	%p52, %r34, 4;
	@%p52 bra 	$L__BB9_42;
	cvt.u64.u32 	%rd148, %r322;
	add.s64 	%rd149, %rd390, %rd148;
	shl.b64 	%rd150, %rd149, 2;
	add.s64 	%rd151, %rd2, %rd150;
	ld.global.u32 	%r98, [%rd151];
	setp.gt.s32 	%p53, %r98, %r43;
	selp.u64 	%rd152, 1, 0, %p53;
	add.s64 	%rd153, %rd401, %rd152;
	ld.global.u32 	%r99, [%rd151+2048];
	setp.gt.s32 	%p54, %r99, %r43;
	selp.u64 	%rd154, 1, 0, %p54;
	add.s64 	%rd155, %rd153, %rd154;
	ld.global.u32 	%r100, [%rd151+4096];
	setp.gt.s32 	%p55, %r100, %r43;
	selp.u64 	%rd156, 1, 0, %p55;
	add.s64 	%rd157, %rd155, %rd156;
	ld.global.u32 	%r101, [%rd151+6144];
	setp.gt.s32 	%p56, %r101, %r43;
	selp.u64 	%rd158, 1, 0, %p56;
	add.s64 	%rd401, %rd157, %rd158;
	add.s32 	%r322, %r322, 2048;
$L__BB9_42:
	setp.eq.s32 	%p57, %r37, 0;
	@%p57 bra 	$L__BB9_45;
	cvt.u64.u32 	%rd159, %r322;
	add.s64 	%rd160, %rd390, %rd159;
	shl.b64 	%rd161, %rd160, 2;
	add.s64 	%rd399, %rd2, %rd161;
	neg.s32 	%r325, %r37;
$L__BB9_44:
	.pragma "nounroll";
	ld.global.u32 	%r102, [%rd399];
	setp.gt.s32 	%p58, %r102, %r43;
	selp.u64 	%rd162, 1, 0, %p58;
	add.s64 	%rd401, %rd401, %rd162;
	add.s64 	%rd399, %rd399, 2048;
	add.s32 	%r325, %r325, 1;
	setp.ne.s32 	%p59, %r325, 0;
	@%p59 bra 	$L__BB9_44;
$L__BB9_45:
	// begin inline asm
	mov.u32 %r103, %laneid;
	// end inline asm
	mov.b64 	{%r105, %r110}, %rd401;
	mov.b32 	%r111, 1;
	mov.b32 	%r152, 31;
	mov.b32 	%r153, -1;
	// begin inline asm
	shfl.sync.down.b32 %r104, %r105, %r111, %r152, %r153;
	// end inline asm
	// begin inline asm
	shfl.sync.down.b32 %r109, %r110, %r111, %r152, %r153;
	// end inline asm
	mov.b64 	%rd163, {%r104, %r109};
	setp.gt.s32 	%p60, %r103, 30;
	selp.b64 	%rd164, 0, %rd163, %p60;
	add.s64 	%rd165, %rd164, %rd401;
	mov.b64 	{%r115, %r120}, %rd165;
	mov.b32 	%r121, 2;
	// begin inline asm
	shfl.sync.down.b32 %r114, %r115, %r121, %r152, %r153;
	// end inline asm
	// begin inline asm
	shfl.sync.down.b32 %r119, %r120, %r121, %r152, %r153;
	// end inline asm
	mov.b64 	%rd166, {%r114, %r119};
	setp.gt.s32 	%p61, %r103, 29;
	selp.b64 	%rd167, 0, %rd166, %p61;
	add.s64 	%rd168, %rd167, %rd165;
	mov.b64 	{%r125, %r130}, %rd168;
	mov.b32 	%r131, 4;
	// begin inline asm
	shfl.sync.down.b32 %r124, %r125, %r131, %r152, %r153;
	// end inline asm
	// begin inline asm
	shfl.sync.down.b32 %r129, %r130, %r131, %r152, %r153;
	// end inline asm
	mov.b64 	%rd169, {%r124, %r129};
	setp.gt.s32 	%p62, %r103, 27;
	selp.b64 	%rd170, 0, %rd169, %p62;
	add.s64 	%rd171, %rd170, %rd168;
	mov.b64 	{%r135, %r140}, %rd171;
	mov.b32 	%r141, 8;
	// begin inline asm
	shfl.sync.down.b32 %r134, %r135, %r141, %r152, %r153;
	// end inline asm
	// begin inline asm
	shfl.sync.down.b32 %r139, %r140, %r141, %r152, %r153;
	// end inline asm
	mov.b64 	%rd172, {%r134, %r139};
	setp.gt.s32 	%p63, %r103, 23;
	selp.b64 	%rd173, 0, %rd172, %p63;
	add.s64 	%rd174, %rd173, %rd171;
	mov.b64 	{%r145, %r150}, %rd174;
	mov.b32 	%r151, 16;
	// begin inline asm
	shfl.sync.down.b32 %r144, %r145, %r151, %r152, %r153;
	// end inline asm
	// begin inline asm
	shfl.sync.down.b32 %r149, %r150, %r151, %r152, %r153;
	// end inline asm
	mov.b64 	%rd175, {%r144, %r149};
	setp.gt.s32 	%p64, %r103, 15;
	selp.b64 	%rd176, 0, %rd175, %p64;
	add.s64 	%rd402, %rd176, %rd174;
	setp.ne.s32 	%p65, %r103, 0;
	@%p65 bra 	$L__BB9_47;
	shr.u32 	%r154, %r25, 2;
	and.b32  	%r155, %r154, 248;
	mov.u32 	%r156, _ZZN3cub18CUB_300001_SM_10006detail6reduce28DeviceReduceSingleTileKernelINS2_10policy_hubIlyN4cuda3std3__44plusIlEEE10Policy1000EN6thrust24THRUST_300001_SM_1000_NS18transform_iteratorI17greater_than_fiveNSD_6detail15normal_iteratorINSD_10device_ptrIiEEEEllEEPlyS9_llNS7_10__identityEEEvT0_T1_T2_T3_T4_T6_E12temp_storage;
	add.s32 	%r157, %r156, %r155;
	st.shared.u64 	[%r157+16], %rd402;
$L__BB9_47:
	bar.sync 	0;
	setp.ne.s32 	%p66, %r25, 0;
	@%p66 bra 	$L__BB9_49;
	ld.shared.u64 	%rd177, [_ZZN3cub18CUB_300001_SM_10006detail6reduce28DeviceReduceSingleTileKernelINS2_10policy_hubIlyN4cuda3std3__44plusIlEEE10Policy1000EN6thrust24THRUST_300001_SM_1000_NS18transform_iteratorI17greater_than_fiveNSD_6detail15normal_iteratorINSD_10device_ptrIiEEEEllEEPlyS9_llNS7_10__identityEEEvT0_T1_T2_T3_T4_T6_E12temp_storage+24];
	add.s64 	%rd178, %rd177, %rd402;
	ld.shared.u64 	%rd179, [_ZZN3cub18CUB_300001_SM_10006detail6reduce28DeviceReduceSingleTileKernelINS2_10policy_hubIlyN4cuda3std3__44plusIlEEE10Policy1000EN6thrust24THRUST_300001_SM_1000_NS18transform_iteratorI17greater_than_fiveNSD_6detail15normal_iteratorINSD_10device_ptrIiEEEEllEEPlyS9_llNS7_10__identityEEEvT0_T1_T2_T3_T4_T6_E12temp_storage+32];
	add.s64 	%rd180, %rd178, %rd179;
	ld.shared.u64 	%rd181, [_ZZN3cub18CUB_300001_SM_10006detail6reduce28DeviceReduceSingleTileKernelINS2_10policy_hubIlyN4cuda3std3__44plusIlEEE10Policy1000EN6thrust24THRUST_300001_SM_1000_NS18transform_iteratorI17greater_than_fiveNSD_6detail15normal_iteratorINSD_10device_ptrIiEEEEllEEPlyS9_llNS7_10__identityEEEvT0_T1_T2_T3_T4_T6_E12temp_storage+40];
	add.s64 	%rd182, %rd180, %rd181;
	ld.shared.u64 	%rd183, [_ZZN3cub18CUB_300001_SM_10006detail6reduce28DeviceReduceSingleTileKernelINS2_10policy_hubIlyN4cuda3std3__44plusIlEEE10Policy1000EN6thrust24THRUST_300001_SM_1000_NS18transform_iteratorI17greater_than_fiveNSD_6detail15normal_iteratorINSD_10device_ptrIiEEEEllEEPlyS9_llNS7_10__identityEEEvT0_T1_T2_T3_T4_T6_E12temp_storage+48];
	add.s64 	%rd184, %rd182, %rd183;
	ld.shared.u64 	%rd185, [_ZZN3cub18CUB_300001_SM_10006detail6reduce28DeviceReduceSingleTileKernelINS2_10policy_hubIlyN4cuda3std3__44plusIlEEE10Policy1000EN6thrust24THRUST_300001_SM_1000_NS18transform_iteratorI17greater_than_fiveNSD_6detail15normal_iteratorINSD_10device_ptrIiEEEEllEEPlyS9_llNS7_10__identityEEEvT0_T1_T2_T3_T4_T6_E12temp_storage+56];
	add.s64 	%rd186, %rd184, %rd185;
	ld.shared.u64 	%rd187, [_ZZN3cub18CUB_300001_SM_10006detail6reduce28DeviceReduceSingleTileKernelINS2_10policy_hubIlyN4cuda3std3__44plusIlEEE10Policy1000EN6thrust24THRUST_300001_SM_1000_NS18transform_iteratorI17greater_than_fiveNSD_6detail15normal_iteratorINSD_10device_ptrIiEEEEllEEPlyS9_llNS7_10__identityEEEvT0_T1_T2_T3_T4_T6_E12temp_storage+64];
	add.s64 	%rd188, %rd186, %rd187;
	ld.shared.u64 	%rd189, [_ZZN3cub18CUB_300001_SM_10006detail6reduce28DeviceReduceSingleTileKernelINS2_10policy_hubIlyN4cuda3std3__44plusIlEEE10Policy1000EN6thrust24THRUST_300001_SM_1000_NS18transform_iteratorI17greater_than_fiveNSD_6detail15normal_iteratorINSD_10device_ptrIiEEEEllEEPlyS9_llNS7_10__identityEEEvT0_T1_T2_T3_T4_T6_E12temp_storage+72];
	add.s64 	%rd190, %rd188, %rd189;
	ld.shared.u64 	%rd191, [_ZZN3cub18CUB_300001_SM_10006detail6reduce28DeviceReduceSingleTileKernelINS2_10policy_hubIlyN4cuda3std3__44plusIlEEE10Policy1000EN6thrust24THRUST_300001_SM_1000_NS18transform_iteratorI17greater_than_fiveNSD_6detail15normal_iteratorINSD_10device_ptrIiEEEEllEEPlyS9_llNS7_10__identityEEEvT0_T1_T2_T3_T4_T6_E12temp_storage+80];
	add.s64 	%rd192, %rd190, %rd191;
	ld.shared.u64 	%rd193, [_ZZN3cub18CUB_300001_SM_10006detail6reduce28DeviceReduceSingleTileKernelINS2_10policy_hubIlyN4cuda3std3__44plusIlEEE10Policy1000EN6thrust24THRUST_300001_SM_1000_NS18transform_iteratorI17greater_than_fiveNSD_6detail15normal_iteratorINSD_10device_ptrIiEEEEllEEPlyS9_llNS7_10__identityEEEvT0_T1_T2_T3_T4_T6_E12temp_storage+88];
	add.s64 	%rd194, %rd192, %rd193;
	ld.shared.u64 	%rd195, [_ZZN3cub18CUB_300001_SM_10006detail6reduce28DeviceReduceSingleTileKernelINS2_10policy_hubIlyN4cuda3std3__44plusIlEEE10Policy1000EN6thrust24THRUST_300001_SM_1000_NS18transform_iteratorI17greater_than_fiveNSD_6detail15normal_iteratorINSD_10device_ptrIiEEEEllEEPlyS9_llNS7_10__identityEEEvT0_T1_T2_T3_T4_T6_E12temp_storage+96];
	add.s64 	%rd196, %rd194, %rd195;
	ld.shared.u64 	%rd197, [_ZZN3cub18CUB_300001_SM_10006detail6reduce28DeviceReduceSingleTileKernelINS2_10policy_hubIlyN4cuda3std3__44plusIlEEE10Policy1000EN6thrust24THRUST_300001_SM_1000_NS18transform_iteratorI17greater_than_fiveNSD_6detail15normal_iteratorINSD_10device_ptrIiEEEEllEEPlyS9_llNS7_10__identityEEEvT0_T1_T2_T3_T4_T6_E12temp_storage+104];
	add.s64 	%rd198, %rd196, %rd197;
	ld.shared.u64 	%rd199, [_ZZN3cub18CUB_300001_SM_10006detail6reduce28DeviceReduceSingleTileKernelINS2_10policy_hubIlyN4cuda3std3__44plusIlEEE10Policy1000EN6thrust24THRUST_300001_SM_1000_NS18transform_iteratorI17greater_than_fiveNSD_6detail15normal_iteratorINSD_10device_ptrIiEEEEllEEPlyS9_llNS7_10__identityEEEvT0_T1_T2_T3_T4_T6_E12temp_storage+112];
	add.s64 	%rd200, %rd198, %rd199;
	ld.shared.u64 	%rd201, [_ZZN3cub18CUB_300001_SM_10006detail6reduce28DeviceReduceSingleTileKernelINS2_10policy_hubIlyN4cuda3std3__44plusIlEEE10Policy1000EN6thrust24THRUST_300001_SM_1000_NS18transform_iteratorI17greater_than_fiveNSD_6detail15normal_iteratorINSD_10device_ptrIiEEEEllEEPlyS9_llNS7_10__identityEEEvT0_T1_T2_T3_T4_T6_E12temp_storage+120];
	add.s64 	%rd202, %rd200, %rd201;
	ld.shared.u64 	%rd203, [_ZZN3cub18CUB_300001_SM_10006detail6reduce28DeviceReduceSingleTileKernelINS2_10policy_hubIlyN4cuda3std3__44plusIlEEE10Policy1000EN6thrust24THRUST_300001_SM_1000_NS18transform_iteratorI17greater_than_fiveNSD_6detail15normal_iteratorINSD_10device_ptrIiEEEEllEEPlyS9_llNS7_10__identityEEEvT0_T1_T2_T3_T4_T6_E12temp_storage+128];
	add.s64 	%rd204, %rd202, %rd203;
	ld.shared.u64 	%rd205, [_ZZN3cub18CUB_300001_SM_10006detail6reduce28DeviceReduceSingleTileKernelINS2_10policy_hubIlyN4cuda3std3__44plusIlEEE10Policy1000EN6thrust24THRUST_300001_SM_1000_NS18transform_iteratorI17greater_than_fiveNSD_6detail15normal_iteratorINSD_10device_ptrIiEEEEllEEPlyS9_llNS7_10__identityEEEvT0_T1_T2_T3_T4_T6_E12temp_storage+136];
	add.s64 	%rd402, %rd204, %rd205;
$L__BB9_49:
	mov.u32 	%r310, %tid.x;
	setp.ne.s32 	%p138, %r310, 0;
	@%p138 bra 	$L__BB9_51;
	add.s64 	%rd375, %rd402, %rd59;
	st.global.u64 	[%rd1], %rd375;
$L__BB9_51:
	ret;

}
	// .globl	_ZN3cub18CUB_300001_SM_10006detail6reduce18DeviceReduceKernelINS2_10policy_hubIlyN4cuda3std3__44plusIlEEE10Policy1000EN6thrust24THRUST_300001_SM_1000_NS18transform_iteratorI17greater_than_fiveNSD_6detail15normal_iteratorINSD_10device_ptrIiEEEEllEEyS9_lNS7_10__identityEEEvT0_PT3_T1_NS0_13GridEvenShareISQ_EET2_T4_
.visible .entry _ZN3cub18CUB_300001_SM_10006detail6reduce18DeviceReduceKernelINS2_10policy_hubIlyN4cuda3std3__44plusIlEEE10Policy1000EN6thrust24THRUST_300001_SM_1000_NS18transform_iteratorI17greater_than_fiveNSD_6detail15normal_iteratorINSD_10device_ptrIiEEEEllEEyS9_lNS7_10__identityEEEvT0_PT3_T1_NS0_13GridEvenShareISQ_EET2_T4_(
	.param .align 8 .b8 _ZN3cub18CUB_300001_SM_10006detail6reduce18DeviceReduceKernelINS2_10policy_hubIlyN4cuda3std3__44plusIlEEE10Policy1000EN6thrust24THRUST_300001_SM_1000_NS18transform_iteratorI17greater_than_fiveNSD_6detail15normal_iteratorINSD_10device_ptrIiEEEEllEEyS9_lNS7_10__identityEEEvT0_PT3_T1_NS0_13GridEvenShareISQ_EET2_T4__param_0[16],
	.param .u64 .ptr .align 1 _ZN3cub18CUB_300001_SM_10006detail6reduce18DeviceReduceKernelINS2_10policy_hubIlyN4cuda3std3__44plusIlEEE10Policy1000EN6thrust24THRUST_300001_SM_1000_NS18transform_iteratorI17greater_than_fiveNSD_6detail15normal_iteratorINSD_10device_ptrIiEEEEllEEyS9_lNS7_10__identityEEEvT0_PT3_T1_NS0_13GridEvenShareISQ_EET2_T4__param_1,
	.param .u64 _ZN3cub18CUB_300001_SM_10006detail6reduce18DeviceReduceKernelINS2_10policy_hubIlyN4cuda3std3__44plusIlEEE10Policy1000EN6thrust24THRUST_300001_SM_1000_NS18transform_iteratorI17greater_than_fiveNSD_6detail15normal_iteratorINSD_10device_ptrIiEEEEllEEyS9_lNS7_10__identityEEEvT0_PT3_T1_NS0_13GridEvenShareISQ_EET2_T4__param_2,
	.param .align 8 .b8 _ZN3cub18CUB_300001_SM_10006detail6reduce18DeviceReduceKernelINS2_10policy_hubIlyN4cuda3std3__44plusIlEEE10Policy1000EN6thrust24THRUST_300001_SM_1000_NS18transform_iteratorI17greater_than_fiveNSD_6detail15normal_iteratorINSD_10device_ptrIiEEEEllEEyS9_lNS7_10__identityEEEvT0_PT3_T1_NS0_13GridEvenShareISQ_EET2_T4__param_3[72],
	.param .align 1 .b8 _ZN3cub18CUB_300001_SM_10006detail6reduce18DeviceReduceKernelINS2_10policy_hubIlyN4cuda3std3__44plusIlEEE10Policy1000EN6thrust24THRUST_300001_SM_1000_NS18transform_iteratorI17greater_than_fiveNSD_6detail15normal_iteratorINSD_10device_ptrIiEEEEllEEyS9_lNS7_10__identityEEEvT0_PT3_T1_NS0_13GridEvenShareISQ_EET2_T4__param_4[1],
	.param .align 1 .b8 _ZN3cub18CUB_300001_SM_10006detail6reduce18DeviceReduceKernelINS2_10policy_hubIlyN4cuda3std3__44plusIlEEE10Policy1000EN6thrust24THRUST_300001_SM_1000_NS18transform_iteratorI17greater_than_fiveNSD_6detail15normal_iteratorINSD_10device_ptrIiEEEEllEEyS9_lNS7_10__identityEEEvT0_PT3_T1_NS0_13GridEvenShareISQ_EET2_T4__param_5[1]
)
.maxntid 512
{
	.reg .pred 	%p<138>;
	.reg .b16 	%rs<4>;
	.reg .b32 	%r<354>;
	.reg .b64 	%rd<420>;
	// demoted variable
	.shared .align 8 .b8 _ZZN3cub18CUB_300001_SM_10006detail6reduce18DeviceReduceKernelINS2_10policy_hubIlyN4cuda3std3__44plusIlEEE10Policy1000EN6thrust24THRUST_300001_SM_1000_NS18transform_iteratorI17greater_than_fiveNSD_6detail15normal_iteratorINSD_10device_ptrIiEEEEllEEyS9_lNS7_10__identityEEEvT0_PT3_T1_NS0_13GridEvenShareISQ_EET2_T4_E12temp_storage[152];
	ld.param.u32 	%r2, [_ZN3cub18CUB_300001_SM_10006detail6reduce18DeviceReduceKernelINS2_10policy_hubIlyN4cuda3std3__44plusIlEEE10Policy1000EN6thrust24THRUST_300001_SM_1000_NS18transform_iteratorI17greater_than_fiveNSD_6detail15normal_iteratorINSD_10device_ptrIiEEEEllEEyS9_lNS7_10__identityEEEvT0_PT3_T1_NS0_13GridEvenShareISQ_EET2_T4__param_0+8];
	ld.param.u64 	%rd1, [_ZN3cub18CUB_300001_SM_10006detail6reduce18DeviceReduceKernelINS2_10policy_hubIlyN4cuda3std3__44plusIlEEE10Policy1000EN6thrust24THRUST_300001_SM_1000_NS18transform_iteratorI17greater_than_fiveNSD_6detail15normal_iteratorINSD_10device_ptrIiEEEEllEEyS9_lNS7_10__identityEEEvT0_PT3_T1_NS0_13GridEvenShareISQ_EET2_T4__param_3+32];
	ld.param.u32 	%r1, [_ZN3cub18CUB_300001_SM_10006detail6reduce18DeviceReduceKernelINS2_10policy_hubIlyN4cuda3std3__44plusIlEEE10Policy1000EN6thrust24THRUST_300001_SM_1000_NS18transform_iteratorI17greater_than_fiveNSD_6detail15normal_iteratorINSD_10device_ptrIiEEEEllEEyS9_lNS7_10__identityEEEvT0_PT3_T1_NS0_13GridEvenShareISQ_EET2_T4__param_3+40];
	ld.param.u64 	%rd64, [_ZN3cub18CUB_300001_SM_10006detail6reduce18DeviceReduceKernelINS2_10policy_hubIlyN4cuda3std3__44plusIlEEE10Policy1000EN6thrust24THRUST_300001_SM_1000_NS18transform_iteratorI17greater_than_fiveNSD_6detail15normal_iteratorINSD_10device_ptrIiEEEEllEEyS9_lNS7_10__identityEEEvT0_PT3_T1_NS0_13GridEvenShareISQ_EET2_T4__param_0];
	cvta.to.global.u64 	%rd2, %rd64;
	mov.u32 	%r3, %ctaid.x;
	mul.lo.s32 	%r51, %r1, 3584;
	cvt.s64.s32 	%rd3, %r51;
	mul.lo.s32 	%r52, %r3, 3584;
	cvt.u64.u32 	%rd4, %r52;
	sub.s64 	%rd5, %rd1, %rd4;
	setp.gt.u64 	%p1, %rd5, 3583;
	@%p1 bra 	$L__BB10_25;
	cvt.u32.u64 	%r180, %rd4;
	cvt.u32.u64 	%r4, %rd1;
	sub.s32 	%r5, %r4, %r180;
	mov.u32 	%r6, %tid.x;
	setp.ge.s32 	%p66, %r6, %r5;
	mov.b64 	%rd403, 0;
	mov.u32 	%r341, %r6;
	@%p66 bra 	$L__BB10_3;
	add.s32 	%r182, %r180, %r6;
	mul.wide.u32 	%rd214, %r182, 4;
	add.s64 	%rd215, %rd2, %rd214;
	ld.global.u32 	%r183, [%rd215];
	setp.gt.s32 	%p67, %r183, %r2;
	selp.u64 	%rd403, 1, 0, %p67;
	add.s32 	%r341, %r6, 512;
$L__BB10_3:
	setp.ge.s32 	%p68, %r341, %r5;
	@%p68 bra 	$L__BB10_16;
	not.b32 	%r185, %r341;
	add.s32 	%r186, %r185, %r4;
	sub.s32 	%r187, %r186, %r180;
	shr.u32 	%r188, %r187, 9;
	add.s32 	%r9, %r188, 1;
	and.b32  	%r10, %r9, 15;
	setp.lt.u32 	%p69, %r187, 7680;
	@%p69 bra 	$L__BB10_7;
	and.b32  	%r189, %r9, 16777200;
	neg.s32 	%r339, %r189;
	mul.wide.u32 	%rd217, %r3, 14336;
	mul.wide.u32 	%rd218, %r341, 4;
	add.s64 	%rd219, %rd217, %rd218;
	add.s64 	%rd220, %rd219, %rd2;
	add.s64 	%rd394, %rd220, 16384;
$L__BB10_6:
	.pragma "nounroll";
	ld.global.u32 	%r190, [%rd394+-16384];
	setp.gt.s32 	%p70, %r190, %r2;
	selp.u64 	%rd221, 1, 0, %p70;
	add.s64 	%rd222, %rd403, %rd221;
	ld.global.u32 	%r191, [%rd394+-14336];
	setp.gt.s32 	%p71, %r191, %r2;
	selp.u64 	%rd223, 1, 0, %p71;
	add.s64 	%rd224, %rd222, %rd223;
	ld.global.u32 	%r192, [%rd394+-12288];
	setp.gt.s32 	%p72, %r192, %r2;
	selp.u64 	%rd225, 1, 0, %p72;
	add.s64 	%rd226, %rd224, %rd225;
	ld.global.u32 	%r193, [%rd394+-10240];
	setp.gt.s32 	%p73, %r193, %r2;
	selp.u64 	%rd227, 1, 0, %p73;
	add.s64 	%rd228, %rd226, %rd227;
	ld.global.u32 	%r194, [%rd394+-8192];
	setp.gt.s32 	%p74, %r194, %r2;
	selp.u64 	%rd229, 1, 0, %p74;
	add.s64 	%rd230, %rd228, %rd229;
	ld.global.u32 	%r195, [%rd394+-6144];
	setp.gt.s32 	%p75, %r195, %r2;
	selp.u64 	%rd231, 1, 0, %p75;
	add.s64 	%rd232, %rd230, %rd231;
	ld.global.u32 	%r196, [%rd394+-4096];
	setp.gt.s32 	%p76, %r196, %r2;
	selp.u64 	%rd233, 1, 0, %p76;
	add.s64 	%rd234, %rd232, %rd233;
	ld.global.u32 	%r197, [%rd394+-2048];
	setp.gt.s32 	%p77, %r197, %r2;
	selp.u64 	%rd235, 1, 0, %p77;
	add.s64 	%rd236, %rd234, %rd235;
	ld.global.u32 	%r198, [%rd394];
	setp.gt.s32 	%p78, %r198, %r2;
	selp.u64 	%rd237, 1, 0, %p78;
	add.s64 	%rd238, %rd236, %rd237;
	ld.global.u32 	%r199, [%rd394+2048];
	setp.gt.s32 	%p79, %r199, %r2;
	selp.u64 	%rd239, 1, 0, %p79;
	add.s64 	%rd240, %rd238, %rd239;
	ld.global.u32 	%r200, [%rd394+4096];
	setp.gt.s32 	%p80, %r200, %r2;
	selp.u64 	%rd241, 1, 0, %p80;
	add.s64 	%rd242, %rd240, %rd241;
	ld.global.u32 	%r201, [%rd394+6144];
	setp.gt.s32 	%p81, %r201, %r2;
	selp.u64 	%rd243, 1, 0, %p81;
	add.s64 	%rd244, %rd242, %rd243;
	ld.global.u32 	%r202, [%rd394+8192];
	setp.gt.s32 	%p82, %r202, %r2;
	selp.u64 	%rd245, 1, 0, %p82;
	add.s64 	%rd246, %rd244, %rd245;
	ld.global.u32 	%r203, [%rd394+10240];
	setp.gt.s32 	%p83, %r203, %r2;
	selp.u64 	%rd247, 1, 0, %p83;
	add.s64 	%rd248, %rd246, %rd247;
	ld.global.u32 	%r204, [%rd394+12288];
	setp.gt.s32 	%p84, %r204, %r2;
	selp.u64 	%rd249, 1, 0, %p84;
	add.s64 	%rd250, %rd248, %rd249;
	ld.global.u32 	%r205, [%rd394+14336];
	setp.gt.s32 	%p85, %r205, %r2;
	selp.u64 	%rd251, 1, 0, %p85;
	add.s64 	%rd403, %rd250, %rd251;
	add.s32 	%r341, %r341, 8192;
	add.s32 	%r339, %r339, 16;
	add.s64 	%rd394, %rd394, 32768;
	setp.ne.s32 	%p86, %r339, 0;
	@%p86 bra 	$L__BB10_6;
$L__BB10_7:
	setp.eq.s32 	%p87, %r10, 0;
	@%p87 bra 	$L__BB10_16;
	and.b32  	%r17, %r9, 7;
	setp.lt.u32 	%p88, %r10, 8;
	@%p88 bra 	$L__BB10_10;
	cvt.s64.s32 	%rd253, %r341;
	add.s64 	%rd254, %rd253, %rd4;
	shl.b64 	%rd255, %rd254, 2;
	add.s64 	%rd256, %rd2, %rd255;
	ld.global.u32 	%r206, [%rd256];
	setp.gt.s32 	%p89, %r206, %r2;
	selp.u64 	%rd257, 1, 0, %p89;
	add.s64 	%rd258, %rd403, %rd257;
	ld.global.u32 	%r207, [%rd256+2048];
	setp.gt.s32 	%p90, %r207, %r2;
	selp.u64 	%rd259, 1, 0, %p90;
	add.s64 	%rd260, %rd258, %rd259;
	ld.global.u32 	%r208, [%rd256+4096];
	setp.gt.s32 	%p91, %r208, %r2;
	selp.u64 	%rd261, 1, 0, %p91;
	add.s64 	%rd262, %rd260, %rd261;
	ld.global.u32 	%r209, [%rd256+6144];
	setp.gt.s32 	%p92, %r209, %r2;
	selp.u64 	%rd263, 1, 0, %p92;
	add.s64 	%rd264, %rd262, %rd263;
	ld.global.u32 	%r210, [%rd256+8192];
	setp.gt.s32 	%p93, %r210, %r2;
	selp.u64 	%rd265, 1, 0, %p93;
	add.s64 	%rd266, %rd264, %rd265;
	ld.global.u32 	%r211, [%rd256+10240];
	setp.gt.s32 	%p94, %r211, %r2;
	selp.u64 	%rd267, 1, 0, %p94;
	add.s64 	%rd268, %rd266, %rd267;
	ld.global.u32 	%r212, [%rd256+12288];
	setp.gt.s32 	%p95, %r212, %r2;
	selp.u64 	%rd269, 1, 0, %p95;
	add.s64 	%rd270, %rd268, %rd269;
	ld.global.u32 	%r213, [%rd256+14336];
	setp.gt.s32 	%p96, %r213, %r2;
	selp.u64 	%rd271, 1, 0, %p96;
	add.s64 	%rd403, %rd270, %rd271;
	add.s32 	%r341, %r341, 4096;
$L__BB10_10:
	setp.eq.s32 	%p97, %r17, 0;
	@%p97 bra 	$L__BB10_16;
	and.b32  	%r20, %r9, 3;
	setp.lt.u32 	%p98, %r17, 4;
	@%p98 bra 	$L__BB10_13;
	cvt.s64.s32 	%rd273, %r341;
	add.s64 	%rd274, %rd273, %rd4;
	shl.b64 	%rd275, %rd274, 2;
	add.s64 	%rd276, %rd2, %rd275;
	ld.global.u32 	%r214, [%rd276];
	setp.gt.s32 	%p99, %r214, %r2;
	selp.u64 	%rd277, 1, 0, %p99;
	add.s64 	%rd278, %rd403, %rd277;
	ld.global.u32 	%r215, [%rd276+2048];
	setp.gt.s32 	%p100, %r215, %r2;
	selp.u64 	%rd279, 1, 0, %p100;
	add.s64 	%rd280, %rd278, %rd279;
	ld.global.u32 	%r216, [%rd276+4096];
	setp.gt.s32 	%p101, %r216, %r2;
	selp.u64 	%rd281, 1, 0, %p101;
	add.s64 	%rd282, %rd280, %rd281;
	ld.global.u32 	%r217, [%rd276+6144];
	setp.gt.s32 	%p102, %r217, %r2;
	selp.u64 	%rd283, 1, 0, %p102;
	add.s64 	%rd403, %rd282, %rd283;
	add.s32 	%r341, %r341, 2048;
$L__BB10_13:
	setp.eq.s32 	%p103, %r20, 0;
	@%p103 bra 	$L__BB10_16;
	mul.wide.u32 	%rd284, %r3, 14336;
	add.s64 	%rd21, %rd2, %rd284;
	neg.s32 	%r344, %r20;
$L__BB10_15:
	.pragma "nounroll";
	mul.wide.s32 	%rd285, %r341, 4;
	add.s64 	%rd286, %rd21, %rd285;
	ld.global.u32 	%r218, [%rd286];
	setp.gt.s32 	%p104, %r218, %r2;
	selp.u64 	%rd287, 1, 0, %p104;
	add.s64 	%rd403, %rd403, %rd287;
	add.s32 	%r341, %r341, 512;
	add.s32 	%r344, %r344, 1;
	setp.ne.s32 	%p105, %r344, 0;
	@%p105 bra 	$L__BB10_15;
$L__BB10_16:
	setp.lt.s32 	%p106, %r5, 512;
	@%p106 bra 	$L__BB10_21;
	// begin inline asm
	mov.u32 %r282, %laneid;
	// end inline asm
	mov.b64 	{%r284, %r289}, %rd403;
	mov.b32 	%r290, 1;
	mov.b32 	%r331, 31;
	mov.b32 	%r332, -1;
	// begin inline asm
	shfl.sync.down.b32 %r283, %r284, %r290, %r331, %r332;
	// end inline asm
	// begin inline asm
	shfl.sync.down.b32 %r288, %r289, %r290, %r331, %r332;
	// end inline asm
	mov.b64 	%rd346, {%r283, %r288};
	setp.gt.s32 	%p130, %r282, 30;
	selp.b64 	%rd347, 0, %rd346, %p130;
	add.s64 	%rd348, %rd347, %rd403;
	mov.b64 	{%r294, %r299}, %rd348;
	mov.b32 	%r300, 2;
	// begin inline asm
	shfl.sync.down.b32 %r293, %r294, %r300, %r331, %r332;
	// end inline asm
	// begin inline asm
	shfl.sync.down.b32 %r298, %r299, %r300, %r331, %r332;
	// end inline asm
	mov.b64 	%rd349, {%r293, %r298};
	setp.gt.s32 	%p131, %r282, 29;
	selp.b64 	%rd350, 0, %rd349, %p131;
	add.s64 	%rd351, %rd350, %rd348;
	mov.b64 	{%r304, %r309}, %rd351;
	mov.b32 	%r310, 4;
	// begin inline asm
	shfl.sync.down.b32 %r303, %r304, %r310, %r331, %r332;
	// end inline asm
	// begin inline asm
	shfl.sync.down.b32 %r308, %r309, %r310, %r331, %r332;
	// end inline asm
	mov.b64 	%rd352, {%r303, %r308};
	setp.gt.s32 	%p132, %r282, 27;
	selp.b64 	%rd353, 0, %rd352, %p132;
	add.s64 	%rd354, %rd353, %rd351;
	mov.b64 	{%r314, %r319}, %rd354;
	mov.b32 	%r320, 8;
	// begin inline asm
	shfl.sync.down.b32 %r313, %r314, %r320, %r331, %r332;
	// end inline asm
	// begin inline asm
	shfl.sync.down.b32 %r318, %r319, %r320, %r331, %r332;
	// end inline asm
	mov.b64 	%rd355, {%r313, %r318};
	setp.gt.s32 	%p133, %r282, 23;
	selp.b64 	%rd356, 0, %rd355, %p133;
	add.s64 	%rd357, %rd356, %rd354;
	mov.b64 	{%r324, %r329}, %rd357;
	mov.b32 	%r330, 16;
	// begin inline asm
	shfl.sync.down.b32 %r323, %r324, %r330, %r331, %r332;
	// end inline asm
	// begin inline asm
	shfl.sync.down.b32 %r328, %r329, %r330, %r331, %r332;
	// end inline asm
	mov.b64 	%rd358, {%r323, %r328};
	setp.gt.s32 	%p134, %r282, 15;
	selp.b64 	%rd359, 0, %rd358, %p134;
	add.s64 	%rd419, %rd359, %rd357;
	setp.ne.s32 	%p135, %r282, 0;
	@%p135 bra 	$L__BB10_19;
	shr.u32 	%r333, %r6, 2;
	and.b32  	%r334, %r333, 248;
	mov.u32 	%r335, _ZZN3cub18CUB_300001_SM_10006detail6reduce18DeviceReduceKernelINS2_10policy_hubIlyN4cuda3std3__44plusIlEEE10Policy1000EN6thrust24THRUST_300001_SM_1000_NS18transform_iteratorI17greater_than_fiveNSD_6detail15normal_iteratorINSD_10device_ptrIiEEEEllEEyS9_lNS7_10__identityEEEvT0_PT3_T1_NS0_13GridEvenShareISQ_EET2_T4_E12temp_storage;
	add.s32 	%r336, %r335, %r334;
	st.shared.u64 	[%r336+16], %rd419;
$L__BB10_19:
	bar.sync 	0;
	setp.ne.s32 	%p136, %r6, 0;
	@%p136 bra 	$L__BB10_46;
	ld.shared.u64 	%rd360, [_ZZN3cub18CUB_300001_SM_10006detail6reduce18DeviceReduceKernelINS2_10policy_hubIlyN4cuda3std3__44plusIlEEE10Policy1000EN6thrust24THRUST_300001_SM_1000_NS18transform_iteratorI17greater_than_fiveNSD_6detail15normal_iteratorINSD_10device_ptrIiEEEEllEEyS9_lNS7_10__identityEEEvT0_PT3_T1_NS0_13GridEvenShareISQ_EET2_T4_E12temp_storage+24];
	add.s64 	%rd361, %rd360, %rd419;
	ld.shared.u64 	%rd362, [_ZZN3cub18CUB_300001_SM_10006detail6reduce18DeviceReduceKernelINS2_10policy_hubIlyN4cuda3std3__44plusIlEEE10Policy1000EN6thrust24THRUST_300001_SM_1000_NS18transform_iteratorI17greater_than_fiveNSD_6detail15normal_iteratorINSD_10device_ptrIiEEEEllEEyS9_lNS7_10__identityEEEvT0_PT3_T1_NS0_13GridEvenShareISQ_EET2_T4_E12temp_storage+32];
	add.s64 	%rd363, %rd361, %rd362;
	ld.shared.u64 	%rd364, [_ZZN3cub18CUB_300001_SM_10006detail6reduce18DeviceReduceKernelINS2_10policy_hubIlyN4cuda3std3__44plusIlEEE10Policy1000EN6thrust24THRUST_300001_SM_1000_NS18transform_iteratorI17greater_than_fiveNSD_6detail15normal_iteratorINSD_10device_ptrIiEEEEllEEyS9_lNS7_10__identityEEEvT0_PT3_T1_NS0_13GridEvenShareISQ_EET2_T4_E12temp_storage+40];
	add.s64 	%rd365, %rd363, %rd364;
	ld.shared.u64 	%rd366, [_ZZN3cub18CUB_300001_SM_10006detail6reduce18DeviceReduceKernelINS2_10policy_hubIlyN4cuda3std3__44plusIlEEE10Policy1000EN6thrust24THRUST_300001_SM_1000_NS18transform_iteratorI17greater_than_fiveNSD_6detail15normal_iteratorINSD_10device_ptrIiEEEEllEEyS9_lNS7_10__identityEEEvT0_PT3_T1_NS0_13GridEvenShareISQ_EET2_T4_E12temp_storage+48];
	add.s64 	%rd367, %rd365, %rd366;
	ld.shared.u64 	%rd368, [_ZZN3cub18CUB_300001_SM_10006detail6reduce18DeviceReduceKernelINS2_10policy_hubIlyN4cuda3std3__44plusIlEEE10Policy1000EN6thrust24THRUST_300001_SM_1000_NS18transform_iteratorI17greater_than_fiveNSD_6detail15normal_iteratorINSD_10device_ptrIiEEEEllEEyS9_lNS7_10__identityEEEvT0_PT3_T1_NS0_13GridEvenShareISQ_EET2_T4_E12temp_storage+56];
	add.s64 	%rd369, %rd367, %rd368;
	ld.shared.u64 	%rd370, [_ZZN3cub18CUB_300001_SM_10006detail6reduce18DeviceReduceKernelINS2_10policy_hubIlyN4cuda3std3__44plusIlEEE10Policy1000EN6thrust24THRUST_300001_SM_1000_NS18transform_iteratorI17greater_than_fiveNSD_6detail15normal_iteratorINSD_10device_ptrIiEEEEllEEyS9_lNS7_10__identityEEEvT0_PT3_T1_NS0_13GridEvenShareISQ_EET2_T4_E12temp_storage+64];
	add.s64 	%rd371, %rd369, %rd370;
	ld.shared.u64 	%rd372, [_ZZN3cub18CUB_300001_SM_10006detail6reduce18DeviceReduceKernelINS2_10policy_hubIlyN4cuda3std3__44plusIlEEE10Policy1000EN6thrust24THRUST_300001_SM_1000_NS18transform_iteratorI17greater_than_fiveNSD_6detail15normal_iteratorINSD_10device_ptrIiEEEEllEEyS9_lNS7_10__identityEEEvT0_PT3_T1_NS0_13GridEvenShareISQ_EET2_T4_E12temp_storage+72];
	add.s64 	%rd373, %rd371, %rd372;
	ld.shared.u64 	%rd374, [_ZZN3cub18CUB_300001_SM_10006detail6reduce18DeviceReduceKernelINS2_10policy_hubIlyN4cuda3std3__44plusIlEEE10Policy1000EN6thrust24THRUST_300001_SM_1000_NS18transform_iteratorI17greater_than_fiveNSD_6detail15normal_iteratorINSD_10device_ptrIiEEEEllEEyS9_lNS7_10__identityEEEvT0_PT3_T1_NS0_13GridEvenShareISQ_EET2_T4_E12temp_storage+80];
	add.s64 	%rd375, %rd373, %rd374;
	ld.shared.u64 	%rd376, [_ZZN3cub18CUB_300001_SM_10006detail6reduce18DeviceReduceKernelINS2_10policy_hubIlyN4cuda3std3__44plusIlEEE10Policy1000EN6thrust24THRUST_300001_SM_1000_NS18transform_iteratorI17greater_than_fiveNSD_6detail15normal_iteratorINSD_10device_ptrIiEEEEllEEyS9_lNS7_10__identityEEEvT0_PT3_T1_NS0_13GridEvenShareISQ_EET2_T4_E12temp_storage+88];
	add.s64 	%rd377, %rd375, %rd376;
	ld.shared.u64 	%rd378, [_ZZN3cub18CUB_300001_SM_10006detail6reduce18DeviceReduceKernelINS2_10policy_hubIlyN4cuda3std3__44plusIlEEE10Policy1000EN6thrust24THRUST_300001_SM_1000_NS18transform_iteratorI17greater_than_fiveNSD_6detail15normal_iteratorINSD_10device_ptrIiEEEEllEEyS9_lNS7_10__identityEEEvT0_PT3_T1_NS0_13GridEvenShareISQ_EET2_T4_E12temp_storage+96];
	add.s64 	%rd379, %rd377, %rd378;
	ld.shared.u64 	%rd380, [_ZZN3cub18CUB_300001_SM_10006detail6reduce18DeviceReduceKernelINS2_10policy_hubIlyN4cuda3std3__44plusIlEEE10Policy1000EN6thrust24THRUST_300001_SM_1000_NS18transform_iteratorI17greater_than_fiveNSD_6detail15normal_iteratorINSD_10device_ptrIiEEEEllEEyS9_lNS7_10__identityEEEvT0_PT3_T1_NS0_13GridEvenShareISQ_EET2_T4_E12temp_storage+104];
	add.s64 	%rd381, %rd379, %rd380;
	ld.shared.u64 	%rd382, [_ZZN3cub18CUB_300001_SM_10006detail6reduce18DeviceReduceKernelINS2_10policy_hubIlyN4cuda3std3__44plusIlEEE10Policy1000EN6thrust24THRUST_300001_SM_1000_NS18transform_iteratorI17greater_than_fiveNSD_6detail15normal_iteratorINSD_10device_ptrIiEEEEllEEyS9_lNS7_10__identityEEEvT0_PT3_T1_NS0_13GridEvenShareISQ_EET2_T4_E12temp_storage+112];
	add.s64 	%rd383, %rd381, %rd382;
	ld.shared.u64 	%rd384, [_ZZN3cub18CUB_300001_SM_10006detail6reduce18DeviceReduceKernelINS2_10policy_hubIlyN4cuda3std3__44plusIlEEE10Policy1000EN6thrust24THRUST_300001_SM_1000_NS18transform_iteratorI17greater_than_fiveNSD_6detail15normal_iteratorINSD_10device_ptrIiEEEEllEEyS9_lNS7_10__identityEEEvT0_PT3_T1_NS0_13GridEvenShareISQ_EET2_T4_E12temp_storage+120];
	add.s64 	%rd385, %rd383, %rd384;
	ld.shared.u64 	%rd386, [_ZZN3cub18CUB_300001_SM_10006detail6reduce18DeviceReduceKernelINS2_10policy_hubIlyN4cuda3std3__44plusIlEEE10Policy1000EN6thrust24THRUST_300001_SM_1000_NS18transform_iteratorI17greater_than_fiveNSD_6detail15normal_iteratorINSD_10device_ptrIiEEEEllEEyS9_lNS7_10__identityEEEvT0_PT3_T1_NS0_13GridEvenShareISQ_EET2_T4_E12temp_storage+128];
	add.s64 	%rd387, %rd385, %rd386;
	ld.shared.u64 	%rd388, [_ZZN3cub18CUB_300001_SM_10006detail6reduce18DeviceReduceKernelINS2_10policy_hubIlyN4cuda3std3__44plusIlEEE10Policy1000EN6thrust24THRUST_300001_SM_1000_NS18transform_iteratorI17greater_than_fiveNSD_6detail15normal_iteratorINSD_10device_ptrIiEEEEllEEyS9_lNS7_10__identityEEEvT0_PT3_T1_NS0_13GridEvenShareISQ_EET2_T4_E12temp_storage+136];
	add.s64 	%rd419, %rd387, %rd388;
	bra.uni 	$L__BB10_46;
$L__BB10_21:
	// begin inline asm
	mov.u32 %r219, %laneid;
	// end inline asm
	and.b32  	%r270, %r6, 992;
	add.s32 	%r271, %r270, 32;
	setp.gt.s32 	%p107, %r271, %r5;
	not.b32 	%r272, %r270;
	add.s32 	%r273, %r5, %r272;
	selp.b32 	%r268, %r273, 31, %p107;
	mov.b64 	{%r221, %r226}, %rd403;
	mov.b32 	%r227, 1;
	mov.b32 	%r269, -1;
	// begin inline asm
	shfl.sync.down.b32 %r220, %r221, %r227, %r268, %r269;
	// end inline asm
	// begin inline asm
	shfl.sync.down.b32 %r225, %r226, %r227, %r268, %r269;
	// end inline asm
	mov.b64 	%rd288, {%r220, %r225};
	setp.lt.s32 	%p108, %r219, %r268;
	selp.b64 	%rd289, %rd288, 0, %p108;
	add.s64 	%rd290, %rd289, %rd403;
	mov.b64 	{%r231, %r236}, %rd290;
	mov.b32 	%r237, 2;
	// begin inline asm
	shfl.sync.down.b32 %r230, %r231, %r237, %r268, %r269;
	// end inline asm
	// begin inline asm
	shfl.sync.down.b32 %r235, %r236, %r237, %r268, %r269;
	// end inline asm
	mov.b64 	%rd291, {%r230, %r235};
	add.s32 	%r274, %r219, 2;
	setp.gt.s32 	%p109, %r274, %r268;
	selp.b64 	%rd292, 0, %rd291, %p109;
	add.s64 	%rd293, %rd292, %rd290;
	mov.b64 	{%r241, %r246}, %rd293;
	mov.b32 	%r247, 4;
	// begin inline asm
	shfl.sync.down.b32 %r240, %r241, %r247, %r268, %r269;
	// end inline asm
	// begin inline asm
	shfl.sync.down.b32 %r245, %r246, %r247, %r268, %r269;
	// end inline asm
	mov.b64 	%rd294, {%r240, %r245};
	add.s32 	%r275, %r219, 4;
	setp.gt.s32 	%p110, %r275, %r268;
	selp.b64 	%rd295, 0, %rd294, %p110;
	add.s64 	%rd296, %rd295, %rd293;
	mov.b64 	{%r251, %r256}, %rd296;
	mov.b32 	%r257, 8;
	// begin inline asm
	shfl.sync.down.b32 %r250, %r251, %r257, %r268, %r269;
	// end inline asm
	// begin inline asm
	shfl.sync.down.b32 %r255, %r256, %r257, %r268, %r269;
	// end inline asm
	mov.b64 	%rd297, {%r250, %r255};
	add.s32 	%r276, %r219, 8;
	setp.gt.s32 	%p111, %r276, %r268;
	selp.b64 	%rd298, 0, %rd297, %p111;
	add.s64 	%rd299, %rd298, %rd296;
	mov.b64 	{%r261, %r266}, %rd299;
	mov.b32 	%r267, 16;
	// begin inline asm
	shfl.sync.down.b32 %r260, %r261, %r267, %r268, %r269;
	// end inline asm
	// begin inline asm
	shfl.sync.down.b32 %r265, %r266, %r267, %r268, %r269;
	// end inline asm
	mov.b64 	%rd300, {%r260, %r265};
	add.s32 	%r277, %r219, 16;
	setp.gt.s32 	%p112, %r277, %r268;
	selp.b64 	%rd301, 0, %rd300, %p112;
	add.s64 	%rd419, %rd301, %rd299;
	setp.ne.s32 	%p113, %r219, 0;
	@%p113 bra 	$L__BB10_23;
	shr.u32 	%r278, %r6, 2;
	and.b32  	%r279, %r278, 248;
	mov.u32 	%r280, _ZZN3cub18CUB_300001_SM_10006detail6reduce18DeviceReduceKernelINS2_10policy_hubIlyN4cuda3std3__44plusIlEEE10Policy1000EN6thrust24THRUST_300001_SM_1000_NS18transform_iteratorI17greater_than_fiveNSD_6detail15normal_iteratorINSD_10device_ptrIiEEEEllEEyS9_lNS7_10__identityEEEvT0_PT3_T1_NS0_13GridEvenShareISQ_EET2_T4_E12temp_storage;
	add.s32 	%r281, %r280, %r279;
	st.shared.u64 	[%r281+16], %rd419;
$L__BB10_23:
	bar.sync 	0;
	setp.ne.s32 	%p114, %r6, 0;
	@%p114 bra 	$L__BB10_46;
	setp.gt.s32 	%p115, %r5, 32;
	ld.shared.u64 	%rd302, [_ZZN3cub18CUB_300001_SM_10006detail6reduce18DeviceReduceKernelINS2_10policy_hubIlyN4cuda3std3__44plusIlEEE10Policy1000EN6thrust24THRUST_300001_SM_1000_NS18transform_iteratorI17greater_than_fiveNSD_6detail15normal_iteratorINSD_10device_ptrIiEEEEllEEyS9_lNS7_10__identityEEEvT0_PT3_T1_NS0_13GridEvenShareISQ_EET2_T4_E12temp_storage+24];
	selp.b64 	%rd303, %rd302, 0, %p115;
	add.s64 	%rd304, %rd303, %rd419;
	setp.gt.s32 	%p116, %r5, 64;
	ld.shared.u64 	%rd305, [_ZZN3cub18CUB_300001_SM_10006detail6reduce18DeviceReduceKernelINS2_10policy_hubIlyN4cuda3std3__44plusIlEEE10Policy1000EN6thrust24THRUST_300001_SM_1000_NS18transform_iteratorI17greater_than_fiveNSD_6detail15normal_iteratorINSD_10device_ptrIiEEEEllEEyS9_lNS7_10__identityEEEvT0_PT3_T1_NS0_13GridEvenShareISQ_EET2_T4_E12temp_storage+32];
	selp.b64 	%rd306, %rd305, 0, %p116;
	add.s64 	%rd307, %rd304, %rd306;
	setp.gt.s32 	%p117, %r5, 96;
	ld.shared.u64 	%rd308, [_ZZN3cub18CUB_300001_SM_10006detail6reduce18DeviceReduceKernelINS2_10policy_hubIlyN4cuda3std3__44plusIlEEE10Policy1000EN6thrust24THRUST_300001_SM_1000_NS18transform_iteratorI17greater_than_fiveNSD_6detail15normal_iteratorINSD_10device_ptrIiEEEEllEEyS9_lNS7_10__identityEEEvT0_PT3_T1_NS0_13GridEvenShareISQ_EET2_T4_E12temp_storage+40];
	selp.b64 	%rd309, %rd308, 0, %p117;
	add.s64 	%rd310, %rd307, %rd309;
	setp.gt.s32 	%p118, %r5, 128;
	ld.shared.u64 	%rd311, [_ZZN3cub18CUB_300001_SM_10006detail6reduce18DeviceReduceKernelINS2_10policy_hubIlyN4cuda3std3__44plusIlEEE10Policy1000EN6thrust24THRUST_300001_SM_1000_NS18transform_iteratorI17greater_than_fiveNSD_6detail15normal_iteratorINSD_10device_ptrIiEEEEllEEyS9_lNS7_10__identityEEEvT0_PT3_T1_NS0_13GridEvenShareISQ_EET2_T4_E12temp_storage+48];
	selp.b64 	%rd312, %rd311, 0, %p118;
	add.s64 	%rd313, %rd310, %rd312;
	setp.gt.s32 	%p119, %r5, 160;
	ld.shared.u64 	%rd314, [_ZZN3cub18CUB_300001_SM_10006detail6reduce18DeviceReduceKernelINS2_10policy_hubIlyN4cuda3std3__44plusIlEEE10Policy1000EN6thrust24THRUST_300001_SM_1000_NS18transform_iteratorI17greater_than_fiveNSD_6detail15normal_iteratorINSD_10device_ptrIiEEEEllEEyS9_lNS7_10__identityEEEvT0_PT3_T1_NS0_13GridEvenShareISQ_EET2_T4_E12temp_storage+56];
	selp.b64 	%rd315, %rd314, 0, %p119;
	add.s64 	%rd316, %rd313, %rd315;
	setp.gt.s32 	%p120, %r5, 192;
	ld.shared.u64 	%rd317, [_ZZN3cub18CUB_300001_SM_10006detail6reduce18DeviceReduceKernelINS2_10policy_hubIlyN4cuda3std3__44plusIlEEE10Policy1000EN6thrust24THRUST_300001_SM_1000_NS18transform_iteratorI17greater_than_fiveNSD_6detail15normal_iteratorINSD_10device_ptrIiEEEEllEEyS9_lNS7_10__identityEEEvT0_PT3_T1_NS0_13GridEvenShareISQ_EET2_T4_E12temp_storage+64];
	selp.b64 	%rd318, %rd317, 0, %p120;
	add.s64 	%rd319, %rd316, %rd318;
	setp.gt.s32 	%p121, %r5, 224;
	ld.shared.u64 	%rd320, [_ZZN3cub18CUB_300001_SM_10006detail6reduce18DeviceReduceKernelINS2_10policy_hubIlyN4cuda3std3__44plusIlEEE10Policy1000EN6thrust24THRUST_300001_SM_1000_NS18transform_iteratorI17greater_than_fiveNSD_6detail15normal_iteratorINSD_10device_ptrIiEEEEllEEyS9_lNS7_10__identityEEEvT0_PT3_T1_NS0_13GridEvenShareISQ_EET2_T4_E12temp_storage+72];
	selp.b64 	%rd321, %rd320, 0, %p121;
	add.s64 	%rd322, %rd319, %rd321;
	setp.gt.s32 	%p122, %r5, 256;
	ld.shared.u64 	%rd323, [_ZZN3cub18CUB_300001_SM_10006detail6reduce18DeviceReduceKernelINS2_10policy_hubIlyN4cuda3std3__44plusIlEEE10Policy1000EN6thrust24THRUST_300001_SM_1000_NS18transform_iteratorI17greater_than_fiveNSD_6detail15normal_iteratorINSD_10device_ptrIiEEEEllEEyS9_lNS7_10__identityEEEvT0_PT3_T1_NS0_13GridEvenShareISQ_EET2_T4_E12temp_storage+80];
	selp.b64 	%rd324, %rd323, 0, %p122;
	add.s64 	%rd325, %rd322, %rd324;
	setp.gt.s32 	%p123, %r5, 288;
	ld.shared.u64 	%rd326, [_ZZN3cub18CUB_300001_SM_10006detail6reduce18DeviceReduceKernelINS2_10policy_hubIlyN4cuda3std3__44plusIlEEE10Policy1000EN6thrust24THRUST_300001_SM_1000_NS18transform_iteratorI17greater_than_fiveNSD_6detail15normal_iteratorINSD_10device_ptrIiEEEEllEEyS9_lNS7_10__identityEEEvT0_PT3_T1_NS0_13GridEvenShareISQ_EET2_T4_E12temp_storage+88];
	selp.b64 	%rd327, %rd326, 0, %p123;
	add.s64 	%rd328, %rd325, %rd327;
	setp.gt.s32 	%p124, %r5, 320;
	ld.shared.u64 	%rd329, [_ZZN3cub18CUB_300001_SM_10006detail6reduce18DeviceReduceKernelINS2_10policy_hubIlyN4cuda3std3__44plusIlEEE10Policy1000EN6thrust24THRUST_300001_SM_1000_NS18transform_iteratorI17greater_than_fiveNSD_6detail15normal_iteratorINSD_10device_ptrIiEEEEllEEyS9_lNS7_10__identityEEEvT0_PT3_T1_NS0_13GridEvenShareISQ_EET2_T4_E12temp_storage+96];
	selp.b64 	%rd330, %rd329, 0, %p124;
	add.s64 	%rd331, %rd328, %rd330;
	setp.gt.s32 	%p125, %r5, 352;
	ld.shared.u64 	%rd332, [_ZZN3cub18CUB_300001_SM_10006detail6reduce18DeviceReduceKernelINS2_10policy_hubIlyN4cuda3std3__44plusIlEEE10Policy1000EN6thrust24THRUST_300001_SM_1000_NS18transform_iteratorI17greater_than_fiveNSD_6detail15normal_iteratorINSD_10device_ptrIiEEEEllEEyS9_lNS7_10__identityEEEvT0_PT3_T1_NS0_13GridEvenShareISQ_EET2_T4_E12temp_storage+104];
	selp.b64 	%rd333, %rd332, 0, %p125;
	add.s64 	%rd334, %rd331, %rd333;
	setp.gt.s32 	%p126, %r5, 384;
	ld.shared.u64 	%rd335, [_ZZN3cub18CUB_300001_SM_10006detail6reduce18DeviceReduceKernelINS2_10policy_hubIlyN4cuda3std3__44plusIlEEE10Policy1000EN6thrust24THRUST_300001_SM_1000_NS18transform_iteratorI17greater_than_fiveNSD_6detail15normal_iteratorINSD_10device_ptrIiEEEEllEEyS9_lNS7_10__identityEEEvT0_PT3_T1_NS0_13GridEvenShareISQ_EET2_T4_E12temp_storage+112];
	selp.b64 	%rd336, %rd335, 0, %p126;
	add.s64 	%rd337, %rd334, %rd336;
	setp.gt.s32 	%p127, %r5, 416;
	ld.shared.u64 	%rd338, [_ZZN3cub18CUB_300001_SM_10006detail6reduce18DeviceReduceKernelINS2_10policy_hubIlyN4cuda3std3__44plusIlEEE10Policy1000EN6thrust24THRUST_300001_SM_1000_NS18transform_iteratorI17greater_than_fiveNSD_6detail15normal_iteratorINSD_10device_ptrIiEEEEllEEyS9_lNS7_10__identityEEEvT0_PT3_T1_NS0_13GridEvenShareISQ_EET2_T4_E12temp_storage+120];
	selp.b64 	%rd339, %rd338, 0, %p127;
	add.s64 	%rd340, %rd337, %rd339;
	setp.gt.s32 	%p128, %r5, 448;
	ld.shared.u64 	%rd341, [_ZZN3cub18CUB_300001_SM_10006detail6reduce18DeviceReduceKernelINS2_10policy_hubIlyN4cuda3std3__44plusIlEEE10Policy1000EN6thrust24THRUST_300001_SM_1000_NS18transform_iteratorI17greater_than_fiveNSD_6detail15normal_iteratorINSD_10device_ptrIiEEEEllEEyS9_lNS7_10__identityEEEvT0_PT3_T1_NS0_13GridEvenShareISQ_EET2_T4_E12temp_storage+128];
	selp.b64 	%rd342, %rd341, 0, %p128;
	add.s64 	%rd343, %rd340, %rd342;
	setp.gt.s32 	%p129, %r5, 480;
	ld.shared.u64 	%rd344, [_ZZN3cub18CUB_300001_SM_10006detail6reduce18DeviceReduceKernelINS2_10policy_hubIlyN4cuda3std3__44plusIlEEE10Policy1000EN6thrust24THRUST_300001_SM_1000_NS18transform_iteratorI17greater_than_fiveNSD_6detail15normal_iteratorINSD_10device_ptrIiEEEEllEEyS9_lNS7_10__identityEEEvT0_PT3_T1_NS0_13GridEvenShareISQ_EET2_T4_E12temp_storage+136];
	selp.b64 	%rd345, %rd344, 0, %p129;
	add.s64 	%rd419, %rd343, %rd345;
	bra.uni 	$L__BB10_46;
$L__BB10_25:
	cvt.u32.u64 	%r53, %rd4;
	mov.u32 	%r28, %tid.x;
	add.s32 	%r54, %r53, %r28;
	mul.wide.u32 	%rd65, %r54, 4;
	add.s64 	%rd66, %rd2, %rd65;
	ld.global.u32 	%r55, [%rd66];
	setp.gt.s32 	%p2, %r55, %r2;
	selp.u64 	%rd67, 1, 0, %p2;
	ld.global.u32 	%r56, [%rd66+2048];
	setp.gt.s32 	%p3, %r56, %r2;
	selp.u64 	%rd68, 1, 0, %p3;
	ld.global.u32 	%r57, [%rd66+4096];
	setp.gt.s32 	%p4, %r57, %r2;
	selp.u64 	%rd69, 1, 0, %p4;
	ld.global.u32 	%r58, [%rd66+6144];
	setp.gt.s32 	%p5, %r58, %r2;
	selp.u64 	%rd70, 1, 0, %p5;
	ld.global.u32 	%r59, [%rd66+8192];
	setp.gt.s32 	%p6, %r59, %r2;
	selp.u64 	%rd71, 1, 0, %p6;
	ld.global.u32 	%r60, [%rd66+10240];
	setp.gt.s32 	%p7, %r60, %r2;
	selp.u64 	%rd72, 1, 0, %p7;
	ld.global.u32 	%r61, [%rd66+12288];
	setp.gt.s32 	%p8, %r61, %r2;
	selp.u64 	%rd73, 1, 0, %p8;
	add.s64 	%rd74, %rd68, %rd67;
	add.s64 	%rd75, %rd74, %rd69;
	add.s64 	%rd76, %rd75, %rd70;
	add.s64 	%rd77, %rd76, %rd71;
	add.s64 	%rd78, %rd77, %rd72;
	add.s64 	%rd418, %rd78, %rd73;
	setp.lt.u64 	%p9, %rd5, %rd3;
	@%p9 bra 	$L__BB10_42;
	cvt.u32.u64 	%r63, %rd3;
	cvt.u64.u32 	%rd30, %r28;
	add.s64 	%rd405, %rd4, %rd3;
	cvt.u32.u64 	%r29, %rd1;
	not.b32 	%r65, %r28;
	add.s32 	%r66, %r65, %r29;
	sub.s32 	%r67, %r66, %r63;
	sub.s32 	%r346, %r67, %r53;
	add.s64 	%rd79, %rd405, %rd30;
	shl.b64 	%rd80, %rd79, 2;
	add.s64 	%rd81, %rd80, %rd2;
	add.s64 	%rd404, %rd81, 16384;
	mov.b32 	%r347, 0;
	mov.u64 	%rd407, %rd4;
$L__BB10_27:
	cvt.s64.s32 	%rd37, %r51;
	add.s64 	%rd407, %rd407, %rd37;
	add.s64 	%rd82, %rd1, -3584;
	setp.gt.u64 	%p10, %rd407, %rd82;
	@%p10 bra 	$L__BB10_29;
	mul.lo.s32 	%r69, %r1, 3584;
	cvt.s64.s32 	%rd83, %r69;
	add.s64 	%rd84, %rd407, %rd30;
	shl.b64 	%rd85, %rd84, 2;
	add.s64 	%rd86, %rd2, %rd85;
	ld.global.u32 	%r70, [%rd86];
	setp.gt.s32 	%p11, %r70, %r2;
	selp.u64 	%rd87, 1, 0, %p11;
	ld.global.u32 	%r71, [%rd86+2048];
	setp.gt.s32 	%p12, %r71, %r2;
	selp.u64 	%rd88, 1, 0, %p12;
	ld.global.u32 	%r72, [%rd86+4096];
	setp.gt.s32 	%p13, %r72, %r2;
	selp.u64 	%rd89, 1, 0, %p13;
	ld.global.u32 	%r73, [%rd86+6144];
	setp.gt.s32 	%p14, %r73, %r2;
	selp.u64 	%rd90, 1, 0, %p14;
	ld.global.u32 	%r74, [%rd86+8192];
	setp.gt.s32 	%p15, %r74, %r2;
	selp.u64 	%rd91, 1, 0, %p15;
	ld.global.u32 	%r75, [%rd86+10240];
	setp.gt.s32 	%p16, %r75, %r2;
	selp.u64 	%rd92, 1, 0, %p16;
	ld.global.u32 	%r76, [%rd86+12288];
	setp.gt.s32 	%p17, %r76, %r2;
	selp.u64 	%rd93, 1, 0, %p17;
	add.s64 	%rd94, %rd418, %rd87;
	add.s64 	%rd95, %rd94, %rd88;
	add.s64 	%rd96, %rd95, %rd89;
	add.s64 	%rd97, %rd96, %rd90;
	add.s64 	%rd98, %rd97, %rd91;
	add.s64 	%rd99, %rd98, %rd92;
	add.s64 	%rd418, %rd99, %rd93;
	sub.s64 	%rd100, %rd1, %rd407;
	setp.lt.u64 	%p18, %rd100, %rd83;
	add.s32 	%r347, %r347, 1;
	add.s64 	%rd405, %rd405, %rd83;
	sub.s32 	%r346, %r346, %r69;
	mul.wide.s32 	%rd101, %r69, 4;
	add.s64 	%rd404, %rd404, %rd101;
	@%p18 bra 	$L__BB10_42;
	bra.uni 	$L__BB10_27;
$L__BB10_29:
	setp.le.u64 	%p19, %rd1, %rd407;
	cvt.u32.u64 	%r77, %rd407;
	cvt.u32.u64 	%r78, %rd1;
	sub.s32 	%r79, %r78, %r77;
	setp.ge.s32 	%p20, %r28, %r79;
	or.pred  	%p21, %p19, %p20;
	@%p21 bra 	$L__BB10_42;
	cvt.u32.u64 	%r81, %rd37;
	cvt.u32.u64 	%r82, %rd4;
	not.b32 	%r83, %r28;
	add.s32 	%r84, %r83, %r29;
	add.s32 	%r85, %r81, %r82;
	sub.s32 	%r86, %r84, %r85;
	mul.lo.s32 	%r87, %r1, %r347;
	mad.lo.s32 	%r88, %r87, -3584, %r86;
	shr.u32 	%r89, %r88, 9;
	add.s32 	%r35, %r89, 1;
	and.b32  	%r36, %r35, 15;
	setp.lt.u32 	%p22, %r88, 7680;
	mov.u32 	%r350, %r28;
	@%p22 bra 	$L__BB10_33;
	shr.u32 	%r90, %r346, 9;
	add.s32 	%r91, %r90, 1;
	and.b32  	%r92, %r91, 16777200;
	neg.s32 	%r348, %r92;
	mov.u32 	%r350, %r28;
$L__BB10_32:
	.pragma "nounroll";
	ld.global.u32 	%r93, [%rd404+-16384];
	setp.gt.s32 	%p23, %r93, %r2;
	selp.u64 	%rd103, 1, 0, %p23;
	add.s64 	%rd104, %rd418, %rd103;
	ld.global.u32 	%r94, [%rd404+-14336];
	setp.gt.s32 	%p24, %r94, %r2;
	selp.u64 	%rd105, 1, 0, %p24;
	add.s64 	%rd106, %rd104, %rd105;
	ld.global.u32 	%r95, [%rd404+-12288];
	setp.gt.s32 	%p25, %r95, %r2;
	selp.u64 	%rd107, 1, 0, %p25;
	add.s64 	%rd108, %rd106, %rd107;
	ld.global.u32 	%r96, [%rd404+-10240];
	setp.gt.s32 	%p26, %r96, %r2;
	selp.u64 	%rd109, 1, 0, %p26;
	add.s64 	%rd110, %rd108, %rd109;
	ld.global.u32 	%r97, [%rd404+-8192];
	setp.gt.s32 	%p27, %r97, %r2;
	selp.u64 	%rd111, 1, 0, %p27;
	add.s64 	%rd112, %rd110, %rd111;
	ld.global.u32 	%r98, [%rd404+-6144];
	setp.gt.s32 	%p28, %r98, %r2;
	selp.u64 	%rd113, 1, 0, %p28;
	add.s64 	%rd114, %rd112, %rd113;
	ld.global.u32 	%r99, [%rd404+-4096];
	setp.gt.s32 	%p29, %r99, %r2;
	selp.u64 	%rd115, 1, 0, %p29;
	add.s64 	%rd116, %rd114, %rd115;
	ld.global.u32 	%r100, [%rd404+-2048];
	setp.gt.s32 	%p30, %r100, %r2;
	selp.u64 	%rd117, 1, 0, %p30;
	add.s64 	%rd118, %rd116, %rd117;
	ld.global.u32 	%r101, [%rd404];
	setp.gt.s32 	%p31, %r101, %r2;
	selp.u64 	%rd119, 1, 0, %p31;
	add.s64 	%rd120, %rd118, %rd119;
	ld.global.u32 	%r102, [%rd404+2048];
	setp.gt.s32 	%p32, %r102, %r2;
	selp.u64 	%rd121, 1, 0, %p32;
	add.s64 	%rd122, %rd120, %rd121;
	ld.global.u32 	%r103, [%rd404+4096];
	setp.gt.s32 	%p33, %r103, %r2;
	selp.u64 	%rd123, 1, 0, %p33;
	add.s64 	%rd124, %rd122, %rd123;
	ld.global.u32 	%r104, [%rd404+6144];
	setp.gt.s32 	%p34, %r104, %r2;
	selp.u64 	%rd125, 1, 0, %p34;
	add.s64 	%rd126, %rd124, %rd125;
	ld.global.u32 	%r105, [%rd404+8192];
	setp.gt.s32 	%p35, %r105, %r2;
	selp.u64 	%rd127, 1, 0, %p35;
	add.s64 	%rd128, %rd126, %rd127;
	ld.global.u32 	%r106, [%rd404+10240];
	setp.gt.s32 	%p36, %r106, %r2;
	selp.u64 	%rd129, 1, 0, %p36;
	add.s64 	%rd130, %rd128, %rd129;
	ld.global.u32 	%r107, [%rd404+12288];
	setp.gt.s32 	%p37, %r107, %r2;
	selp.u64 	%rd131, 1, 0, %p37;
	add.s64 	%rd132, %rd130, %rd131;
	ld.global.u32 	%r108, [%rd404+14336];
	setp.gt.s32 	%p38, %r108, %r2;
	selp.u64 	%rd133, 1, 0, %p38;
	add.s64 	%rd418, %rd132, %rd133;
	add.s32 	%r350, %r350, 8192;
	add.s32 	%r348, %r348, 16;
	add.s64 	%rd404, %rd404, 32768;
	setp.ne.s32 	%p39, %r348, 0;
	@%p39 bra 	$L__BB10_32;
$L__BB10_33:
	setp.eq.s32 	%p40, %r36, 0;
	@%p40 bra 	$L__BB10_42;
	and.b32  	%r43, %r35, 7;
	setp.lt.u32 	%p41, %r36, 8;
	@%p41 bra 	$L__BB10_36;
	cvt.u64.u32 	%rd135, %r350;
	add.s64 	%rd136, %rd407, %rd135;
	shl.b64 	%rd137, %rd136, 2;
	add.s64 	%rd138, %rd2, %rd137;
	ld.global.u32 	%r109, [%rd138];
	setp.gt.s32 	%p42, %r109, %r2;
	selp.u64 	%rd139, 1, 0, %p42;
	add.s64 	%rd140, %rd418, %rd139;
	ld.global.u32 	%r110, [%rd138+2048];
	setp.gt.s32 	%p43, %r110, %r2;
	selp.u64 	%rd141, 1, 0, %p43;
	add.s64 	%rd142, %rd140, %rd141;
	ld.global.u32 	%r111, [%rd138+4096];
	setp.gt.s32 	%p44, %r111, %r2;
	selp.u64 	%rd143, 1, 0, %p44;
	add.s64 	%rd144, %rd142, %rd143;
	ld.global.u32 	%r112, [%rd138+6144];
	setp.gt.s32 	%p45, %r112, %r2;
	selp.u64 	%rd145, 1, 0, %p45;
	add.s64 	%rd146, %rd144, %rd145;
	ld.global.u32 	%r113, [%rd138+8192];
	setp.gt.s32 	%p46, %r113, %r2;
	selp.u64 	%rd147, 1, 0, %p46;
	add.s64 	%rd148, %rd146, %rd147;
	ld.global.u32 	%r114, [%rd138+10240];
	setp.gt.s32 	%p47, %r114, %r2;
	selp.u64 	%rd149, 1, 0, %p47;
	add.s64 	%rd150, %rd148, %rd149;
	ld.global.u32 	%r115, [%rd138+12288];
	setp.gt.s32 	%p48, %r115, %r2;
	selp.u64 	%rd151, 1, 0, %p48;
	add.s64 	%rd152, %rd150, %rd151;
	ld.global.u32 	%r116, [%rd138+14336];
	setp.gt.s32 	%p49, %r116, %r2;
	selp.u64 	%rd153, 1, 0, %p49;
	add.s64 	%rd418, %rd152, %rd153;
	add.s32 	%r350, %r350, 4096;
$L__BB10_36:
	setp.eq.s32 	%p50, %r43, 0;
	@%p50 bra 	$L__BB10_42;
	setp.lt.u32 	%p51, %r43, 4;
	@%p51 bra 	$L__BB10_39;
	cvt.u64.u32 	%rd155, %r350;
	add.s64 	%rd156, %rd407, %rd155;
	shl.b64 	%rd157, %rd156, 2;
	add.s64 	%rd158, %rd2, %rd157;
	ld.global.u32 	%r117, [%rd158];
	setp.gt.s32 	%p52, %r117, %r2;
	selp.u64 	%rd159, 1, 0, %p52;
	add.s64 	%rd160, %rd418, %rd159;
	ld.global.u32 	%r118, [%rd158+2048];
	setp.gt.s32 	%p53, %r118, %r2;
	selp.u64 	%rd161, 1, 0, %p53;
	add.s64 	%rd162, %rd160, %rd161;
	ld.global.u32 	%r119, [%rd158+4096];
	setp.gt.s32 	%p54, %r119, %r2;
	selp.u64 	%rd163, 1, 0, %p54;
	add.s64 	%rd164, %rd162, %rd163;
	ld.global.u32 	%r120, [%rd158+6144];
	setp.gt.s32 	%p55, %r120, %r2;
	selp.u64 	%rd165, 1, 0, %p55;
	add.s64 	%rd418, %rd164, %rd165;
	add.s32 	%r350, %r350, 2048;
$L__BB10_39:
	and.b32  	%r121, %r35, 3;
	setp.eq.s32 	%p56, %r121, 0;
	@%p56 bra 	$L__BB10_42;
	cvt.u64.u32 	%rd166, %r350;
	add.s64 	%rd167, %rd166, %rd405;
	shl.b64 	%rd168, %rd167, 2;
	add.s64 	%rd416, %rd2, %rd168;
	cvt.u16.u32 	%rs1, %r346;
	shr.u16 	%rs2, %rs1, 9;
	add.s16 	%rs3, %rs2, 1;
	cvt.u32.u16 	%r122, %rs3;
	and.b32  	%r123, %r122, 3;
	neg.s32 	%r353, %r123;
$L__BB10_41:
	.pragma "nounroll";
	ld.global.u32 	%r124, [%rd416];
	setp.gt.s32 	%p57, %r124, %r2;
	selp.u64 	%rd169, 1, 0, %p57;
	add.s64 	%rd418, %rd418, %rd169;
	add.s64 	%rd416, %rd416, 2048;
	add.s32 	%r353, %r353, 1;
	setp.ne.s32 	%p58, %r353, 0;
	@%p58 bra 	$L__BB10_41;
$L__BB10_42:
	// begin inline asm
	mov.u32 %r125, %laneid;
	// end inline asm
	mov.b64 	{%r127, %r132}, %rd418;
	mov.b32 	%r133, 1;
	mov.b32 	%r174, 31;
	mov.b32 	%r175, -1;
	// begin inline asm
	shfl.sync.down.b32 %r126, %r127, %r133, %r174, %r175;
	// end inline asm
	// begin inline asm
	shfl.sync.down.b32 %r131, %r132, %r133, %r174, %r175;
	// end inline asm
	mov.b64 	%rd170, {%r126, %r131};
	setp.gt.s32 	%p59, %r125, 30;
	selp.b64 	%rd171, 0, %rd170, %p59;
	add.s64 	%rd172, %rd171, %rd418;
	mov.b64 	{%r137, %r142}, %rd172;
	mov.b32 	%r143, 2;
	// begin inline asm
	shfl.sync.down.b32 %r136, %r137, %r143, %r174, %r175;
	// end inline asm
	// begin inline asm
	shfl.sync.down.b32 %r141, %r142, %r143, %r174, %r175;
	// end inline asm
	mov.b64 	%rd173, {%r136, %r141};
	setp.gt.s32 	%p60, %r125, 29;
	selp.b64 	%rd174, 0, %rd173, %p60;
	add.s64 	%rd175, %rd174, %rd172;
	mov.b64 	{%r147, %r152}, %rd175;
	mov.b32 	%r153, 4;
	// begin inline asm
	shfl.sync.down.b32 %r146, %r147, %r153, %r174, %r175;
	// end inline asm
	// begin inline asm
	shfl.sync.down.b32 %r151, %r152, %r153, %r174, %r175;
	// end inline asm
	mov.b64 	%rd176, {%r146, %r151};
	setp.gt.s32 	%p61, %r125, 27;
	selp.b64 	%rd177, 0, %rd176, %p61;
	add.s64 	%rd178, %rd177, %rd175;
	mov.b64 	{%r157, %r162}, %rd178;
	mov.b32 	%r163, 8;
	// begin inline asm
	shfl.sync.down.b32 %r156, %r157, %r163, %r174, %r175;
	// end inline asm
	// begin inline asm
	shfl.sync.down.b32 %r161, %r162, %r163, %r174, %r175;
	// end inline asm
	mov.b64 	%rd179, {%r156, %r161};
	setp.gt.s32 	%p62, %r125, 23;
	selp.b64 	%rd180, 0, %rd179, %p62;
	add.s64 	%rd181, %rd180, %rd178;
	mov.b64 	{%r167, %r172}, %rd181;
	mov.b32 	%r173, 16;
	// begin inline asm
	shfl.sync.down.b32 %r166, %r167, %r173, %r174, %r175;
	// end inline asm
	// begin inline asm
	shfl.sync.down.b32 %r171, %r172, %r173, %r174, %r175;
	// end inline asm
	mov.b64 	%rd182, {%r166, %r171};
	setp.gt.s32 	%p63, %r125, 15;
	selp.b64 	%rd183, 0, %rd182, %p63;
	add.s64 	%rd419, %rd183, %rd181;
	setp.ne.s32 	%p64, %r125, 0;
	@%p64 bra 	$L__BB10_44;
	shr.u32 	%r176, %r28, 2;
	and.b32  	%r177, %r176, 248;
	mov.u32 	%r178, _ZZN3cub18CUB_300001_SM_10006detail6reduce18DeviceReduceKernelINS2_10policy_hubIlyN4cuda3std3__44plusIlEEE10Policy1000EN6thrust24THRUST_300001_SM_1000_NS18transform_iteratorI17greater_than_fiveNSD_6detail15normal_iteratorINSD_10device_ptrIiEEEEllEEyS9_lNS7_10__identityEEEvT0_PT3_T1_NS0_13GridEvenShareISQ_EET2_T4_E12temp_storage;
	add.s32 	%r179, %r178, %r177;
	st.shared.u64 	[%r179+16], %rd419;
$L__BB10_44:
	bar.sync 	0;
	setp.ne.s32 	%p65, %r28, 0;
	@%p65 bra 	$L__BB10_46;
	ld.shared.u64 	%rd184, [_ZZN3cub18CUB_300001_SM_10006detail6reduce18DeviceReduceKernelINS2_10policy_hubIlyN4cuda3std3__44plusIlEEE10Policy1000EN6thrust24THRUST_300001_SM_1000_NS18transform_iteratorI17greater_than_fiveNSD_6detail15normal_iteratorINSD_10device_ptrIiEEEEllEEyS9_lNS7_10__identityEEEvT0_PT3_T1_NS0_13GridEvenShareISQ_EET2_T4_E12temp_storage+24];
	add.s64 	%rd185, %rd184, %rd419;
	ld.shared.u64 	%rd186, [_ZZN3cub18CUB_300001_SM_10006detail6reduce18DeviceReduceKernelINS2_10policy_hubIlyN4cuda3std3__44plusIlEEE10Policy1000EN6thrust24THRUST_300001_SM_1000_NS18transform_iteratorI17greater_than_fiveNSD_6detail15normal_iteratorINSD_10device_ptrIiEEEEllEEyS9_lNS7_10__identityEEEvT0_PT3_T1_NS0_13GridEvenShareISQ_EET2_T4_E12temp_storage+32];
	add.s64 	%rd187, %rd185, %rd186;
	ld.shared.u64 	%rd188, [_ZZN3cub18CUB_300001_SM_10006detail6reduce18DeviceReduceKernelINS2_10policy_hubIlyN4cuda3std3__44plusIlEEE10Policy1000EN6thrust24THRUST_300001_SM_1000_NS18transform_iteratorI17greater_than_fiveNSD_6detail15normal_iteratorINSD_10device_ptrIiEEEEllEEyS9_lNS7_10__identityEEEvT0_PT3_T1_NS0_13GridEvenShareISQ_EET2_T4_E12temp_storage+40];
	add.s64 	%rd189, %rd187, %rd188;
	ld.shared.u64 	%rd190, [_ZZN3cub18CUB_300001_SM_10006detail6reduce18DeviceReduceKernelINS2_10policy_hubIlyN4cuda3std3__44plusIlEEE10Policy1000EN6thrust24THRUST_300001_SM_1000_NS18transform_iteratorI17greater_than_fiveNSD_6detail15normal_iteratorINSD_10device_ptrIiEEEEllEEyS9_lNS7_10__identityEEEvT0_PT3_T1_NS0_13GridEvenShareISQ_EET2_T4_E12temp_storage+48];
	add.s64 	%rd191, %rd189, %rd190;
	ld.shared.u64 	%rd192, [_ZZN3cub18CUB_300001_SM_10006detail6reduce18DeviceReduceKernelINS2_10policy_hubIlyN4cuda3std3__44plusIlEEE10Policy1000EN6thrust24THRUST_300001_SM_1000_NS18transform_iteratorI17greater_than_fiveNSD_6detail15normal_iteratorINSD_10device_ptrIiEEEEllEEyS9_lNS7_10__identityEEEvT0_PT3_T1_NS0_13GridEvenShareISQ_EET2_T4_E12temp_storage+56];
	add.s64 	%rd193, %rd191, %rd192;
	ld.shared.u64 	%rd194, [_ZZN3cub18CUB_300001_SM_10006detail6reduce18DeviceReduceKernelINS2_10policy_hubIlyN4cuda3std3__44plusIlEEE10Policy1000EN6thrust24THRUST_300001_SM_1000_NS18transform_iteratorI17greater_than_fiveNSD_6detail15normal_iteratorINSD_10device_ptrIiEEEEllEEyS9_lNS7_10__identityEEEvT0_PT3_T1_NS0_13GridEvenShareISQ_EET2_T4_E12temp_storage+64];
	add.s64 	%rd195, %rd193, %rd194;
	ld.shared.u64 	%rd196, [_ZZN3cub18CUB_300001_SM_10006detail6reduce18DeviceReduceKernelINS2_10policy_hubIlyN4cuda3std3__44plusIlEEE10Policy1000EN6thrust24THRUST_300001_SM_1000_NS18transform_iteratorI17greater_than_fiveNSD_6detail15normal_iteratorINSD_10device_ptrIiEEEEllEEyS9_lNS7_10__identityEEEvT0_PT3_T1_NS0_13GridEvenShareISQ_EET2_T4_E12temp_storage+72];
	add.s64 	%rd197, %rd195, %rd196;
	ld.shared.u64 	%rd198, [_ZZN3cub18CUB_300001_SM_10006detail6reduce18DeviceReduceKernelINS2_10policy_hubIlyN4cuda3std3__44plusIlEEE10Policy1000EN6thrust24THRUST_300001_SM_1000_NS18transform_iteratorI17greater_than_fiveNSD_6detail15normal_iteratorINSD_10device_ptrIiEEEEllEEyS9_lNS7_10__identityEEEvT0_PT3_T1_NS0_13GridEvenShareISQ_EET2_T4_E12temp_storage+80];
	add.s64 	%rd199, %rd197, %rd198;
	ld.shared.u64 	%rd200, [_ZZN3cub18CUB_300001_SM_10006detail6reduce18DeviceReduceKernelINS2_10policy_hubIlyN4cuda3std3__44plusIlEEE10Policy1000EN6thrust24THRUST_300001_SM_1000_NS18transform_iteratorI17greater_than_fiveNSD_6detail15normal_iteratorINSD_10device_ptrIiEEEEllEEyS9_lNS7_10__identityEEEvT0_PT3_T1_NS0_13GridEvenShareISQ_EET2_T4_E12temp_storage+88];
	add.s64 	%rd201, %rd199, %rd200;
	ld.shared.u64 	%rd202, [_ZZN3cub18CUB_300001_SM_10006detail6reduce18DeviceReduceKernelINS2_10policy_hubIlyN4cuda3std3__44plusIlEEE10Policy1000EN6thrust24THRUST_300001_SM_1000_NS18transform_iteratorI17greater_than_fiveNSD_6detail15normal_iteratorINSD_10device_ptrIiEEEEllEEyS9_lNS7_10__identityEEEvT0_PT3_T1_NS0_13GridEvenShareISQ_EET2_T4_E12temp_storage+96];
	add.s64 	%rd203, %rd201, %rd202;
	ld.shared.u64 	%rd204, [_ZZN3cub18CUB_300001_SM_10006detail6reduce18DeviceReduceKernelINS2_10policy_hubIlyN4cuda3std3__44plusIlEEE10Policy1000EN6thrust24THRUST_300001_SM_1000_NS18transform_iteratorI17greater_than_fiveNSD_6detail15normal_iteratorINSD_10device_ptrIiEEEEllEEyS9_lNS7_10__identityEEEvT0_PT3_T1_NS0_13GridEvenShareISQ_EET2_T4_E12temp_storage+104];
	add.s64 	%rd205, %rd203, %rd204;
	ld.shared.u64 	%rd206, [_ZZN3cub18CUB_300001_SM_10006detail6reduce18DeviceReduceKernelINS2_10policy_hubIlyN4cuda3std3__44plusIlEEE10Policy1000EN6thrust24THRUST_300001_SM_1000_NS18transform_iteratorI17greater_than_fiveNSD_6detail15normal_iteratorINSD_10device_ptrIiEEEEllEEyS9_lNS7_10__identityEEEvT0_PT3_T1_NS0_13GridEvenShareISQ_EET2_T4_E12temp_storage+112];
	add.s64 	%rd207, %rd205, %rd206;
	ld.shared.u64 	%rd208, [_ZZN3cub18CUB_300001_SM_10006detail6reduce18DeviceReduceKernelINS2_10policy_hubIlyN4cuda3std3__44plusIlEEE10Policy1000EN6thrust24THRUST_300001_SM_1000_NS18transform_iteratorI17greater_than_fiveNSD_6detail15normal_iteratorINSD_10device_ptrIiEEEEllEEyS9_lNS7_10__identityEEEvT0_PT3_T1_NS0_13GridEvenShareISQ_EET2_T4_E12temp_storage+120];
	add.s64 	%rd209, %rd207, %rd208;
	ld.shared.u64 	%rd210, [_ZZN3cub18CUB_300001_SM_10006detail6reduce18DeviceReduceKernelINS2_10policy_hubIlyN4cuda3std3__44plusIlEEE10Policy1000EN6thrust24THRUST_300001_SM_1000_NS18transform_iteratorI17greater_than_fiveNSD_6detail15normal_iteratorINSD_10device_ptrIiEEEEllEEyS9_lNS7_10__identityEEEvT0_PT3_T1_NS0_13GridEvenShareISQ_EET2_T4_E12temp_storage+128];
	add.s64 	%rd211, %rd209, %rd210;
	ld.shared.u64 	%rd212, [_ZZN3cub18CUB_300001_SM_10006detail6reduce18DeviceReduceKernelINS2_10policy_hubIlyN4cuda3std3__44plusIlEEE10Policy1000EN6thrust24THRUST_300001_SM_1000_NS18transform_iteratorI17greater_than_fiveNSD_6detail15normal_iteratorINSD_10device_ptrIiEEEEllEEyS9_lNS7_10__identityEEEvT0_PT3_T1_NS0_13GridEvenShareISQ_EET2_T4_E12temp_storage+136];
	add.s64 	%rd419, %rd211, %rd212;
$L__BB10_46:
	mov.u32 	%r337, %tid.x;
	setp.ne.s32 	%p137, %r337, 0;
	@%p137 bra 	$L__BB10_48;
	ld.param.u64 	%rd392, [_ZN3cub18CUB_300001_SM_10006detail6reduce18DeviceReduceKernelINS2_10policy_hubIlyN4cuda3std3__44plusIlEEE10Policy1000EN6thrust24THRUST_300001_SM_1000_NS18transform_iteratorI17greater_than_fiveNSD_6detail15normal_iteratorINSD_10device_ptrIiEEEEllEEyS9_lNS7_10__identityEEEvT0_PT3_T1_NS0_13GridEvenShareISQ_EET2_T4__param_1];
	cvta.to.global.u64 	%rd389, %rd392;
	mul.wide.u32 	%rd390, %r3, 8;
	add.s64 	%rd391, %rd389, %rd390;
	st.global.u64 	[%rd391], %rd419;
$L__BB10_48:
	ret;

}
	// .globl	_ZN3cub18CUB_300001_SM_10006detail6reduce28DeviceReduceSingleTileKernelINS2_10policy_hubIlyN4cuda3std3__44plusIlEEE10Policy1000EPlSC_iS9_llNS7_10__identityEEEvT0_T1_T2_T3_T4_T6_
.visible .entry _ZN3cub18CUB_300001_SM_10006detail6reduce28DeviceReduceSingleTileKernelINS2_10policy_hubIlyN4cuda3std3__44plusIlEEE10Policy1000EPlSC_iS9_llNS7_10__identityEEEvT0_T1_T2_T3_T4_T6_(
	.param .u64 .ptr .align 1 _ZN3cub18CUB_300001_SM_10006detail6reduce28DeviceReduceSingleTileKernelINS2_10policy_hubIlyN4cuda3std3__44plusIlEEE10Policy1000EPlSC_iS9_llNS7_10__identityEEEvT0_T1_T2_T3_T4_T6__param_0,
	.param .u64 .ptr .align 1 _ZN3cub18CUB_300001_SM_10006detail6reduce28DeviceReduceSingleTileKernelINS2_10policy_hubIlyN4cuda3std3__44plusIlEEE10Policy1000EPlSC_iS9_llNS7_10__identityEEEvT0_T1_T2_T3_T4_T6__param_1,
	.param .u32 _ZN3cub18CUB_300001_SM_10006detail6reduce28DeviceReduceSingleTileKernelINS2_10policy_hubIlyN4cuda3std3__44plusIlEEE10Policy1000EPlSC_iS9_llNS7_10__identityEEEvT0_T1_T2_T3_T4_T6__param_2,
	.param .align 1 .b8 _ZN3cub18CUB_300001_SM_10006detail6reduce28DeviceReduceSingleTileKernelINS2_10policy_hubIlyN4cuda3std3__44plusIlEEE10Policy1000EPlSC_iS9_llNS7_10__identityEEEvT0_T1_T2_T3_T4_T6__param_3[1],
	.param .u64 _ZN3cub18CUB_300001_SM_10006detail6reduce28DeviceReduceSingleTileKernelINS2_10policy_hubIlyN4cuda3std3__44plusIlEEE10Policy1000EPlSC_iS9_llNS7_10__identityEEEvT0_T1_T2_T3_T4_T6__param_4,
	.param .align 1 .b8 _ZN3cub18CUB_300001_SM_10006detail6reduce28DeviceReduceSingleTileKernelINS2_10policy_hubIlyN4cuda3std3__44plusIlEEE10Policy1000EPlSC_iS9_llNS7_10__identityEEEvT0_T1_T2_T3_T4_T6__param_5[1]
)
.maxntid 512
.minnctapersm 1
{
	.reg .pred 	%p<58>;
	.reg .b32 	%r<238>;
	.reg .b64 	%rd<281>;
	// demoted variable
	.shared .align 8 .b8 _ZZN3cub18CUB_300001_SM_10006detail6reduce28DeviceReduceSingleTileKernelINS2_10policy_hubIlyN4cuda3std3__44plusIlEEE10Policy1000EPlSC_iS9_llNS7_10__identityEEEvT0_T1_T2_T3_T4_T6_E12temp_storage[152];
	ld.param.u64 	%rd35, [_ZN3cub18CUB_300001_SM_10006detail6reduce28DeviceReduceSingleTileKernelINS2_10policy_hubIlyN4cuda3std3__44plusIlEEE10Policy1000EPlSC_iS9_llNS7_10__identityEEEvT0_T1_T2_T3_T4_T6__param_0];
	ld.param.u64 	%rd37, [_ZN3cub18CUB_300001_SM_10006detail6reduce28DeviceReduceSingleTileKernelINS2_10policy_hubIlyN4cuda3std3__44plusIlEEE10Policy1000EPlSC_iS9_llNS7_10__identityEEEvT0_T1_T2_T3_T4_T6__param_1];
	ld.param.u32 	%r34, [_ZN3cub18CUB_300001_SM_10006detail6reduce28DeviceReduceSingleTileKernelINS2_10policy_hubIlyN4cuda3std3__44plusIlEEE10Policy1000EPlSC_iS9_llNS7_10__identityEEEvT0_T1_T2_T3_T4_T6__param_2];
	ld.param.u64 	%rd36, [_ZN3cub18CUB_300001_SM_10006detail6reduce28DeviceReduceSingleTileKernelINS2_10policy_hubIlyN4cuda3std3__44plusIlEEE10Policy1000EPlSC_iS9_llNS7_10__identityEEEvT0_T1_T2_T3_T4_T6__param_4];
	cvta.to.global.u64 	%rd1, %rd37;
	setp.ne.s32 	%p1, %r34, 0;
	@%p1 bra 	$L__BB11_3;
	mov.u32 	%r224, %tid.x;
	setp.ne.s32 	%p57, %r224, 0;
	@%p57 bra 	$L__BB11_39;
	st.global.u64 	[%rd1], %rd36;
	bra.uni 	$L__BB11_39;
$L__BB11_3:
	setp.gt.s32 	%p2, %r34, 3583;
	@%p2 bra 	$L__BB11_21;
	mov.u32 	%r1, %tid.x;
	setp.ge.s32 	%p19, %r1, %r34;
	mov.b64 	%rd271, 0;
	mov.u32 	%r228, %r1;
	@%p19 bra 	$L__BB11_6;
	mul.wide.u32 	%rd146, %r1, 8;
	add.s64 	%rd145, %rd35, %rd146;
	// begin inline asm
	ld.global.nc.u64 %rd271, [%rd145];
	// end inline asm
	add.s32 	%r228, %r1, 512;
$L__BB11_6:
	setp.ge.s32 	%p20, %r228, %r34;
	@%p20 bra 	$L__BB11_12;
	not.b32 	%r100, %r228;
	add.s32 	%r4, %r34, %r100;
	and.b32  	%r101, %r4, 1536;
	setp.eq.s32 	%p21, %r101, 1536;
	@%p21 bra 	$L__BB11_10;
	mul.wide.u32 	%rd148, %r228, 8;
	add.s64 	%rd266, %rd35, %rd148;
	shr.u32 	%r102, %r4, 9;
	add.s32 	%r103, %r102, 1;
	and.b32  	%r104, %r103, 3;
	neg.s32 	%r226, %r104;
$L__BB11_9:
	.pragma "nounroll";
	// begin inline asm
	ld.global.nc.u64 %rd149, [%rd266];
	// end inline asm
	add.s64 	%rd271, %rd149, %rd271;
	add.s32 	%r228, %r228, 512;
	add.s64 	%rd266, %rd266, 4096;
	add.s32 	%r226, %r226, 1;
	setp.ne.s32 	%p22, %r226, 0;
	@%p22 bra 	$L__BB11_9;
$L__BB11_10:
	setp.lt.u32 	%p23, %r4, 1536;
	@%p23 bra 	$L__BB11_12;
$L__BB11_11:
	mul.wide.s32 	%rd159, %r228, 8;
	add.s64 	%rd152, %rd35, %rd159;
	// begin inline asm
	ld.global.nc.u64 %rd151, [%rd152];
	// end inline asm
	add.s64 	%rd160, %rd151, %rd271;
	add.s64 	%rd154, %rd152, 4096;
	// begin inline asm
	ld.global.nc.u64 %rd153, [%rd154];
	// end inline asm
	add.s64 	%rd161, %rd153, %rd160;
	add.s64 	%rd156, %rd152, 8192;
	// begin inline asm
	ld.global.nc.u64 %rd155, [%rd156];
	// end inline asm
	add.s64 	%rd162, %rd155, %rd161;
	add.s64 	%rd158, %rd152, 12288;
	// begin inline asm
	ld.global.nc.u64 %rd157, [%rd158];
	// end inline asm
	add.s64 	%rd271, %rd157, %rd162;
	add.s32 	%r228, %r228, 2048;
	setp.lt.s32 	%p24, %r228, %r34;
	@%p24 bra 	$L__BB11_11;
$L__BB11_12:
	setp.lt.s32 	%p25, %r34, 512;
	@%p25 bra 	$L__BB11_17;
	// begin inline asm
	mov.u32 %r168, %laneid;
	// end inline asm
	mov.b64 	{%r170, %r175}, %rd271;
	mov.b32 	%r176, 1;
	mov.b32 	%r217, 31;
	mov.b32 	%r218, -1;
	// begin inline asm
	shfl.sync.down.b32 %r169, %r170, %r176, %r217, %r218;
	// end inline asm
	// begin inline asm
	shfl.sync.down.b32 %r174, %r175, %r176, %r217, %r218;
	// end inline asm
	mov.b64 	%rd221, {%r169, %r174};
	setp.gt.s32 	%p49, %r168, 30;
	selp.b64 	%rd222, 0, %rd221, %p49;
	add.s64 	%rd223, %rd222, %rd271;
	mov.b64 	{%r180, %r185}, %rd223;
	mov.b32 	%r186, 2;
	// begin inline asm
	shfl.sync.down.b32 %r179, %r180, %r186, %r217, %r218;
	// end inline asm
	// begin inline asm
	shfl.sync.down.b32 %r184, %r185, %r186, %r217, %r218;
	// end inline asm
	mov.b64 	%rd224, {%r179, %r184};
	setp.gt.s32 	%p50, %r168, 29;
	selp.b64 	%rd225, 0, %rd224, %p50;
	add.s64 	%rd226, %rd225, %rd223;
	mov.b64 	{%r190, %r195}, %rd226;
	mov.b32 	%r196, 4;
	// begin inline asm
	shfl.sync.down.b32 %r189, %r190, %r196, %r217, %r218;
	// end inline asm
	// begin inline asm
	shfl.sync.down.b32 %r194, %r195, %r196, %r217, %r218;
	// end inline asm
	mov.b64 	%rd227, {%r189, %r194};
	setp.gt.s32 	%p51, %r168, 27;
	selp.b64 	%rd228, 0, %rd227, %p51;
	add.s64 	%rd229, %rd228, %rd226;
	mov.b64 	{%r200, %r205}, %rd229;
	mov.b32 	%r206, 8;
	// begin inline asm
	shfl.sync.down.b32 %r199, %r200, %r206, %r217, %r218;
	// end inline asm
	// begin inline asm
	shfl.sync.down.b32 %r204, %r205, %r206, %r217, %r218;
	// end inline asm
	mov.b64 	%rd230, {%r199, %r204};
	setp.gt.s32 	%p52, %r168, 23;
	selp.b64 	%rd231, 0, %rd230, %p52;
	add.s64 	%rd232, %rd231, %rd229;
	mov.b64 	{%r210, %r215}, %rd232;
	mov.b32 	%r216, 16;
	// begin inline asm
	shfl.sync.down.b32 %r209, %r210, %r216, %r217, %r218;
	// end inline asm
	// begin inline asm
	shfl.sync.down.b32 %r214, %r215, %r216, %r217, %r218;
	// end inline asm
	mov.b64 	%rd233, {%r209, %r214};
	setp.gt.s32 	%p53, %r168, 15;
	selp.b64 	%rd234, 0, %rd233, %p53;
	add.s64 	%rd280, %rd234, %rd232;
	setp.ne.s32 	%p54, %r168, 0;
	@%p54 bra 	$L__BB11_15;
	shr.u32 	%r219, %r1, 2;
	and.b32  	%r220, %r219, 248;
	mov.u32 	%r221, _ZZN3cub18CUB_300001_SM_10006detail6reduce28DeviceReduceSingleTileKernelINS2_10policy_hubIlyN4cuda3std3__44plusIlEEE10Policy1000EPlSC_iS9_llNS7_10__identityEEEvT0_T1_T2_T3_T4_T6_E12temp_storage;
	add.s32 	%r222, %r221, %r220;
	st.shared.u64 	[%r222+16], %rd280;
$L__BB11_15:
	bar.sync 	0;
	setp.ne.s32 	%p55, %r1, 0;
	@%p55 bra 	$L__BB11_37;
	ld.shared.u64 	%rd235, [_ZZN3cub18CUB_300001_SM_10006detail6reduce28DeviceReduceSingleTileKernelINS2_10policy_hubIlyN4cuda3std3__44plusIlEEE10Policy1000EPlSC_iS9_llNS7_10__identityEEEvT0_T1_T2_T3_T4_T6_E12temp_storage+24];
	add.s64 	%rd236, %rd235, %rd280;
	ld.shared.u64 	%rd237, [_ZZN3cub18CUB_300001_SM_10006detail6reduce28DeviceReduceSingleTileKernelINS2_10policy_hubIlyN4cuda3std3__44plusIlEEE10Policy1000EPlSC_iS9_llNS7_10__identityEEEvT0_T1_T2_T3_T4_T6_E12temp_storage+32];
	add.s64 	%rd238, %rd236, %rd237;
	ld.shared.u64 	%rd239, [_ZZN3cub18CUB_300001_SM_10006detail6reduce28DeviceReduceSingleTileKernelINS2_10policy_hubIlyN4cuda3std3__44plusIlEEE10Policy1000EPlSC_iS9_llNS7_10__identityEEEvT0_T1_T2_T3_T4_T6_E12temp_storage+40];
	add.s64 	%rd240, %rd238, %rd239;
	ld.shared.u64 	%rd241, [_ZZN3cub18CUB_300001_SM_10006detail6reduce28DeviceReduceSingleTileKernelINS2_10policy_hubIlyN4cuda3std3__44plusIlEEE10Policy1000EPlSC_iS9_llNS7_10__identityEEEvT0_T1_T2_T3_T4_T6_E12temp_storage+48];
	add.s64 	%rd242, %rd240, %rd241;
	ld.shared.u64 	%rd243, [_ZZN3cub18CUB_300001_SM_10006detail6reduce28DeviceReduceSingleTileKernelINS2_10policy_hubIlyN4cuda3std3__44plusIlEEE10Policy1000EPlSC_iS9_llNS7_10__identityEEEvT0_T1_T2_T3_T4_T6_E12temp_storage+56];
	add.s64 	%rd244, %rd242, %rd243;
	ld.shared.u64 	%rd245, [_ZZN3cub18CUB_300001_SM_10006detail6reduce28DeviceReduceSingleTileKernelINS2_10policy_hubIlyN4cuda3std3__44plusIlEEE10Policy1000EPlSC_iS9_llNS7_10__identityEEEvT0_T1_T2_T3_T4_T6_E12temp_storage+64];
	add.s64 	%rd246, %rd244, %rd245;
	ld.shared.u64 	%rd247, [_ZZN3cub18CUB_300001_SM_10006detail6reduce28DeviceReduceSingleTileKernelINS2_10policy_hubIlyN4cuda3std3__44plusIlEEE10Policy1000EPlSC_iS9_llNS7_10__identityEEEvT0_T1_T2_T3_T4_T6_E12temp_storage+72];
	add.s64 	%rd248, %rd246, %rd247;
	ld.shared.u64 	%rd249, [_ZZN3cub18CUB_300001_SM_10006detail6reduce28DeviceReduceSingleTileKernelINS2_10policy_hubIlyN4cuda3std3__44plusIlEEE10Policy1000EPlSC_iS9_llNS7_10__identityEEEvT0_T1_T2_T3_T4_T6_E12temp_storage+80];
	add.s64 	%rd250, %rd248, %rd249;
	ld.shared.u64 	%rd251, [_ZZN3cub18CUB_300001_SM_10006detail6reduce28DeviceReduceSingleTileKernelINS2_10policy_hubIlyN4cuda3std3__44plusIlEEE10Policy1000EPlSC_iS9_llNS7_10__identityEEEvT0_T1_T2_T3_T4_T6_E12temp_storage+88];
	add.s64 	%rd252, %rd250, %rd251;
	ld.shared.u64 	%rd253, [_ZZN3cub18CUB_300001_SM_10006detail6reduce28DeviceReduceSingleTileKernelINS2_10policy_hubIlyN4cuda3std3__44plusIlEEE10Policy1000EPlSC_iS9_llNS7_10__identityEEEvT0_T1_T2_T3_T4_T6_E12temp_storage+96];
	add.s64 	%rd254, %rd252, %rd253;
	ld.shared.u64 	%rd255, [_ZZN3cub18CUB_300001_SM_10006detail6reduce28DeviceReduceSingleTileKernelINS2_10policy_hubIlyN4cuda3std3__44plusIlEEE10Policy1000EPlSC_iS9_llNS7_10__identityEEEvT0_T1_T2_T3_T4_T6_E12temp_storage+104];
	add.s64 	%rd256, %rd254, %rd255;
	ld.shared.u64 	%rd257, [_ZZN3cub18CUB_300001_SM_10006detail6reduce28DeviceReduceSingleTileKernelINS2_10policy_hubIlyN4cuda3std3__44plusIlEEE10Policy1000EPlSC_iS9_llNS7_10__identityEEEvT0_T1_T2_T3_T4_T6_E12temp_storage+112];
	add.s64 	%rd258, %rd256, %rd257;
	ld.shared.u64 	%rd259, [_ZZN3cub18CUB_300001_SM_10006detail6reduce28DeviceReduceSingleTileKernelINS2_10policy_hubIlyN4cuda3std3__44plusIlEEE10Policy1000EPlSC_iS9_llNS7_10__identityEEEvT0_T1_T2_T3_T4_T6_E12temp_storage+120];
	add.s64 	%rd260, %rd258, %rd259;
	ld.shared.u64 	%rd261, [_ZZN3cub18CUB_300001_SM_10006detail6reduce28DeviceReduceSingleTileKernelINS2_10policy_hubIlyN4cuda3std3__44plusIlEEE10Policy1000EPlSC_iS9_llNS7_10__identityEEEvT0_T1_T2_T3_T4_T6_E12temp_storage+128];
	add.s64 	%rd262, %rd260, %rd261;
	ld.shared.u64 	%rd263, [_ZZN3cub18CUB_300001_SM_10006detail6reduce28DeviceReduceSingleTileKernelINS2_10policy_hubIlyN4cuda3std3__44plusIlEEE10Policy1000EPlSC_iS9_llNS7_10__identityEEEvT0_T1_T2_T3_T4_T6_E12temp_storage+136];
	add.s64 	%rd280, %rd262, %rd263;
	bra.uni 	$L__BB11_37;
$L__BB11_17:
	// begin inline asm
	mov.u32 %r105, %laneid;
	// end inline asm
	and.b32  	%r156, %r1, 992;
	add.s32 	%r157, %r156, 32;
	setp.gt.s32 	%p26, %r157, %r34;
	not.b32 	%r158, %r156;
	add.s32 	%r159, %r34, %r158;
	selp.b32 	%r154, %r159, 31, %p26;
	mov.b64 	{%r107, %r112}, %rd271;
	mov.b32 	%r113, 1;
	mov.b32 	%r155, -1;
	// begin inline asm
	shfl.sync.down.b32 %r106, %r107, %r113, %r154, %r155;
	// end inline asm
	// begin inline asm
	shfl.sync.down.b32 %r111, %r112, %r113, %r154, %r155;
	// end inline asm
	mov.b64 	%rd163, {%r106, %r111};
	setp.lt.s32 	%p27, %r105, %r154;
	selp.b64 	%rd164, %rd163, 0, %p27;
	add.s64 	%rd165, %rd164, %rd271;
	mov.b64 	{%r117, %r122}, %rd165;
	mov.b32 	%r123, 2;
	// begin inline asm
	shfl.sync.down.b32 %r116, %r117, %r123, %r154, %r155;
	// end inline asm
	// begin inline asm
	shfl.sync.down.b32 %r121, %r122, %r123, %r154, %r155;
	// end inline asm
	mov.b64 	%rd166, {%r116, %r121};
	add.s32 	%r160, %r105, 2;
	setp.gt.s32 	%p28, %r160, %r154;
	selp.b64 	%rd167, 0, %rd166, %p28;
	add.s64 	%rd168, %rd167, %rd165;
	mov.b64 	{%r127, %r132}, %rd168;
	mov.b32 	%r133, 4;
	// begin inline asm
	shfl.sync.down.b32 %r126, %r127, %r133, %r154, %r155;
	// end inline asm
	// begin inline asm
	shfl.sync.down.b32 %r131, %r132, %r133, %r154, %r155;
	// end inline asm
	mov.b64 	%rd169, {%r126, %r131};
	add.s32 	%r161, %r105, 4;
	setp.gt.s32 	%p29, %r161, %r154;
	selp.b64 	%rd170, 0, %rd169, %p29;
	add.s64 	%rd171, %rd170, %rd168;
	mov.b64 	{%r137, %r142}, %rd171;
	mov.b32 	%r143, 8;
	// begin inline asm
	shfl.sync.down.b32 %r136, %r137, %r143, %r154, %r155;
	// end inline asm
	// begin inline asm
	shfl.sync.down.b32 %r141, %r142, %r143, %r154, %r155;
	// end inline asm
	mov.b64 	%rd172, {%r136, %r141};
	add.s32 	%r162, %r105, 8;
	setp.gt.s32 	%p30, %r162, %r154;
	selp.b64 	%rd173, 0, %rd172, %p30;
	add.s64 	%rd174, %rd173, %rd171;
	mov.b64 	{%r147, %r152}, %rd174;
	mov.b32 	%r153, 16;
	// begin inline asm
	shfl.sync.down.b32 %r146, %r147, %r153, %r154, %r155;
	// end inline asm
	// begin inline asm
	shfl.sync.down.b32 %r151, %r152, %r153, %r154, %r155;
	// end inline asm
	mov.b64 	%rd175, {%r146, %r151};
	add.s32 	%r163, %r105, 16;
	setp.gt.s32 	%p31, %r163, %r154;
	selp.b64 	%rd176, 0, %rd175, %p31;
	add.s64 	%rd280, %rd176, %rd174;
	setp.ne.s32 	%p32, %r105, 0;
	@%p32 bra 	$L__BB11_19;
	shr.u32 	%r164, %r1, 2;
	and.b32  	%r165, %r164, 248;
	mov.u32 	%r166, _ZZN3cub18CUB_300001_SM_10006detail6reduce28DeviceReduceSingleTileKernelINS2_10policy_hubIlyN4cuda3std3__44plusIlEEE10Policy1000EPlSC_iS9_llNS7_10__identityEEEvT0_T1_T2_T3_T4_T6_E12temp_storage;
	add.s32 	%r167, %r166, %r165;
	st.shared.u64 	[%r167+16], %rd280;
$L__BB11_19:
	bar.sync 	0;
	setp.ne.s32 	%p33, %r1, 0;
	@%p33 bra 	$L__BB11_37;
	setp.gt.s32 	%p34, %r34, 32;
	ld.shared.u64 	%rd177, [_ZZN3cub18CUB_300001_SM_10006detail6reduce28DeviceReduceSingleTileKernelINS2_10policy_hubIlyN4cuda3std3__44plusIlEEE10Policy1000EPlSC_iS9_llNS7_10__identityEEEvT0_T1_T2_T3_T4_T6_E12temp_storage+24];
	selp.b64 	%rd178, %rd177, 0, %p34;
	add.s64 	%rd179, %rd178, %rd280;
	setp.gt.s32 	%p35, %r34, 64;
	ld.shared.u64 	%rd180, [_ZZN3cub18CUB_300001_SM_10006detail6reduce28DeviceReduceSingleTileKernelINS2_10policy_hubIlyN4cuda3std3__44plusIlEEE10Policy1000EPlSC_iS9_llNS7_10__identityEEEvT0_T1_T2_T3_T4_T6_E12temp_storage+32];
	selp.b64 	%rd181, %rd180, 0, %p35;
	add.s64 	%rd182, %rd179, %rd181;
	setp.gt.s32 	%p36, %r34, 96;
	ld.shared.u64 	%rd183, [_ZZN3cub18CUB_300001_SM_10006detail6reduce28DeviceReduceSingleTileKernelINS2_10policy_hubIlyN4cuda3std3__44plusIlEEE10Policy1000EPlSC_iS9_llNS7_10__identityEEEvT0_T1_T2_T3_T4_T6_E12temp_storage+40];
	selp.b64 	%rd184, %rd183, 0, %p36;
	add.s64 	%rd185, %rd182, %rd184;
	setp.gt.s32 	%p37, %r34, 128;
	ld.shared.u64 	%rd186, [_ZZN3cub18CUB_300001_SM_10006detail6reduce28DeviceReduceSingleTileKernelINS2_10policy_hubIlyN4cuda3std3__44plusIlEEE10Policy1000EPlSC_iS9_llNS7_10__identityEEEvT0_T1_T2_T3_T4_T6_E12temp_storage+48];
	selp.b64 	%rd187, %rd186, 0, %p37;
	add.s64 	%rd188, %rd185, %rd187;
	setp.gt.s32 	%p38, %r34, 160;
	ld.shared.u64 	%rd189, [_ZZN3cub18CUB_300001_SM_10006detail6reduce28DeviceReduceSingleTileKernelINS2_10policy_hubIlyN4cuda3std3__44plusIlEEE10Policy1000EPlSC_iS9_llNS7_10__identityEEEvT0_T1_T2_T3_T4_T6_E12temp_storage+56];
	selp.b64 	%rd190, %rd189, 0, %p38;
	add.s64 	%rd191, %rd188, %rd190;
	setp.gt.s32 	%p39, %r34, 192;
	ld.shared.u64 	%rd192, [_ZZN3cub18CUB_300001_SM_10006detail6reduce28DeviceReduceSingleTileKernelINS2_10policy_hubIlyN4cuda3std3__44plusIlEEE10Policy1000EPlSC_iS9_llNS7_10__identityEEEvT0_T1_T2_T3_T4_T6_E12temp_storage+64];
	selp.b64 	%rd193, %rd192, 0, %p39;
	add.s64 	%rd194, %rd191, %rd193;
	setp.gt.s32 	%p40, %r34, 224;
	ld.shared.u64 	%rd195, [_ZZN3cub18CUB_300001_SM_10006detail6reduce28DeviceReduceSingleTileKernelINS2_10policy_hubIlyN4cuda3std3__44plusIlEEE10Policy1000EPlSC_iS9_llNS7_10__identityEEEvT0_T1_T2_T3_T4_T6_E12temp_storage+72];
	selp.b64 	%rd196, %rd195, 0, %p40;
	add.s64 	%rd197, %rd194, %rd196;
	setp.gt.s32 	%p41, %r34, 256;
	ld.shared.u64 	%rd198, [_ZZN3cub18CUB_300001_SM_10006detail6reduce28DeviceReduceSingleTileKernelINS2_10policy_hubIlyN4cuda3std3__44plusIlEEE10Policy1000EPlSC_iS9_llNS7_10__identityEEEvT0_T1_T2_T3_T4_T6_E12temp_storage+80];
	selp.b64 	%rd199, %rd198, 0, %p41;
	add.s64 	%rd200, %rd197, %rd199;
	setp.gt.s32 	%p42, %r34, 288;
	ld.shared.u64 	%rd201, [_ZZN3cub18CUB_300001_SM_10006detail6reduce28DeviceReduceSingleTileKernelINS2_10policy_hubIlyN4cuda3std3__44plusIlEEE10Policy1000EPlSC_iS9_llNS7_10__identityEEEvT0_T1_T2_T3_T4_T6_E12temp_storage+88];
	selp.b64 	%rd202, %rd201, 0, %p42;
	add.s64 	%rd203, %rd200, %rd202;
	setp.gt.s32 	%p43, %r34, 320;
	ld.shared.u64 	%rd204, [_ZZN3cub18CUB_300001_SM_10006detail6reduce28DeviceReduceSingleTileKernelINS2_10policy_hubIlyN4cuda3std3__44plusIlEEE10Policy1000EPlSC_iS9_llNS7_10__identityEEEvT0_T1_T2_T3_T4_T6_E12temp_storage+96];
	selp.b64 	%rd205, %rd204, 0, %p43;
	add.s64 	%rd206, %rd203, %rd205;
	setp.gt.s32 	%p44, %r34, 352;
	ld.shared.u64 	%rd207, [_ZZN3cub18CUB_300001_SM_10006detail6reduce28DeviceReduceSingleTileKernelINS2_10policy_hubIlyN4cuda3std3__44plusIlEEE10Policy1000EPlSC_iS9_llNS7_10__identityEEEvT0_T1_T2_T3_T4_T6_E12temp_storage+104];
	selp.b64 	%rd208, %rd207, 0, %p44;
	add.s64 	%rd209, %rd206, %rd208;
	setp.gt.s32 	%p45, %r34, 384;
	ld.shared.u64 	%rd210, [_ZZN3cub18CUB_300001_SM_10006detail6reduce28DeviceReduceSingleTileKernelINS2_10policy_hubIlyN4cuda3std3__44plusIlEEE10Policy1000EPlSC_iS9_llNS7_10__identityEEEvT0_T1_T2_T3_T4_T6_E12temp_storage+112];
	selp.b64 	%rd211, %rd210, 0, %p45;
	add.s64 	%rd212, %rd209, %rd211;
	setp.gt.s32 	%p46, %r34, 416;
	ld.shared.u64 	%rd213, [_ZZN3cub18CUB_300001_SM_10006detail6reduce28DeviceReduceSingleTileKernelINS2_10policy_hubIlyN4cuda3std3__44plusIlEEE10Policy1000EPlSC_iS9_llNS7_10__identityEEEvT0_T1_T2_T3_T4_T6_E12temp_storage+120];
	selp.b64 	%rd214, %rd213, 0, %p46;
	add.s64 	%rd215, %rd212, %rd214;
	setp.gt.s32 	%p47, %r34, 448;
	ld.shared.u64 	%rd216, [_ZZN3cub18CUB_300001_SM_10006detail6reduce28DeviceReduceSingleTileKernelINS2_10policy_hubIlyN4cuda3std3__44plusIlEEE10Policy1000EPlSC_iS9_llNS7_10__identityEEEvT0_T1_T2_T3_T4_T6_E12temp_storage+128];
	selp.b64 	%rd217, %rd216, 0, %p47;
	add.s64 	%rd218, %rd215, %rd217;
	setp.gt.s32 	%p48, %r34, 480;
	ld.shared.u64 	%rd219, [_ZZN3cub18CUB_300001_SM_10006detail6reduce28DeviceReduceSingleTileKernelINS2_10policy_hubIlyN4cuda3std3__44plusIlEEE10Policy1000EPlSC_iS9_llNS7_10__identityEEEvT0_T1_T2_T3_T4_T6_E12temp_storage+136];
	selp.b64 	%rd220, %rd219, 0, %p48;
	add.s64 	%rd280, %rd218, %rd220;
	bra.uni 	$L__BB11_37;
$L__BB11_21:
	mov.u32 	%r13, %tid.x;
	mul.wide.u32 	%rd52, %r13, 8;
	add.s64 	%rd39, %rd35, %rd52;
	// begin inline asm
	ld.global.nc.u64 %rd38, [%rd39];
	// end inline asm
	add.s64 	%rd41, %rd39, 4096;
	// begin inline asm
	ld.global.nc.u64 %rd40, [%rd41];
	// end inline asm
	add.s64 	%rd43, %rd39, 8192;
	// begin inline asm
	ld.global.nc.u64 %rd42, [%rd43];
	// end inline asm
	add.s64 	%rd45, %rd39, 12288;
	// begin inline asm
	ld.global.nc.u64 %rd44, [%rd45];
	// end inline asm
	add.s64 	%rd47, %rd39, 16384;
	// begin inline asm
	ld.global.nc.u64 %rd46, [%rd47];
	// end inline asm
	add.s64 	%rd49, %rd39, 20480;
	// begin inline asm
	ld.global.nc.u64 %rd48, [%rd49];
	// end inline asm
	add.s64 	%rd51, %rd39, 24576;
	// begin inline asm
	ld.global.nc.u64 %rd50, [%rd51];
	// end inline asm
	add.s64 	%rd53, %rd40, %rd38;
	add.s64 	%rd54, %rd42, %rd53;
	add.s64 	%rd55, %rd44, %rd54;
	add.s64 	%rd56, %rd46, %rd55;
	add.s64 	%rd57, %rd48, %rd56;
	add.s64 	%rd279, %rd50, %rd57;
	setp.lt.u32 	%p3, %r34, 7168;
	mov.b32 	%r231, 3584;
	@%p3 bra 	$L__BB11_25;
	add.s32 	%r14, %r34, -3584;
	mov.b32 	%r231, 3584;
$L__BB11_23:
	add.s32 	%r37, %r231, %r13;
	mul.wide.u32 	%rd72, %r37, 8;
	add.s64 	%rd59, %rd35, %rd72;
	// begin inline asm
	ld.global.nc.u64 %rd58, [%rd59];
	// end inline asm
	add.s64 	%rd61, %rd59, 4096;
	// begin inline asm
	ld.global.nc.u64 %rd60, [%rd61];
	// end inline asm
	add.s64 	%rd63, %rd59, 8192;
	// begin inline asm
	ld.global.nc.u64 %rd62, [%rd63];
	// end inline asm
	add.s64 	%rd65, %rd59, 12288;
	// begin inline asm
	ld.global.nc.u64 %rd64, [%rd65];
	// end inline asm
	add.s64 	%rd67, %rd59, 16384;
	// begin inline asm
	ld.global.nc.u64 %rd66, [%rd67];
	// end inline asm
	add.s64 	%rd69, %rd59, 20480;
	// begin inline asm
	ld.global.nc.u64 %rd68, [%rd69];
	// end inline asm
	add.s64 	%rd71, %rd59, 24576;
	// begin inline asm
	ld.global.nc.u64 %rd70, [%rd71];
	// end inline asm
	add.s64 	%rd73, %rd58, %rd279;
	add.s64 	%rd74, %rd60, %rd73;
	add.s64 	%rd75, %rd62, %rd74;
	add.s64 	%rd76, %rd64, %rd75;
	add.s64 	%rd77, %rd66, %rd76;
	add.s64 	%rd78, %rd68, %rd77;
	add.s64 	%rd279, %rd70, %rd78;
	sub.s32 	%r38, %r34, %r231;
	setp.lt.s32 	%p4, %r38, 3584;
	@%p4 bra 	$L__BB11_33;
	add.s32 	%r231, %r231, 3584;
	setp.le.s32 	%p5, %r231, %r14;
	@%p5 bra 	$L__BB11_23;
$L__BB11_25:
	setp.le.s32 	%p6, %r34, %r231;
	@%p6 bra 	$L__BB11_33;
	sub.s32 	%r18, %r34, %r231;
	setp.ge.s32 	%p7, %r13, %r18;
	@%p7 bra 	$L__BB11_33;
	not.b32 	%r39, %r13;
	add.s32 	%r40, %r34, %r39;
	sub.s32 	%r19, %r40, %r231;
	and.b32  	%r41, %r19, 1536;
	setp.eq.s32 	%p8, %r41, 1536;
	mov.u32 	%r235, %r13;
	@%p8 bra 	$L__BB11_30;
	add.s32 	%r233, %r13, %r231;
	shr.u32 	%r42, %r19, 9;
	add.s32 	%r43, %r42, 1;
	and.b32  	%r44, %r43, 3;
	neg.s32 	%r232, %r44;
	mov.u32 	%r235, %r13;
$L__BB11_29:
	.pragma "nounroll";
	mul.wide.u32 	%rd82, %r233, 8;
	add.s64 	%rd81, %rd35, %rd82;
	// begin inline asm
	ld.global.nc.u64 %rd80, [%rd81];
	// end inline asm
	add.s64 	%rd279, %rd80, %rd279;
	add.s32 	%r235, %r235, 512;
	add.s32 	%r233, %r233, 512;
	add.s32 	%r232, %r232, 1;
	setp.ne.s32 	%p9, %r232, 0;
	@%p9 bra 	$L__BB11_29;
$L__BB11_30:
	setp.lt.u32 	%p10, %r19, 1536;
	@%p10 bra 	$L__BB11_33;
	cvt.u64.u32 	%rd83, %r235;
	cvt.u64.u32 	%rd84, %r231;
	add.s64 	%rd85, %rd83, %rd84;
	shl.b64 	%rd86, %rd85, 3;
	add.s64 	%rd87, %rd86, %rd35;
	add.s64 	%rd277, %rd87, 8192;
	add.s32 	%r236, %r235, %r231;
$L__BB11_32:
	mul.wide.u32 	%rd96, %r236, 8;
	add.s64 	%rd89, %rd35, %rd96;
	// begin inline asm
	ld.global.nc.u64 %rd88, [%rd89];
	// end inline asm
	add.s64 	%rd97, %rd88, %rd279;
	add.s64 	%rd91, %rd277, -4096;
	// begin inline asm
	ld.global.nc.u64 %rd90, [%rd91];
	// end inline asm
	add.s64 	%rd98, %rd90, %rd97;
	// begin inline asm
	ld.global.nc.u64 %rd92, [%rd277];
	// end inline asm
	add.s64 	%rd99, %rd92, %rd98;
	add.s64 	%rd95, %rd277, 4096;
	// begin inline asm
	ld.global.nc.u64 %rd94, [%rd95];
	// end inline asm
	add.s64 	%rd279, %rd94, %rd99;
	add.s32 	%r235, %r235, 2048;
	add.s64 	%rd277, %rd277, 16384;
	add.s32 	%r236, %r236, 2048;
	setp.lt.s32 	%p11, %r235, %r18;
	@%p11 bra 	$L__BB11_32;
$L__BB11_33:
	// begin inline asm
	mov.u32 %r45, %laneid;
	// end inline asm
	mov.b64 	{%r47, %r52}, %rd279;
	mov.b32 	%r53, 1;
	mov.b32 	%r94, 31;
	mov.b32 	%r95, -1;
	// begin inline asm
	shfl.sync.down.b32 %r46, %r47, %r53, %r94, %r95;
	// end inline asm
	// begin inline asm
	shfl.sync.down.b32 %r51, %r52, %r53, %r94, %r95;
	// end inline asm
	mov.b64 	%rd100, {%r46, %r51};
	setp.gt.s32 	%p12, %r45, 30;
	selp.b64 	%rd101, 0, %rd100, %p12;
	add.s64 	%rd102, %rd101, %rd279;
	mov.b64 	{%r57, %r62}, %rd102;
	mov.b32 	%r63, 2;
	// begin inline asm
	shfl.sync.down.b32 %r56, %r57, %r63, %r94, %r95;
	// end inline asm
	// begin inline asm
	shfl.sync.down.b32 %r61, %r62, %r63, %r94, %r95;
	// end inline asm
	mov.b64 	%rd103, {%r56, %r61};
	setp.gt.s32 	%p13, %r45, 29;
	selp.b64 	%rd104, 0, %rd103, %p13;
	add.s64 	%rd105, %rd104, %rd102;
	mov.b64 	{%r67, %r72}, %rd105;
	mov.b32 	%r73, 4;
	// begin inline asm
	shfl.sync.down.b32 %r66, %r67, %r73, %r94, %r95;
	// end inline asm
	// begin inline asm
	shfl.sync.down.b32 %r71, %r72, %r73, %r94, %r95;
	// end inline asm
	mov.b64 	%rd106, {%r66, %r71};
	setp.gt.s32 	%p14, %r45, 27;
	selp.b64 	%rd107, 0, %rd106, %p14;
	add.s64 	%rd108, %rd107, %rd105;
	mov.b64 	{%r77, %r82}, %rd108;
	mov.b32 	%r83, 8;
	// begin inline asm
	shfl.sync.down.b32 %r76, %r77, %r83, %r94, %r95;
	// end inline asm
	// begin inline asm
	shfl.sync.down.b32 %r81, %r82, %r83, %r94, %r95;
	// end inline asm
	mov.b64 	%rd109, {%r76, %r81};
	setp.gt.s32 	%p15, %r45, 23;
	selp.b64 	%rd110, 0, %rd109, %p15;
	add.s64 	%rd111, %rd110, %rd108;
	mov.b64 	{%r87, %r92}, %rd111;
	mov.b32 	%r93, 16;
	// begin inline asm
	shfl.sync.down.b32 %r86, %r87, %r93, %r94, %r95;
	// end inline asm
	// begin inline asm
	shfl.sync.down.b32 %r91, %r92, %r93, %r94, %r95;
	// end inline asm
	mov.b64 	%rd112, {%r86, %r91};
	setp.gt.s32 	%p16, %r45, 15;
	selp.b64 	%rd113, 0, %rd112, %p16;
	add.s64 	%rd280, %rd113, %rd111;
	setp.ne.s32 	%p17, %r45, 0;
	@%p17 bra 	$L__BB11_35;
	shr.u32 	%r96, %r13, 2;
	and.b32  	%r97, %r96, 248;
	mov.u32 	%r98, _ZZN3cub18CUB_300001_SM_10006detail6reduce28DeviceReduceSingleTileKernelINS2_10policy_hubIlyN4cuda3std3__44plusIlEEE10Policy1000EPlSC_iS9_llNS7_10__identityEEEvT0_T1_T2_T3_T4_T6_E12temp_storage;
	add.s32 	%r99, %r98, %r97;
	st.shared.u64 	[%r99+16], %rd280;
$L__BB11_35:
	bar.sync 	0;
	setp.ne.s32 	%p18, %r13, 0;
	@%p18 bra 	$L__BB11_37;
	ld.shared.u64 	%rd114, [_ZZN3cub18CUB_300001_SM_10006detail6reduce28DeviceReduceSingleTileKernelINS2_10policy_hubIlyN4cuda3std3__44plusIlEEE10Policy1000EPlSC_iS9_llNS7_10__identityEEEvT0_T1_T2_T3_T4_T6_E12temp_storage+24];
	add.s64 	%rd115, %rd114, %rd280;
	ld.shared.u64 	%rd116, [_ZZN3cub18CUB_300001_SM_10006detail6reduce28DeviceReduceSingleTileKernelINS2_10policy_hubIlyN4cuda3std3__44plusIlEEE10Policy1000EPlSC_iS9_llNS7_10__identityEEEvT0_T1_T2_T3_T4_T6_E12temp_storage+32];
	add.s64 	%rd117, %rd115, %rd116;
	ld.shared.u64 	%rd118, [_ZZN3cub18CUB_300001_SM_10006detail6reduce28DeviceReduceSingleTileKernelINS2_10policy_hubIlyN4cuda3std3__44plusIlEEE10Policy1000EPlSC_iS9_llNS7_10__identityEEEvT0_T1_T2_T3_T4_T6_E12temp_storage+40];
	add.s64 	%rd119, %rd117, %rd118;
	ld.shared.u64 	%rd120, [_ZZN3cub18CUB_300001_SM_10006detail6reduce28DeviceReduceSingleTileKernelINS2_10policy_hubIlyN4cuda3std3__44plusIlEEE10Policy1000EPlSC_iS9_llNS7_10__identityEEEvT0_T1_T2_T3_T4_T6_E12temp_storage+48];
	add.s64 	%rd121, %rd119, %rd120;
	ld.shared.u64 	%rd122, [_ZZN3cub18CUB_300001_SM_10006detail6reduce28DeviceReduceSingleTileKernelINS2_10policy_hubIlyN4cuda3std3__44plusIlEEE10Policy1000EPlSC_iS9_llNS7_10__identityEEEvT0_T1_T2_T3_T4_T6_E12temp_storage+56];
	add.s64 	%rd123, %rd121, %rd122;
	ld.shared.u64 	%rd124, [_ZZN3cub18CUB_300001_SM_10006detail6reduce28DeviceReduceSingleTileKernelINS2_10policy_hubIlyN4cuda3std3__44plusIlEEE10Policy1000EPlSC_iS9_llNS7_10__identityEEEvT0_T1_T2_T3_T4_T6_E12temp_storage+64];
	add.s64 	%rd125, %rd123, %rd124;
	ld.shared.u64 	%rd126, [_ZZN3cub18CUB_300001_SM_10006detail6reduce28DeviceReduceSingleTileKernelINS2_10policy_hubIlyN4cuda3std3__44plusIlEEE10Policy1000EPlSC_iS9_llNS7_10__identityEEEvT0_T1_T2_T3_T4_T6_E12temp_storage+72];
	add.s64 	%rd127, %rd125, %rd126;
	ld.shared.u64 	%rd128, [_ZZN3cub18CUB_300001_SM_10006detail6reduce28DeviceReduceSingleTileKernelINS2_10policy_hubIlyN4cuda3std3__44plusIlEEE10Policy1000EPlSC_iS9_llNS7_10__identityEEEvT0_T1_T2_T3_T4_T6_E12temp_storage+80];
	add.s64 	%rd129, %rd127, %rd128;
	ld.shared.u64 	%rd130, [_ZZN3cub18CUB_300001_SM_10006detail6reduce28DeviceReduceSingleTileKernelINS2_10policy_hubIlyN4cuda3std3__44plusIlEEE10Policy1000EPlSC_iS9_llNS7_10__identityEEEvT0_T1_T2_T3_T4_T6_E12temp_storage+88];
	add.s64 	%rd131, %rd129, %rd130;
	ld.shared.u64 	%rd132, [_ZZN3cub18CUB_300001_SM_10006detail6reduce28DeviceReduceSingleTileKernelINS2_10policy_hubIlyN4cuda3std3__44plusIlEEE10Policy1000EPlSC_iS9_llNS7_10__identityEEEvT0_T1_T2_T3_T4_T6_E12temp_storage+96];
	add.s64 	%rd133, %rd131, %rd132;
	ld.shared.u64 	%rd134, [_ZZN3cub18CUB_300001_SM_10006detail6reduce28DeviceReduceSingleTileKernelINS2_10policy_hubIlyN4cuda3std3__44plusIlEEE10Policy1000EPlSC_iS9_llNS7_10__identityEEEvT0_T1_T2_T3_T4_T6_E12temp_storage+104];
	add.s64 	%rd135, %rd133, %rd134;
	ld.shared.u64 	%rd136, [_ZZN3cub18CUB_300001_SM_10006detail6reduce28DeviceReduceSingleTileKernelINS2_10policy_hubIlyN4cuda3std3__44plusIlEEE10Policy1000EPlSC_iS9_llNS7_10__identityEEEvT0_T1_T2_T3_T4_T6_E12temp_storage+112];
	add.s64 	%rd137, %rd135, %rd136;
	ld.shared.u64 	%rd138, [_ZZN3cub18CUB_300001_SM_10006detail6reduce28DeviceReduceSingleTileKernelINS2_10policy_hubIlyN4cuda3std3__44plusIlEEE10Policy1000EPlSC_iS9_llNS7_10__identityEEEvT0_T1_T2_T3_T4_T6_E12temp_storage+120];
	add.s64 	%rd139, %rd137, %rd138;
	ld.shared.u64 	%rd140, [_ZZN3cub18CUB_300001_SM_10006detail6reduce28DeviceReduceSingleTileKernelINS2_10policy_hubIlyN4cuda3std3__44plusIlEEE10Policy1000EPlSC_iS9_llNS7_10__identityEEEvT0_T1_T2_T3_T4_T6_E12temp_storage+128];
	add.s64 	%rd141, %rd139, %rd140;
	ld.shared.u64 	%rd142, [_ZZN3cub18CUB_300001_SM_10006detail6reduce28DeviceReduceSingleTileKernelINS2_10policy_hubIlyN4cuda3std3__44plusIlEEE10Policy1000EPlSC_iS9_llNS7_10__identityEEEvT0_T1_T2_T3_T4_T6_E12temp_storage+136];
	add.s64 	%rd280, %rd141, %rd142;
$L__BB11_37:
	mov.u32 	%r223, %tid.x;
	setp.ne.s32 	%p56, %r223, 0;
	@%p56 bra 	$L__BB11_39;
	add.s64 	%rd264, %rd280, %rd36;
	st.global.u64 	[%rd1], %rd264;
$L__BB11_39:
	ret;

}
	// .globl	_ZN3cub18CUB_300001_SM_10006detail10radix_sort31DeviceRadixSortSingleTileKernelINS1_5radix10policy_hubIiiyE10Policy1000ELNS0_9SortOrderE0EiiyNS1_21identity_decomposer_tEEEvPKT1_PSA_PKT2_PSE_T3_iiT4_
.visible .entry _ZN3cub18CUB_300001_SM_10006detail10radix_sort31DeviceRadixSortSingleTileKernelINS1_5radix10policy_hubIiiyE10Policy1000ELNS0_9SortOrderE0EiiyNS1_21identity_decomposer_tEEEvPKT1_PSA_PKT2_PSE_T3_iiT4_(
	.param .u64 .ptr .align 1 _ZN3cub18CUB_300001_SM_10006detail10radix_sort31DeviceRadixSortSingleTileKernelINS1_5radix10policy_hubIiiyE10Policy1000ELNS0_9SortOrderE0EiiyNS1_21identity_decomposer_tEEEvPKT1_PSA_PKT2_PSE_T3_iiT4__param_0,
	.param .u64 .ptr .align 1 _ZN3cub18CUB_300001_SM_10006detail10radix_sort31DeviceRadixSortSingleTileKernelINS1_5radix10policy_hubIiiyE10Policy1000ELNS0_9SortOrderE0EiiyNS1_21identity_decomposer_tEEEvPKT1_PSA_PKT2_PSE_T3_iiT4__param_1,
	.param .u64 .ptr .align 1 _ZN3cub18CUB_300001_SM_10006detail10radix_sort31DeviceRadixSortSingleTileKernelINS1_5radix10policy_hubIiiyE10Policy1000ELNS0_9SortOrderE0EiiyNS1_21identity_decomposer_tEEEvPKT1_PSA_PKT2_PSE_T3_iiT4__param_2,
	.param .u64 .ptr .align 1 _ZN3cub18CUB_300001_SM_10006detail10radix_sort31DeviceRadixSortSingleTileKernelINS1_5radix10policy_hubIiiyE10Policy1000ELNS0_9SortOrderE0EiiyNS1_21identity_decomposer_tEEEvPKT1_PSA_PKT2_PSE_T3_iiT4__param_3,
	.param .u64 _ZN3cub18CUB_300001_SM_10006detail10radix_sort31DeviceRadixSortSingleTileKernelINS1_5radix10policy_hubIiiyE10Policy1000ELNS0_9SortOrderE0EiiyNS1_21identity_decomposer_tEEEvPKT1_PSA_PKT2_PSE_T3_iiT4__param_4,
	.param .u32 _ZN3cub18CUB_300001_SM_10006detail10radix_sort31DeviceRadixSortSingleTileKernelINS1_5radix10policy_hubIiiyE10Policy1000ELNS0_9SortOrderE0EiiyNS1_21identity_decomposer_tEEEvPKT1_PSA_PKT2_PSE_T3_iiT4__param_5,
	.param .u32 _ZN3cub18CUB_300001_SM_10006detail10radix_sort31DeviceRadixSortSingleTileKernelINS1_5radix10policy_hubIiiyE10Policy1000ELNS0_9SortOrderE0EiiyNS1_21identity_decomposer_tEEEvPKT1_PSA_PKT2_PSE_T3_iiT4__param_6,
	.param .align 1 .b8 _ZN3cub18CUB_300001_SM_10006detail10radix_sort31DeviceRadixSortSingleTileKernelINS1_5radix10policy_hubIiiyE10Policy1000ELNS0_9SortOrderE0EiiyNS1_21identity_decomposer_tEEEvPKT1_PSA_PKT2_PSE_T3_iiT4__param_7[1]
)
.maxntid 256
.minnctapersm 1
{
	.reg .pred 	%p<73>;
	.reg .b16 	%rs<39>;
	.reg .b32 	%r<900>;
	.reg .b64 	%rd<37>;
	// demoted variable
	.shared .align 16 .b8 _ZZN3cub18CUB_300001_SM_10006detail10radix_sort31DeviceRadixSortSingleTileKernelINS1_5radix10policy_hubIiiyE10Policy1000ELNS0_9SortOrderE0EiiyNS1_21identity_decomposer_tEEEvPKT1_PSA_PKT2_PSE_T3_iiT4_E12temp_storage[33856];
	ld.param.u64 	%rd10, [_ZN3cub18CUB_300001_SM_10006detail10radix_sort31DeviceRadixSortSingleTileKernelINS1_5radix10policy_hubIiiyE10Policy1000ELNS0_9SortOrderE0EiiyNS1_21identity_decomposer_tEEEvPKT1_PSA_PKT2_PSE_T3_iiT4__param_0];
	ld.param.u64 	%rd6, [_ZN3cub18CUB_300001_SM_10006detail10radix_sort31DeviceRadixSortSingleTileKernelINS1_5radix10policy_hubIiiyE10Policy1000ELNS0_9SortOrderE0EiiyNS1_21identity_decomposer_tEEEvPKT1_PSA_PKT2_PSE_T3_iiT4__param_1];
	ld.param.u64 	%rd7, [_ZN3cub18CUB_300001_SM_10006detail10radix_sort31DeviceRadixSortSingleTileKernelINS1_5radix10policy_hubIiiyE10Policy1000ELNS0_9SortOrderE0EiiyNS1_21identity_decomposer_tEEEvPKT1_PSA_PKT2_PSE_T3_iiT4__param_2];
	ld.param.u64 	%rd8, [_ZN3cub18CUB_300001_SM_10006detail10radix_sort31DeviceRadixSortSingleTileKernelINS1_5radix10policy_hubIiiyE10Policy1000ELNS0_9SortOrderE0EiiyNS1_21identity_decomposer_tEEEvPKT1_PSA_PKT2_PSE_T3_iiT4__param_3];
	ld.param.u64 	%rd9, [_ZN3cub18CUB_300001_SM_10006detail10radix_sort31DeviceRadixSortSingleTileKernelINS1_5radix10policy_hubIiiyE10Policy1000ELNS0_9SortOrderE0EiiyNS1_21identity_decomposer_tEEEvPKT1_PSA_PKT2_PSE_T3_iiT4__param_4];
	ld.param.u32 	%r303, [_ZN3cub18CUB_300001_SM_10006detail10radix_sort31DeviceRadixSortSingleTileKernelINS1_5radix10policy_hubIiiyE10Policy1000ELNS0_9SortOrderE0EiiyNS1_21identity_decomposer_tEEEvPKT1_PSA_PKT2_PSE_T3_iiT4__param_5];
	ld.param.u32 	%r304, [_ZN3cub18CUB_300001_SM_10006detail10radix_sort31DeviceRadixSortSingleTileKernelINS1_5radix10policy_hubIiiyE10Policy1000ELNS0_9SortOrderE0EiiyNS1_21identity_decomposer_tEEEvPKT1_PSA_PKT2_PSE_T3_iiT4__param_6];
	cvta.to.global.u64 	%rd11, %rd10;
	cvt.u32.u64 	%r1, %rd9;
	mov.u32 	%r2, %tid.x;
	mul.lo.s32 	%r3, %r2, 19;
	setp.ge.s32 	%p1, %r3, %r1;
	mul.wide.u32 	%rd12, %r3, 4;
	add.s64 	%rd1, %rd11, %rd12;
	mov.b32 	%r878, -1;
	@%p1 bra 	$L__BB12_2;
	ld.global.u32 	%r306, [%rd1];
	xor.b32  	%r878, %r306, -2147483648;
$L__BB12_2:
	add.s32 	%r6, %r3, 1;
	setp.ge.s32 	%p2, %r6, %r1;
	mov.b32 	%r877, -1;
	@%p2 bra 	$L__BB12_4;
	ld.global.u32 	%r308, [%rd1+4];
	xor.b32  	%r877, %r308, -2147483648;
$L__BB12_4:
	add.s32 	%r9, %r3, 2;
	setp.ge.s32 	%p3, %r9, %r1;
	mov.b32 	%r876, -1;
	@%p3 bra 	$L__BB12_6;
	ld.global.u32 	%r310, [%rd1+8];
	xor.b32  	%r876, %r310, -2147483648;
$L__BB12_6:
	add.s32 	%r12, %r3, 3;
	setp.ge.s32 	%p4, %r12, %r1;
	mov.b32 	%r875, -1;
	@%p4 bra 	$L__BB12_8;
	ld.global.u32 	%r312, [%rd1+12];
	xor.b32  	%r875, %r312, -2147483648;
$L__BB12_8:
	add.s32 	%r15, %r3, 4;
	setp.ge.s32 	%p5, %r15, %r1;
	mov.b32 	%r874, -1;
	@%p5 bra 	$L__BB12_10;
	ld.global.u32 	%r314, [%rd1+16];
	xor.b32  	%r874, %r314, -2147483648;
$L__BB12_10:
	add.s32 	%r18, %r3, 5;
	setp.ge.s32 	%p6, %r18, %r1;
	mov.b32 	%r873, -1;
	@%p6 bra 	$L__BB12_12;
	ld.global.u32 	%r316, [%rd1+20];
	xor.b32  	%r873, %r316, -2147483648;
$L__BB12_12:
	add.s32 	%r21, %r3, 6;
	setp.ge.s32 	%p7, %r21, %r1;
	mov.b32 	%r872, -1;
	@%p7 bra 	$L__BB12_14;
	ld.global.u32 	%r318, [%rd1+24];
	xor.b32  	%r872, %r318, -2147483648;
$L__BB12_14:
	add.s32 	%r24, %r3, 7;
	setp.ge.s32 	%p8, %r24, %r1;
	mov.b32 	%r871, -1;
	@%p8 bra 	$L__BB12_16;
	ld.global.u32 	%r320, [%rd1+28];
	xor.b32  	%r871, %r320, -2147483648;
$L__BB12_16:
	add.s32 	%r27, %r3, 8;
	setp.ge.s32 	%p9, %r27, %r1;
	mov.b32 	%r870, -1;
	@%p9 bra 	$L__BB12_18;
	ld.global.u32 	%r322, [%rd1+32];
	xor.b32  	%r870, %r322, -2147483648;
$L__BB12_18:
	add.s32 	%r30, %r3, 9;
	setp.ge.s32 	%p10, %r30, %r1;
	mov.b32 	%r869, -1;
	@%p10 bra 	$L__BB12_20;
	ld.global.u32 	%r324, [%rd1+36];
	xor.b32  	%r869, %r324, -2147483648;
$L__BB12_20:
	add.s32 	%r33, %r3, 10;
	setp.ge.s32 	%p11, %r33, %r1;
	mov.b32 	%r868, -1;
	@%p11 bra 	$L__BB12_22;
	ld.global.u32 	%r326, [%rd1+40];
	xor.b32  	%r868, %r326, -2147483648;
$L__BB12_22:
	add.s32 	%r36, %r3, 11;
	setp.ge.s32 	%p12, %r36, %r1;
	mov.b32 	%r867, -1;
	@%p12 bra 	$L__BB12_24;
	ld.global.u32 	%r328, [%rd1+44];
	xor.b32  	%r867, %r328, -2147483648;
$L__BB12_24:
	add.s32 	%r39, %r3, 12;
	setp.ge.s32 	%p13, %r39, %r1;
	mov.b32 	%r866, -1;
	@%p13 bra 	$L__BB12_26;
	ld.global.u32 	%r330, [%rd1+48];
	xor.b32  	%r866, %r330, -2147483648;
$L__BB12_26:
	add.s32 	%r42, %r3, 13;
	setp.ge.s32 	%p14, %r42, %r1;
	mov.b32 	%r865, -1;
	@%p14 bra 	$L__BB12_28;
	ld.global.u32 	%r332, [%rd1+52];
	xor.b32  	%r865, %r332, -2147483648;
$L__BB12_28:
	add.s32 	%r45, %r3, 14;
	setp.ge.s32 	%p15, %r45, %r1;
	mov.b32 	%r864, -1;
	@%p15 bra 	$L__BB12_30;
	ld.global.u32 	%r334, [%rd1+56];
	xor.b32  	%r864, %r334, -2147483648;
$L__BB12_30:
	add.s32 	%r48, %r3, 15;
	setp.ge.s32 	%p16, %r48, %r1;
	mov.b32 	%r863, -1;
	@%p16 bra 	$L__BB12_32;
	ld.global.u32 	%r336, [%rd1+60];
	xor.b32  	%r863, %r336, -2147483648;
$L__BB12_32:
	add.s32 	%r51, %r3, 16;
	setp.ge.s32 	%p17, %r51, %r1;
	mov.b32 	%r862, -1;
	@%p17 bra 	$L__BB12_34;
	ld.global.u32 	%r338, [%rd1+64];
	xor.b32  	%r862, %r338, -2147483648;
$L__BB12_34:
	add.s32 	%r54, %r3, 17;
	setp.ge.s32 	%p18, %r54, %r1;
	mov.b32 	%r861, -1;
	@%p18 bra 	$L__BB12_36;
	ld.global.u32 	%r340, [%rd1+68];
	xor.b32  	%r861, %r340, -2147483648;
$L__BB12_36:
	add.s32 	%r57, %r3, 18;
	setp.ge.s32 	%p19, %r57, %r1;
	mov.b32 	%r860, -1;
	@%p19 bra 	$L__BB12_38;
	ld.global.u32 	%r342, [%rd1+72];
	xor.b32  	%r860, %r342, -2147483648;
$L__BB12_38:
	bar.sync 	0;
	mov.b64 	{%r344, %r345}, %rd9;
	shfl.sync.idx.b32	%r60|%p20, %r344, 0, 31, -1;
	shfl.sync.idx.b32	%r346|%p21, %r345, 0, 31, -1;
	mov.b64 	%rd2, {%r60, %r346};
	setp.ge.s32 	%p22, %r3, %r60;
	cvta.to.global.u64 	%rd13, %rd7;
	add.s64 	%rd3, %rd13, %rd12;
	@%p22 bra 	$L__BB12_40;
	ld.global.u32 	%r897, [%rd3];
$L__BB12_40:
	setp.ge.s32 	%p23, %r6, %r60;
	@%p23 bra 	$L__BB12_42;
	ld.global.u32 	%r896, [%rd3+4];
$L__BB12_42:
	setp.ge.s32 	%p24, %r9, %r60;
	@%p24 bra 	$L__BB12_44;
	ld.global.u32 	%r895, [%rd3+8];
$L__BB12_44:
	setp.ge.s32 	%p25, %r12, %r60;
	@%p25 bra 	$L__BB12_46;
	ld.global.u32 	%r894, [%rd3+12];
$L__BB12_46:
	setp.ge.s32 	%p26, %r15, %r60;
	@%p26 bra 	$L__BB12_48;
	ld.global.u32 	%r893, [%rd3+16];
$L__BB12_48:
	setp.ge.s32 	%p27, %r18, %r60;
	@%p27 bra 	$L__BB12_50;
	ld.global.u32 	%r892, [%rd3+20];
$L__BB12_50:
	setp.ge.s32 	%p28, %r21, %r60;
	@%p28 bra 	$L__BB12_52;
	ld.global.u32 	%r891, [%rd3+24];
$L__BB12_52:
	setp.ge.s32 	%p29, %r24, %r60;
	@%p29 bra 	$L__BB12_54;
	ld.global.u32 	%r890, [%rd3+28];
$L__BB12_54:
	setp.ge.s32 	%p30, %r27, %r60;
	@%p30 bra 	$L__BB12_56;
	ld.global.u32 	%r889, [%rd3+32];
$L__BB12_56:
	setp.ge.s32 	%p31, %r30, %r60;
	@%p31 bra 	$L__BB12_58;
	ld.global.u32 	%r888, [%rd3+36];
$L__BB12_58:
	setp.ge.s32 	%p32, %r33, %r60;
	@%p32 bra 	$L__BB12_60;
	ld.global.u32 	%r887, [%rd3+40];
$L__BB12_60:
	setp.ge.s32 	%p33, %r36, %r60;
	@%p33 bra 	$L__BB12_62;
	ld.global.u32 	%r886, [%rd3+44];
$L__BB12_62:
	setp.ge.s32 	%p34, %r39, %r60;
	@%p34 bra 	$L__BB12_64;
	ld.global.u32 	%r885, [%rd3+48];
$L__BB12_64:
	setp.ge.s32 	%p35, %r42, %r60;
	@%p35 bra 	$L__BB12_66;
	ld.global.u32 	%r884, [%rd3+52];
$L__BB12_66:
	setp.ge.s32 	%p36, %r45, %r60;
	@%p36 bra 	$L__BB12_68;
	ld.global.u32 	%r883, [%rd3+56];
$L__BB12_68:
	setp.ge.s32 	%p37, %r48, %r60;
	@%p37 bra 	$L__BB12_70;
	ld.global.u32 	%r882, [%rd3+60];
$L__BB12_70:
	setp.ge.s32 	%p38, %r51, %r60;
	@%p38 bra 	$L__BB12_72;
	ld.global.u32 	%r881, [%rd3+64];
$L__BB12_72:
	setp.ge.s32 	%p39, %r54, %r60;
	@%p39 bra 	$L__BB12_74;
	ld.global.u32 	%r880, [%rd3+68];
$L__BB12_74:
	setp.ge.s32 	%p40, %r57, %r60;
	@%p40 bra 	$L__BB12_76;
	ld.global.u32 	%r879, [%rd3+72];
$L__BB12_76:
	bar.sync 	0;
	shr.u32 	%r99, %r2, 5;
	shl.b32 	%r366, %r2, 2;
	mov.u32 	%r367, _ZZN3cub18CUB_300001_SM_10006detail10radix_sort31DeviceRadixSortSingleTileKernelINS1_5radix10policy_hubIiiyE10Policy1000ELNS0_9SortOrderE0EiiyNS1_21identity_decomposer_tEEEvPKT1_PSA_PKT2_PSE_T3_iiT4_E12temp_storage;
	add.s32 	%r100, %r367, %r366;
	shl.b32 	%r368, %r2, 7;
	add.s32 	%r101, %r100, %r368;
	shl.b32 	%r369, %r99, 2;
	add.s32 	%r370, %r367, %r369;
	add.s32 	%r102, %r370, 33792;
	mad.lo.s32 	%r103, %r2, -56, %r101;
	add.s32 	%r859, %r303, 6;
	sub.s32 	%r858, %r304, %r303;
$L__BB12_77:
	add.s32 	%r430, %r859, -6;
	min.s32 	%r373, %r858, 6;
	mov.b32 	%r459, 0;
	st.shared.u32 	[%r100], %r459;
	st.shared.u32 	[%r100+1024], %r459;
	st.shared.u32 	[%r100+2048], %r459;
	st.shared.u32 	[%r100+3072], %r459;
	st.shared.u32 	[%r100+4096], %r459;
	st.shared.u32 	[%r100+5120], %r459;
	st.shared.u32 	[%r100+6144], %r459;
	st.shared.u32 	[%r100+7168], %r459;
	st.shared.u32 	[%r100+8192], %r459;
	st.shared.u32 	[%r100+9216], %r459;
	st.shared.u32 	[%r100+10240], %r459;
	st.shared.u32 	[%r100+11264], %r459;
	st.shared.u32 	[%r100+12288], %r459;
	st.shared.u32 	[%r100+13312], %r459;
	st.shared.u32 	[%r100+14336], %r459;
	st.shared.u32 	[%r100+15360], %r459;
	st.shared.u32 	[%r100+16384], %r459;
	st.shared.u32 	[%r100+17408], %r459;
	st.shared.u32 	[%r100+18432], %r459;
	st.shared.u32 	[%r100+19456], %r459;
	st.shared.u32 	[%r100+20480], %r459;
	st.shared.u32 	[%r100+21504], %r459;
	st.shared.u32 	[%r100+22528], %r459;
	st.shared.u32 	[%r100+23552], %r459;
	st.shared.u32 	[%r100+24576], %r459;
	st.shared.u32 	[%r100+25600], %r459;
	st.shared.u32 	[%r100+26624], %r459;
	st.shared.u32 	[%r100+27648], %r459;
	st.shared.u32 	[%r100+28672], %r459;
	st.shared.u32 	[%r100+29696], %r459;
	st.shared.u32 	[%r100+30720], %r459;
	st.shared.u32 	[%r100+31744], %r459;
	st.shared.u32 	[%r100+32768], %r459;
	// begin inline asm
	bmsk.clamp.b32 %r371, %r459, %r373;
	// end inline asm
	// begin inline asm
	shr.b32 %r374, %r878, %r430;
	// end inline asm
	and.b32  	%r462, %r371, %r374;
	shl.b32 	%r463, %r462, 10;
	and.b32  	%r464, %r463, 31744;
	add.s32 	%r465, %r100, %r464;
	shr.u32 	%r466, %r462, 4;
	and.b32  	%r467, %r466, 268435454;
	add.s32 	%r147, %r465, %r467;
	ld.shared.u16 	%rs1, [%r147];
	add.s16 	%rs20, %rs1, 1;
	st.shared.u16 	[%r147], %rs20;
	// begin inline asm
	shr.b32 %r377, %r877, %r430;
	// end inline asm
	and.b32  	%r468, %r371, %r377;
	shl.b32 	%r469, %r468, 10;
	and.b32  	%r470, %r469, 31744;
	add.s32 	%r471, %r100, %r470;
	shr.u32 	%r472, %r468, 4;
	and.b32  	%r473, %r472, 268435454;
	add.s32 	%r148, %r471, %r473;
	ld.shared.u16 	%rs2, [%r148];
	add.s16 	%rs21, %rs2, 1;
	st.shared.u16 	[%r148], %rs21;
	// begin inline asm
	shr.b32 %r380, %r876, %r430;
	// end inline asm
	and.b32  	%r474, %r371, %r380;
	shl.b32 	%r475, %r474, 10;
	and.b32  	%r476, %r475, 31744;
	add.s32 	%r477, %r100, %r476;
	shr.u32 	%r478, %r474, 4;
	and.b32  	%r479, %r478, 268435454;
	add.s32 	%r149, %r477, %r479;
	ld.shared.u16 	%rs3, [%r149];
	add.s16 	%rs22, %rs3, 1;
	st.shared.u16 	[%r149], %rs22;
	// begin inline asm
	shr.b32 %r383, %r875, %r430;
	// end inline asm
	and.b32  	%r480, %r371, %r383;
	shl.b32 	%r481, %r480, 10;
	and.b32  	%r482, %r481, 31744;
	add.s32 	%r483, %r100, %r482;
	shr.u32 	%r484, %r480, 4;
	and.b32  	%r485, %r484, 268435454;
	add.s32 	%r150, %r483, %r485;
	ld.shared.u16 	%rs4, [%r150];
	add.s16 	%rs23, %rs4, 1;
	st.shared.u16 	[%r150], %rs23;
	// begin inline asm
	shr.b32 %r386, %r874, %r430;
	// end inline asm
	and.b32  	%r486, %r371, %r386;
	shl.b32 	%r487, %r486, 10;
	and.b32  	%r488, %r487, 31744;
	add.s32 	%r489, %r100, %r488;
	shr.u32 	%r490, %r486, 4;
	and.b32  	%r491, %r490, 268435454;
	add.s32 	%r151, %r489, %r491;
	ld.shared.u16 	%rs5, [%r151];
	add.s16 	%rs24, %rs5, 1;
	st.shared.u16 	[%r151], %rs24;
	// begin inline asm
	shr.b32 %r389, %r873, %r430;
	// end inline asm
	and.b32  	%r492, %r371, %r389;
	shl.b32 	%r493, %r492, 10;
	and.b32  	%r494, %r493, 31744;
	add.s32 	%r495, %r100, %r494;
	shr.u32 	%r496, %r492, 4;
	and.b32  	%r497, %r496, 268435454;
	add.s32 	%r152, %r495, %r497;
	ld.shared.u16 	%rs6, [%r152];
	add.s16 	%rs25, %rs6, 1;
	st.shared.u16 	[%r152], %rs25;
	// begin inline asm
	shr.b32 %r392, %r872, %r430;
	// end inline asm
	and.b32  	%r498, %r371, %r392;
	shl.b32 	%r499, %r498, 10;
	and.b32  	%r500, %r499, 31744;
	add.s32 	%r501, %r100, %r500;
	shr.u32 	%r502, %r498, 4;
	and.b32  	%r503, %r502, 268435454;
	add.s32 	%r153, %r501, %r503;
	ld.shared.u16 	%rs7, [%r153];
	add.s16 	%rs26, %rs7, 1;
	st.shared.u16 	[%r153], %rs26;
	// begin inline asm
	shr.b32 %r395, %r871, %r430;
	// end inline asm
	and.b32  	%r504, %r371, %r395;
	shl.b32 	%r505, %r504, 10;
	and.b32  	%r506, %r505, 31744;
	add.s32 	%r507, %r100, %r506;
	shr.u32 	%r508, %r504, 4;
	and.b32  	%r509, %r508, 268435454;
	add.s32 	%r154, %r507, %r509;
	ld.shared.u16 	%rs8, [%r154];
	add.s16 	%rs27, %rs8, 1;
	st.shared.u16 	[%r154], %rs27;
	// begin inline asm
	shr.b32 %r398, %r870, %r430;
	// end inline asm
	and.b32  	%r510, %r371, %r398;
	shl.b32 	%r511, %r510, 10;
	and.b32  	%r512, %r511, 31744;
	add.s32 	%r513, %r100, %r512;
	shr.u32 	%r514, %r510, 4;
	and.b32  	%r515, %r514, 268435454;
	add.s32 	%r155, %r513, %r515;
	ld.shared.u16 	%rs9, [%r155];
	add.s16 	%rs28, %rs9, 1;
	st.shared.u16 	[%r155], %rs28;
	// begin inline asm
	shr.b32 %r401, %r869, %r430;
	// end inline asm
	and.b32  	%r516, %r371, %r401;
	shl.b32 	%r517, %r516, 10;
	and.b32  	%r518, %r517, 31744;
	add.s32 	%r519, %r100, %r518;
	shr.u32 	%r520, %r516, 4;
	and.b32  	%r521, %r520, 268435454;
	add.s32 	%r156, %r519, %r521;
	ld.shared.u16 	%rs10, [%r156];
	add.s16 	%rs29, %rs10, 1;
	st.shared.u16 	[%r156], %rs29;
	// begin inline asm
	shr.b32 %r404, %r868, %r430;
	// end inline asm
	and.b32  	%r522, %r371, %r404;
	shl.b32 	%r523, %r522, 10;
	and.b32  	%r524, %r523, 31744;
	add.s32 	%r525, %r100, %r524;
	shr.u32 	%r526, %r522, 4;
	and.b32  	%r527, %r526, 268435454;
	add.s32 	%r157, %r525, %r527;
	ld.shared.u16 	%rs11, [%r157];
	add.s16 	%rs30, %rs11, 1;
	st.shared.u16 	[%r157], %rs30;
	// begin inline asm
	shr.b32 %r407, %r867, %r430;
	// end inline asm
	and.b32  	%r528, %r371, %r407;
	shl.b32 	%r529, %r528, 10;
	and.b32  	%r530, %r529, 31744;
	add.s32 	%r531, %r100, %r530;
	shr.u32 	%r532, %r528, 4;
	and.b32  	%r533, %r532, 268435454;
	add.s32 	%r158, %r531, %r533;
	ld.shared.u16 	%rs12, [%r158];
	add.s16 	%rs31, %rs12, 1;
	st.shared.u16 	[%r158], %rs31;
	// begin inline asm
	shr.b32 %r410, %r866, %r430;
	// end inline asm
	and.b32  	%r534, %r371, %r410;
	shl.b32 	%r535, %r534, 10;
	and.b32  	%r536, %r535, 31744;
	add.s32 	%r537, %r100, %r536;
	shr.u32 	%r538, %r534, 4;
	and.b32  	%r539, %r538, 268435454;
	add.s32 	%r159, %r537, %r539;
	ld.shared.u16 	%rs13, [%r159];
	add.s16 	%rs32, %rs13, 1;
	st.shared.u16 	[%r159], %rs32;
	// begin inline asm
	shr.b32 %r413, %r865, %r430;
	// end inline asm
	and.b32  	%r540, %r371, %r413;
	shl.b32 	%r541, %r540, 10;
	and.b32  	%r542, %r541, 31744;
	add.s32 	%r543, %r100, %r542;
	shr.u32 	%r544, %r540, 4;
	and.b32  	%r545, %r544, 268435454;
	add.s32 	%r160, %r543, %r545;
	ld.shared.u16 	%rs14, [%r160];
	add.s16 	%rs33, %rs14, 1;
	st.shared.u16 	[%r160], %rs33;
	// begin inline asm
	shr.b32 %r416, %r864, %r430;
	// end inline asm
	and.b32  	%r546, %r371, %r416;
	shl.b32 	%r547, %r546, 10;
	and.b32  	%r548, %r547, 31744;
	add.s32 	%r549, %r100, %r548;
	shr.u32 	%r550, %r546, 4;
	and.b32  	%r551, %r550, 268435454;
	add.s32 	%r161, %r549, %r551;
	ld.shared.u16 	%rs15, [%r161];
	add.s16 	%rs34, %rs15, 1;
	st.shared.u16 	[%r161], %rs34;
	// begin inline asm
	shr.b32 %r419, %r863, %r430;
	// end inline asm
	and.b32  	%r552, %r371, %r419;
	shl.b32 	%r553, %r552, 10;
	and.b32  	%r554, %r553, 31744;
	add.s32 	%r555, %r100, %r554;
	shr.u32 	%r556, %r552, 4;
	and.b32  	%r557, %r556, 268435454;
	add.s32 	%r162, %r555, %r557;
	ld.shared.u16 	%rs16, [%r162];
	add.s16 	%rs35, %rs16, 1;
	st.shared.u16 	[%r162], %rs35;
	// begin inline asm
	shr.b32 %r422, %r862, %r430;
	// end inline asm
	and.b32  	%r558, %r371, %r422;
	shl.b32 	%r559, %r558, 10;
	and.b32  	%r560, %r559, 31744;
	add.s32 	%r561, %r100, %r560;
	shr.u32 	%r562, %r558, 4;
	and.b32  	%r563, %r562, 268435454;
	add.s32 	%r163, %r561, %r563;
	ld.shared.u16 	%rs17, [%r163];
	add.s16 	%rs36, %rs17, 1;
	st.shared.u16 	[%r163], %rs36;
	// begin inline asm
	shr.b32 %r425, %r861, %r430;
	// end inline asm
	and.b32  	%r564, %r371, %r425;
	shl.b32 	%r565, %r564, 10;
	and.b32  	%r566, %r565, 31744;
	add.s32 	%r567, %r100, %r566;
	shr.u32 	%r568, %r564, 4;
	and.b32  	%r569, %r568, 268435454;
	add.s32 	%r164, %r567, %r569;
	ld.shared.u16 	%rs18, [%r164];
	add.s16 	%rs37, %rs18, 1;
	st.shared.u16 	[%r164], %rs37;
	// begin inline asm
	shr.b32 %r428, %r860, %r430;
	// end inline asm
	and.b32  	%r570, %r371, %r428;
	shl.b32 	%r571, %r570, 10;
	and.b32  	%r572, %r571, 31744;
	add.s32 	%r573, %r100, %r572;
	shr.u32 	%r574, %r570, 4;
	and.b32  	%r575, %r574, 268435454;
	add.s32 	%r165, %r573, %r575;
	ld.shared.u16 	%rs19, [%r165];
	add.s16 	%rs38, %rs19, 1;
	st.shared.u16 	[%r165], %rs38;
	bar.sync 	0;
	ld.shared.u32 	%r166, [%r101];
	ld.shared.u32 	%r576, [%r101+4];
	ld.shared.u32 	%r577, [%r101+8];
	ld.shared.u32 	%r578, [%r101+12];
	ld.shared.u32 	%r579, [%r101+16];
	ld.shared.u32 	%r580, [%r101+20];
	ld.shared.u32 	%r581, [%r101+24];
	ld.shared.u32 	%r582, [%r101+28];
	ld.shared.u32 	%r583, [%r101+32];
	ld.shared.u32 	%r584, [%r101+36];
	ld.shared.u32 	%r585, [%r101+40];
	ld.shared.u32 	%r586, [%r101+44];
	ld.shared.u32 	%r587, [%r101+48];
	ld.shared.u32 	%r588, [%r101+52];
	ld.shared.u32 	%r589, [%r101+56];
	ld.shared.u32 	%r590, [%r101+60];
	ld.shared.u32 	%r591, [%r101+64];
	ld.shared.u32 	%r592, [%r101+68];
	ld.shared.u32 	%r593, [%r101+72];
	ld.shared.u32 	%r594, [%r101+76];
	ld.shared.u32 	%r595, [%r101+80];
	ld.shared.u32 	%r596, [%r101+84];
	ld.shared.u32 	%r597, [%r101+88];
	ld.shared.u32 	%r598, [%r101+92];
	ld.shared.u32 	%r599, [%r101+96];
	ld.shared.u32 	%r600, [%r101+100];
	ld.shared.u32 	%r601, [%r101+104];
	ld.shared.u32 	%r602, [%r101+108];
	ld.shared.u32 	%r603, [%r101+112];
	ld.shared.u32 	%r604, [%r101+116];
	ld.shared.u32 	%r605, [%r101+120];
	ld.shared.u32 	%r606, [%r101+124];
	ld.shared.u32 	%r607, [%r101+128];
	add.s32 	%r167, %r576, %r166;
	add.s32 	%r168, %r577, %r167;
	add.s32 	%r169, %r578, %r168;
	add.s32 	%r170, %r579, %r169;
	add.s32 	%r171, %r580, %r170;
	add.s32 	%r172, %r581, %r171;
	add.s32 	%r173, %r582, %r172;
	add.s32 	%r174, %r583, %r173;
	add.s32 	%r175, %r584, %r174;
	add.s32 	%r176, %r585, %r175;
	add.s32 	%r177, %r586, %r176;
	add.s32 	%r178, %r587, %r177;
	add.s32 	%r179, %r588, %r178;
	add.s32 	%r180, %r589, %r179;
	add.s32 	%r181, %r590, %r180;
	add.s32 	%r182, %r591, %r181;
	add.s32 	%r183, %r592, %r182;
	add.s32 	%r184, %r593, %r183;
	add.s32 	%r185, %r594, %r184;
	add.s32 	%r186, %r595, %r185;
	add.s32 	%r187, %r596, %r186;
	add.s32 	%r188, %r597, %r187;
	add.s32 	%r189, %r598, %r188;
	add.s32 	%r190, %r599, %r189;
	add.s32 	%r191, %r600, %r190;
	add.s32 	%r192, %r601, %r191;
	add.s32 	%r193, %r602, %r192;
	add.s32 	%r194, %r603, %r193;
	add.s32 	%r195, %r604, %r194;
	add.s32 	%r196, %r605, %r195;
	add.s32 	%r197, %r606, %r196;
	add.s32 	%r436, %r607, %r197;
	// begin inline asm
	mov.u32 %r431, %laneid;
	// end inline asm
	mov.b32 	%r434, 1;
	mov.b32 	%r461, -1;
	// begin inline asm
	{  .reg .u32 r0;  .reg .pred p;  shfl.sync.up.b32 r0|p, %r436, %r434, %r459, %r461;  @p add.u32 r0, r0, %r436;  mov.u32 %r432, r0;}
	// end inline asm
	mov.b32 	%r440, 2;
	// begin inline asm
	{  .reg .u32 r0;  .reg .pred p;  shfl.sync.up.b32 r0|p, %r432, %r440, %r459, %r461;  @p add.u32 r0, r0, %r432;  mov.u32 %r438, r0;}
	// end inline asm
	mov.b32 	%r446, 4;
	// begin inline asm
	{  .reg .u32 r0;  .reg .pred p;  shfl.sync.up.b32 r0|p, %r438, %r446, %r459, %r461;  @p add.u32 r0, r0, %r438;  mov.u32 %r444, r0;}
	// end inline asm
	mov.b32 	%r452, 8;
	// begin inline asm
	{  .reg .u32 r0;  .reg .pred p;  shfl.sync.up.b32 r0|p, %r444, %r452, %r459, %r461;  @p add.u32 r0, r0, %r444;  mov.u32 %r450, r0;}
	// end inline asm
	mov.b32 	%r458, 16;
	// begin inline asm
	{  .reg .u32 r0;  .reg .pred p;  shfl.sync.up.b32 r0|p, %r450, %r458, %r459, %r461;  @p add.u32 r0, r0, %r450;  mov.u32 %r456, r0;}
	// end inline asm
	setp.ne.s32 	%p41, %r431, 31;
	@%p41 bra 	$L__BB12_79;
	st.shared.u32 	[%r102], %r456;
$L__BB12_79:
	sub.s32 	%r608, %r456, %r436;
	setp.gt.u32 	%p42, %r2, 31;
	setp.eq.s32 	%p43, %r99, 7;
	setp.eq.s32 	%p44, %r99, 6;
	setp.eq.s32 	%p45, %r99, 5;
	setp.eq.s32 	%p46, %r99, 4;
	setp.eq.s32 	%p47, %r99, 3;
	setp.eq.s32 	%p48, %r99, 2;
	setp.eq.s32 	%p49, %r99, 1;
	bar.sync 	0;
	ld.shared.v4.u32 	{%r609, %r610, %r611, %r612}, [_ZZN3cub18CUB_300001_SM_10006detail10radix_sort31DeviceRadixSortSingleTileKernelINS1_5radix10policy_hubIiiyE10Policy1000ELNS0_9SortOrderE0EiiyNS1_21identity_decomposer_tEEEvPKT1_PSA_PKT2_PSE_T3_iiT4_E12temp_storage+33792];
	selp.b32 	%r613, %r609, %r898, %p49;
	add.s32 	%r614, %r610, %r609;
	selp.b32 	%r615, %r614, %r613, %p48;
	add.s32 	%r616, %r614, %r611;
	selp.b32 	%r617, %r616, %r615, %p47;
	add.s32 	%r618, %r616, %r612;
	selp.b32 	%r619, %r618, %r617, %p46;
	ld.shared.v4.u32 	{%r620, %r621, %r622, %r623}, [_ZZN3cub18CUB_300001_SM_10006detail10radix_sort31DeviceRadixSortSingleTileKernelINS1_5radix10policy_hubIiiyE10Policy1000ELNS0_9SortOrderE0EiiyNS1_21identity_decomposer_tEEEvPKT1_PSA_PKT2_PSE_T3_iiT4_E12temp_storage+33808];
	add.s32 	%r624, %r618, %r620;
	selp.b32 	%r625, %r624, %r619, %p45;
	add.s32 	%r626, %r624, %r621;
	selp.b32 	%r627, %r626, %r625, %p44;
	add.s32 	%r628, %r626, %r622;
	selp.b32 	%r898, %r628, %r627, %p43;
	add.s32 	%r202, %r628, %r623;
	setp.ne.s32 	%p50, %r431, 0;
	selp.b32 	%r629, %r608, 0, %p50;
	add.s32 	%r630, %r898, %r629;
	or.pred  	%p51, %p42, %p50;
	selp.b32 	%r899, %r630, %r608, %p42;
	@%p51 bra 	$L__BB12_81;
	shl.b32 	%r899, %r202, 16;
	st.shared.u32 	[_ZZN3cub18CUB_300001_SM_10006detail10radix_sort31DeviceRadixSortSingleTileKernelINS1_5radix10policy_hubIiiyE10Policy1000ELNS0_9SortOrderE0EiiyNS1_21identity_decomposer_tEEEvPKT1_PSA_PKT2_PSE_T3_iiT4_E12temp_storage+33832], %r899;
$L__BB12_81:
	setp.eq.s32 	%p52, %r2, 0;
	bar.sync 	0;
	ld.shared.u32 	%r631, [_ZZN3cub18CUB_300001_SM_10006detail10radix_sort31DeviceRadixSortSingleTileKernelINS1_5radix10policy_hubIiiyE10Policy1000ELNS0_9SortOrderE0EiiyNS1_21identity_decomposer_tEEEvPKT1_PSA_PKT2_PSE_T3_iiT4_E12temp_storage+33832];
	selp.b32 	%r632, 0, %r631, %p52;
	add.s32 	%r633, %r899, %r632;
	add.s32 	%r634, %r166, %r633;
	add.s32 	%r635, %r167, %r633;
	add.s32 	%r636, %r168, %r633;
	add.s32 	%r637, %r169, %r633;
	add.s32 	%r638, %r170, %r633;
	add.s32 	%r639, %r171, %r633;
	add.s32 	%r640, %r172, %r633;
	add.s32 	%r641, %r173, %r633;
	add.s32 	%r642, %r174, %r633;
	add.s32 	%r643, %r175, %r633;
	add.s32 	%r644, %r176, %r633;
	add.s32 	%r645, %r177, %r633;
	add.s32 	%r646, %r178, %r633;
	add.s32 	%r647, %r179, %r633;
	add.s32 	%r648, %r180, %r633;
	add.s32 	%r649, %r181, %r633;
	add.s32 	%r650, %r182, %r633;
	add.s32 	%r651, %r183, %r633;
	add.s32 	%r652, %r184, %r633;
	add.s32 	%r653, %r185, %r633;
	add.s32 	%r654, %r186, %r633;
	add.s32 	%r655, %r187, %r633;
	add.s32 	%r656, %r188, %r633;
	add.s32 	%r657, %r189, %r633;
	add.s32 	%r658, %r190, %r633;
	add.s32 	%r659, %r191, %r633;
	add.s32 	%r660, %r192, %r633;
	add.s32 	%r661, %r193, %r633;
	add.s32 	%r662, %r194, %r633;
	add.s32 	%r663, %r195, %r633;
	add.s32 	%r664, %r196, %r633;
	add.s32 	%r665, %r197, %r633;
	st.shared.u32 	[%r101], %r633;
	st.shared.u32 	[%r101+4], %r634;
	st.shared.u32 	[%r101+8], %r635;
	st.shared.u32 	[%r101+12], %r636;
	st.shared.u32 	[%r101+16], %r637;
	st.shared.u32 	[%r101+20], %r638;
	st.shared.u32 	[%r101+24], %r639;
	st.shared.u32 	[%r101+28], %r640;
	st.shared.u32 	[%r101+32], %r641;
	st.shared.u32 	[%r101+36], %r642;
	st.shared.u32 	[%r101+40], %r643;
	st.shared.u32 	[%r101+44], %r644;
	st.shared.u32 	[%r101+48], %r645;
	st.shared.u32 	[%r101+52], %r646;
	st.shared.u32 	[%r101+56], %r647;
	st.shared.u32 	[%r101+60], %r648;
	st.shared.u32 	[%r101+64], %r649;
	st.shared.u32 	[%r101+68], %r650;
	st.shared.u32 	[%r101+72], %r651;
	st.shared.u32 	[%r101+76], %r652;
	st.shared.u32 	[%r101+80], %r653;
	st.shared.u32 	[%r101+84], %r654;
	st.shared.u32 	[%r101+88], %r655;
	st.shared.u32 	[%r101+92], %r656;
	st.shared.u32 	[%r101+96], %r657;
	st.shared.u32 	[%r101+100], %r658;
	st.shared.u32 	[%r101+104], %r659;
	st.shared.u32 	[%r101+108], %r660;
	st.shared.u32 	[%r101+112], %r661;
	st.shared.u32 	[%r101+116], %r662;
	st.shared.u32 	[%r101+120], %r663;
	st.shared.u32 	[%r101+124], %r664;
	st.shared.u32 	[%r101+128], %r665;
	bar.sync 	0;
	cvt.u32.u16 	%r666, %rs1;
	ld.shared.u16 	%r667, [%r147];
	add.s32 	%r206, %r667, %r666;
	cvt.u32.u16 	%r668, %rs2;
	ld.shared.u16 	%r669, [%r148];
	add.s32 	%r207, %r669, %r668;
	cvt.u32.u16 	%r670, %rs3;
	ld.shared.u16 	%r671, [%r149];
	add.s32 	%r208, %r671, %r670;
	cvt.u32.u16 	%r672, %rs4;
	ld.shared.u16 	%r673, [%r150];
	add.s32 	%r209, %r673, %r672;
	cvt.u32.u16 	%r674, %rs5;
	ld.shared.u16 	%r675, [%r151];
	add.s32 	%r210, %r675, %r674;
	cvt.u32.u16 	%r676, %rs6;
	ld.shared.u16 	%r677, [%r152];
	add.s32 	%r211, %r677, %r676;
	cvt.u32.u16 	%r678, %rs7;
	ld.shared.u16 	%r679, [%r153];
	add.s32 	%r212, %r679, %r678;
	cvt.u32.u16 	%r680, %rs8;
	ld.shared.u16 	%r681, [%r154];
	add.s32 	%r213, %r681, %r680;
	cvt.u32.u16 	%r682, %rs9;
	ld.shared.u16 	%r683, [%r155];
	add.s32 	%r214, %r683, %r682;
	cvt.u32.u16 	%r684, %rs10;
	ld.shared.u16 	%r685, [%r156];
	add.s32 	%r215, %r685, %r684;
	cvt.u32.u16 	%r686, %rs11;
	ld.shared.u16 	%r687, [%r157];
	add.s32 	%r216, %r687, %r686;
	cvt.u32.u16 	%r688, %rs12;
	ld.shared.u16 	%r689, [%r158];
	add.s32 	%r217, %r689, %r688;
	cvt.u32.u16 	%r690, %rs13;
	ld.shared.u16 	%r691, [%r159];
	add.s32 	%r218, %r691, %r690;
	cvt.u32.u16 	%r692, %rs14;
	ld.shared.u16 	%r693, [%r160];
	add.s32 	%r219, %r693, %r692;
	cvt.u32.u16 	%r694, %rs15;
	ld.shared.u16 	%r695, [%r161];
	add.s32 	%r220, %r695, %r694;
	cvt.u32.u16 	%r696, %rs16;
	ld.shared.u16 	%r697, [%r162];
	add.s32 	%r221, %r697, %r696;
	cvt.u32.u16 	%r698, %rs17;
	ld.shared.u16 	%r699, [%r163];
	add.s32 	%r222, %r699, %r698;
	cvt.u32.u16 	%r700, %rs18;
	ld.shared.u16 	%r701, [%r164];
	add.s32 	%r223, %r701, %r700;
	cvt.u32.u16 	%r702, %rs19;
	ld.shared.u16 	%r703, [%r165];
	add.s32 	%r224, %r703, %r702;
	bar.sync 	0;
	setp.lt.s32 	%p53, %r859, %r304;
	@%p53 bra 	$L__BB12_121;
	cvt.u64.u32 	%rd15, %r2;
	shl.b32 	%r704, %r206, 2;
	mov.u32 	%r705, _ZZN3cub18CUB_300001_SM_10006detail10radix_sort31DeviceRadixSortSingleTileKernelINS1_5radix10policy_hubIiiyE10Policy1000ELNS0_9SortOrderE0EiiyNS1_21identity_decomposer_tEEEvPKT1_PSA_PKT2_PSE_T3_iiT4_E12temp_storage;
	add.s32 	%r706, %r705, %r704;
	st.shared.u32 	[%r706], %r878;
	shl.b32 	%r707, %r207, 2;
	add.s32 	%r708, %r705, %r707;
	st.shared.u32 	[%r708], %r877;
	shl.b32 	%r709, %r208, 2;
	add.s32 	%r710, %r705, %r709;
	st.shared.u32 	[%r710], %r876;
	shl.b32 	%r711, %r209, 2;
	add.s32 	%r712, %r705, %r711;
	st.shared.u32 	[%r712], %r875;
	shl.b32 	%r713, %r210, 2;
	add.s32 	%r714, %r705, %r713;
	st.shared.u32 	[%r714], %r874;
	shl.b32 	%r715, %r211, 2;
	add.s32 	%r716, %r705, %r715;
	st.shared.u32 	[%r716], %r873;
	shl.b32 	%r717, %r212, 2;
	add.s32 	%r718, %r705, %r717;
	st.shared.u32 	[%r718], %r872;
	shl.b32 	%r719, %r213, 2;
	add.s32 	%r720, %r705, %r719;
	st.shared.u32 	[%r720], %r871;
	shl.b32 	%r721, %r214, 2;
	add.s32 	%r722, %r705, %r721;
	st.shared.u32 	[%r722], %r870;
	shl.b32 	%r723, %r215, 2;
	add.s32 	%r724, %r705, %r723;
	st.shared.u32 	[%r724], %r869;
	shl.b32 	%r725, %r216, 2;
	add.s32 	%r726, %r705, %r725;
	st.shared.u32 	[%r726], %r868;
	shl.b32 	%r727, %r217, 2;
	add.s32 	%r728, %r705, %r727;
	st.shared.u32 	[%r728], %r867;
	shl.b32 	%r729, %r218, 2;
	add.s32 	%r730, %r705, %r729;
	st.shared.u32 	[%r730], %r866;
	shl.b32 	%r731, %r219, 2;
	add.s32 	%r732, %r705, %r731;
	st.shared.u32 	[%r732], %r865;
	shl.b32 	%r733, %r220, 2;
	add.s32 	%r734, %r705, %r733;
	st.shared.u32 	[%r734], %r864;
	shl.b32 	%r735, %r221, 2;
	add.s32 	%r736, %r705, %r735;
	st.shared.u32 	[%r736], %r863;
	shl.b32 	%r737, %r222, 2;
	add.s32 	%r738, %r705, %r737;
	st.shared.u32 	[%r738], %r862;
	shl.b32 	%r739, %r223, 2;
	add.s32 	%r740, %r705, %r739;
	st.shared.u32 	[%r740], %r861;
	shl.b32 	%r741, %r224, 2;
	add.s32 	%r742, %r705, %r741;
	st.shared.u32 	[%r742], %r860;
	bar.sync 	0;
	mad.lo.s32 	%r225, %r2, -72, %r103;
	ld.shared.u32 	%r226, [%r225];
	ld.shared.u32 	%r227, [%r225+1024];
	ld.shared.u32 	%r228, [%r225+2048];
	ld.shared.u32 	%r229, [%r225+3072];
	ld.shared.u32 	%r230, [%r225+4096];
	ld.shared.u32 	%r231, [%r225+5120];
	ld.shared.u32 	%r232, [%r225+6144];
	ld.shared.u32 	%r233, [%r225+7168];
	ld.shared.u32 	%r234, [%r225+8192];
	ld.shared.u32 	%r235, [%r225+9216];
	ld.shared.u32 	%r236, [%r225+10240];
	ld.shared.u32 	%r237, [%r225+11264];
	ld.shared.u32 	%r238, [%r225+12288];
	ld.shared.u32 	%r239, [%r225+13312];
	ld.shared.u32 	%r240, [%r225+14336];
	ld.shared.u32 	%r241, [%r225+15360];
	ld.shared.u32 	%r242, [%r225+16384];
	ld.shared.u32 	%r243, [%r225+17408];
	ld.shared.u32 	%r244, [%r225+18432];
	bar.sync 	0;
	st.shared.u32 	[%r706], %r897;
	st.shared.u32 	[%r708], %r896;
	st.shared.u32 	[%r710], %r895;
	st.shared.u32 	[%r712], %r894;
	st.shared.u32 	[%r714], %r893;
	st.shared.u32 	[%r716], %r892;
	st.shared.u32 	[%r718], %r891;
	st.shared.u32 	[%r720], %r890;
	st.shared.u32 	[%r722], %r889;
	st.shared.u32 	[%r724], %r888;
	st.shared.u32 	[%r726], %r887;
	st.shared.u32 	[%r728], %r886;
	st.shared.u32 	[%r730], %r885;
	st.shared.u32 	[%r732], %r884;
	st.shared.u32 	[%r734], %r883;
	st.shared.u32 	[%r736], %r882;
	st.shared.u32 	[%r738], %r881;
	st.shared.u32 	[%r740], %r880;
	st.shared.u32 	[%r742], %r879;
	bar.sync 	0;
	ld.shared.u32 	%r245, [%r225+1024];
	ld.shared.u32 	%r246, [%r225+2048];
	ld.shared.u32 	%r247, [%r225+3072];
	ld.shared.u32 	%r248, [%r225+4096];
	ld.shared.u32 	%r249, [%r225+5120];
	ld.shared.u32 	%r250, [%r225+6144];
	ld.shared.u32 	%r251, [%r225+7168];
	ld.shared.u32 	%r252, [%r225+8192];
	ld.shared.u32 	%r253, [%r225+9216];
	ld.shared.u32 	%r254, [%r225+10240];
	ld.shared.u32 	%r255, [%r225+11264];
	ld.shared.u32 	%r256, [%r225+12288];
	ld.shared.u32 	%r257, [%r225+13312];
	ld.shared.u32 	%r258, [%r225+14336];
	ld.shared.u32 	%r259, [%r225+15360];
	ld.shared.u32 	%r260, [%r225+16384];
	ld.shared.u32 	%r261, [%r225+17408];
	ld.shared.u32 	%r262, [%r225+18432];
	setp.gt.u64 	%p54, %rd2, %rd15;
	cvta.to.global.u64 	%rd16, %rd6;
	mul.wide.u32 	%rd17, %r2, 4;
	add.s64 	%rd4, %rd16, %rd17;
	cvta.to.global.u64 	%rd18, %rd8;
	add.s64 	%rd5, %rd18, %rd17;
	@%p54 bra 	$L__BB12_83;
	bra.uni 	$L__BB12_84;
$L__BB12_83:
	xor.b32  	%r743, %r226, -2147483648;
	ld.shared.u32 	%r744, [%r225];
	st.global.u32 	[%rd4], %r743;
	st.global.u32 	[%rd5], %r744;
$L__BB12_84:
	add.s32 	%r745, %r2, 256;
	cvt.u64.u32 	%rd19, %r745;
	setp.le.u64 	%p55, %rd2, %rd19;
	@%p55 bra 	$L__BB12_86;
	xor.b32  	%r746, %r227, -2147483648;
	st.global.u32 	[%rd4+1024], %r746;
	st.global.u32 	[%rd5+1024], %r245;
$L__BB12_86:
	add.s32 	%r747, %r2, 512;
	cvt.u64.u32 	%rd20, %r747;
	setp.le.u64 	%p56, %rd2, %rd20;
	@%p56 bra 	$L__BB12_88;
	xor.b32  	%r748, %r228, -2147483648;
	st.global.u32 	[%rd4+2048], %r748;
	st.global.u32 	[%rd5+2048], %r246;
$L__BB12_88:
	add.s32 	%r749, %r2, 768;
	cvt.u64.u32 	%rd21, %r749;
	setp.le.u64 	%p57, %rd2, %rd21;
	@%p57 bra 	$L__BB12_90;
	xor.b32  	%r750, %r229, -2147483648;
	st.global.u32 	[%rd4+3072], %r750;
	st.global.u32 	[%rd5+3072], %r247;
$L__BB12_90:
	or.b32  	%r751, %r2, 1024;
	cvt.u64.u32 	%rd22, %r751;
	setp.le.u64 	%p58, %rd2, %rd22;
	@%p58 bra 	$L__BB12_92;
	xor.b32  	%r752, %r230, -2147483648;
	st.global.u32 	[%rd4+4096], %r752;
	st.global.u32 	[%rd5+4096], %r248;
$L__BB12_92:
	add.s32 	%r753, %r2, 1280;
	cvt.u64.u32 	%rd23, %r753;
	setp.le.u64 	%p59, %rd2, %rd23;
	@%p59 bra 	$L__BB12_94;
	xor.b32  	%r754, %r231, -2147483648;
	st.global.u32 	[%rd4+5120], %r754;
	st.global.u32 	[%rd5+5120], %r249;
$L__BB12_94:
	add.s32 	%r755, %r2, 1536;
	cvt.u64.u32 	%rd24, %r755;
	setp.le.u64 	%p60, %rd2, %rd24;
	@%p60 bra 	$L__BB12_96;
	xor.b32  	%r756, %r232, -2147483648;
	st.global.u32 	[%rd4+6144], %r756;
	st.global.u32 	[%rd5+6144], %r250;
$L__BB12_96:
	add.s32 	%r757, %r2, 1792;
	cvt.u64.u32 	%rd25, %r757;
	setp.le.u64 	%p61, %rd2, %rd25;
	@%p61 bra 	$L__BB12_98;
	xor.b32  	%r758, %r233, -2147483648;
	st.global.u32 	[%rd4+7168], %r758;
	st.global.u32 	[%rd5+7168], %r251;
$L__BB12_98:
	or.b32  	%r759, %r2, 2048;
	cvt.u64.u32 	%rd26, %r759;
	setp.le.u64 	%p62, %rd2, %rd26;
	@%p62 bra 	$L__BB12_100;
	xor.b32  	%r760, %r234, -2147483648;
	st.global.u32 	[%rd4+8192], %r760;
	st.global.u32 	[%rd5+8192], %r252;
$L__BB12_100:
	add.s32 	%r761, %r2, 2304;
	cvt.u64.u32 	%rd27, %r761;
	setp.le.u64 	%p63, %rd2, %rd27;
	@%p63 bra 	$L__BB12_102;
	xor.b32  	%r762, %r235, -2147483648;
	st.global.u32 	[%rd4+9216], %r762;
	st.global.u32 	[%rd5+9216], %r253;
$L__BB12_102:
	add.s32 	%r763, %r2, 2560;
	cvt.u64.u32 	%rd28, %r763;
	setp.le.u64 	%p64, %rd2, %rd28;
	@%p64 bra 	$L__BB12_104;
	xor.b32  	%r764, %r236, -2147483648;
	st.global.u32 	[%rd4+10240], %r764;
	st.global.u32 	[%rd5+10240], %r254;
$L__BB12_104:
	add.s32 	%r765, %r2, 2816;
	cvt.u64.u32 	%rd29, %r765;
	setp.le.u64 	%p65, %rd2, %rd29;
	@%p65 bra 	$L__BB12_106;
	xor.b32  	%r766, %r237, -2147483648;
	st.global.u32 	[%rd4+11264], %r766;
	st.global.u32 	[%rd5+11264], %r255;
$L__BB12_106:
	or.b32  	%r767, %r2, 3072;
	cvt.u64.u32 	%rd30, %r767;
	setp.le.u64 	%p66, %rd2, %rd30;
	@%p66 bra 	$L__BB12_108;
	xor.b32  	%r768, %r238, -2147483648;
	st.global.u32 	[%rd4+12288], %r768;
	st.global.u32 	[%rd5+12288], %r256;
$L__BB12_108:
	add.s32 	%r769, %r2, 3328;
	cvt.u64.u32 	%rd31, %r769;
	setp.le.u64 	%p67, %rd2, %rd31;
	@%p67 bra 	$L__BB12_110;
	xor.b32  	%r770, %r239, -2147483648;
	st.global.u32 	[%rd4+13312], %r770;
	st.global.u32 	[%rd5+13312], %r257;
$L__BB12_110:
	add.s32 	%r771, %r2, 3584;
	cvt.u64.u32 	%rd32, %r771;
	setp.le.u64 	%p68, %rd2, %rd32;
	@%p68 bra 	$L__BB12_112;
	xor.b32  	%r772, %r240, -2147483648;
	st.global.u32 	[%rd4+14336], %r772;
	st.global.u32 	[%rd5+14336], %r258;
$L__BB12_112:
	add.s32 	%r773, %r2, 3840;
	cvt.u64.u32 	%rd33, %r773;
	setp.le.u64 	%p69, %rd2, %rd33;
	@%p69 bra 	$L__BB12_114;
	xor.b32  	%r774, %r241, -2147483648;
	st.global.u32 	[%rd4+15360], %r774;
	st.global.u32 	[%rd5+15360], %r259;
$L__BB12_114:
	or.b32  	%r775, %r2, 4096;
	cvt.u64.u32 	%rd34, %r775;
	setp.le.u64 	%p70, %rd2, %rd34;
	@%p70 bra 	$L__BB12_116;
	xor.b32  	%r776, %r242, -2147483648;
	st.global.u32 	[%rd4+16384], %r776;
	st.global.u32 	[%rd5+16384], %r260;
$L__BB12_116:
	add.s32 	%r777, %r2, 4352;
	cvt.u64.u32 	%rd35, %r777;
	setp.le.u64 	%p71, %rd2, %rd35;
	@%p71 bra 	$L__BB12_118;
	xor.b32  	%r778, %r243, -2147483648;
	st.global.u32 	[%rd4+17408], %r778;
	st.global.u32 	[%rd5+17408], %r261;
$L__BB12_118:
	add.s32 	%r779, %r2, 4608;
	cvt.u64.u32 	%rd36, %r779;
	setp.le.u64 	%p72, %rd2, %rd36;
	@%p72 bra 	$L__BB12_120;
	xor.b32  	%r780, %r244, -2147483648;
	st.global.u32 	[%rd4+18432], %r780;
	st.global.u32 	[%rd5+18432], %r262;
$L__BB12_120:
	ret;
$L__BB12_121:
	shl.b32 	%r781, %r206, 2;
	mov.u32 	%r782, _ZZN3cub18CUB_300001_SM_10006detail10radix_sort31DeviceRadixSortSingleTileKernelINS1_5radix10policy_hubIiiyE10Policy1000ELNS0_9SortOrderE0EiiyNS1_21identity_decomposer_tEEEvPKT1_PSA_PKT2_PSE_T3_iiT4_E12temp_storage;
	add.s32 	%r783, %r782, %r781;
	st.shared.u32 	[%r783], %r878;
	shl.b32 	%r784, %r207, 2;
	add.s32 	%r785, %r782, %r784;
	st.shared.u32 	[%r785], %r877;
	shl.b32 	%r786, %r208, 2;
	add.s32 	%r787, %r782, %r786;
	st.shared.u32 	[%r787], %r876;
	shl.b32 	%r788, %r209, 2;
	add.s32 	%r789, %r782, %r788;
	st.shared.u32 	[%r789], %r875;
	shl.b32 	%r790, %r210, 2;
	add.s32 	%r791, %r782, %r790;
	st.shared.u32 	[%r791], %r874;
	shl.b32 	%r792, %r211, 2;
	add.s32 	%r793, %r782, %r792;
	st.shared.u32 	[%r793], %r873;
	shl.b32 	%r794, %r212, 2;
	add.s32 	%r795, %r782, %r794;
	st.shared.u32 	[%r795], %r872;
	shl.b32 	%r796, %r213, 2;
	add.s32 	%r797, %r782, %r796;
	st.shared.u32 	[%r797], %r871;
	shl.b32 	%r798, %r214, 2;
	add.s32 	%r799, %r782, %r798;
	st.shared.u32 	[%r799], %r870;
	shl.b32 	%r800, %r215, 2;
	add.s32 	%r801, %r782, %r800;
	st.shared.u32 	[%r801], %r869;
	shl.b32 	%r802, %r216, 2;
	add.s32 	%r803, %r782, %r802;
	st.shared.u32 	[%r803], %r868;
	shl.b32 	%r804, %r217, 2;
	add.s32 	%r805, %r782, %r804;
	st.shared.u32 	[%r805], %r867;
	shl.b32 	%r806, %r218, 2;
	add.s32 	%r807, %r782, %r806;
	st.shared.u32 	[%r807], %r866;
	shl.b32 	%r808, %r219, 2;
	add.s32 	%r809, %r782, %r808;
	st.shared.u32 	[%r809], %r865;
	shl.b32 	%r810, %r220, 2;
	add.s32 	%r811, %r782, %r810;
	st.shared.u32 	[%r811], %r864;
	shl.b32 	%r812, %r221, 2;
	add.s32 	%r813, %r782, %r812;
	st.shared.u32 	[%r813], %r863;
	shl.b32 	%r814, %r222, 2;
	add.s32 	%r815, %r782, %r814;
	st.shared.u32 	[%r815], %r862;
	shl.b32 	%r816, %r223, 2;
	add.s32 	%r817, %r782, %r816;
	st.shared.u32 	[%r817], %r861;
	shl.b32 	%r818, %r224, 2;
	add.s32 	%r819, %r782, %r818;
	st.shared.u32 	[%r819], %r860;
	bar.sync 	0;
	ld.shared.u32 	%r878, [%r103];
	ld.shared.u32 	%r877, [%r103+4];
	ld.shared.u32 	%r876, [%r103+8];
	ld.shared.u32 	%r875, [%r103+12];
	ld.shared.u32 	%r874, [%r103+16];
	ld.shared.u32 	%r873, [%r103+20];
	ld.shared.u32 	%r872, [%r103+24];
	ld.shared.u32 	%r871, [%r103+28];
	ld.shared.u32 	%r870, [%r103+32];
	ld.shared.u32 	%r869, [%r103+36];
	ld.shared.u32 	%r868, [%r103+40];
	ld.shared.u32 	%r867, [%r103+44];
	ld.shared.u32 	%r866, [%r103+48];
	ld.shared.u32 	%r865, [%r103+52];
	ld.shared.u32 	%r864, [%r103+56];
	ld.shared.u32 	%r863, [%r103+60];
	ld.shared.u32 	%r862, [%r103+64];
	ld.shared.u32 	%r861, [%r103+68];
	ld.shared.u32 	%r860, [%r103+72];
	bar.sync 	0;
	st.shared.u32 	[%r783], %r897;
	st.shared.u32 	[%r785], %r896;
	st.shared.u32 	[%r787], %r895;
	st.shared.u32 	[%r789], %r894;
	st.shared.u32 	[%r791], %r893;
	st.shared.u32 	[%r793], %r892;
	st.shared.u32 	[%r795], %r891;
	st.shared.u32 	[%r797], %r890;
	st.shared.u32 	[%r799], %r889;
	st.shared.u32 	[%r801], %r888;
	st.shared.u32 	[%r803], %r887;
	st.shared.u32 	[%r805], %r886;
	st.shared.u32 	[%r807], %r885;
	st.shared.u32 	[%r809], %r884;
	st.shared.u32 	[%r811], %r883;
	st.shared.u32 	[%r813], %r882;
	st.shared.u32 	[%r815], %r881;
	st.shared.u32 	[%r817], %r880;
	st.shared.u32 	[%r819], %r879;
	bar.sync 	0;
	ld.shared.u32 	%r897, [%r103];
	ld.shared.u32 	%r896, [%r103+4];
	ld.shared.u32 	%r895, [%r103+8];
	ld.shared.u32 	%r894, [%r103+12];
	ld.shared.u32 	%r893, [%r103+16];
	ld.shared.u32 	%r892, [%r103+20];
	ld.shared.u32 	%r891, [%r103+24];
	ld.shared.u32 	%r890, [%r103+28];
	ld.shared.u32 	%r889, [%r103+32];
	ld.shared.u32 	%r888, [%r103+36];
	ld.shared.u32 	%r887, [%r103+40];
	ld.shared.u32 	%r886, [%r103+44];
	ld.shared.u32 	%r885, [%r103+48];
	ld.shared.u32 	%r884, [%r103+52];
	ld.shared.u32 	%r883, [%r103+56];
	ld.shared.u32 	%r882, [%r103+60];
	ld.shared.u32 	%r881, [%r103+64];
	ld.shared.u32 	%r880, [%r103+68];
	ld.shared.u32 	%r879, [%r103+72];
	bar.sync 	0;
	add.s32 	%r859, %r859, 6;
	add.s32 	%r858, %r858, -6;
	bra.uni 	$L__BB12_77;

}
	// .globl	_ZN3cub18CUB_300001_SM_10006detail10radix_sort30DeviceRadixSortHistogramKernelINS1_5radix10policy_hubIiiyE10Policy1000ELNS0_9SortOrderE0EiyNS1_21identity_decomposer_tEEEvPT2_PKT1_SA_iiT3_
.visible .entry _ZN3cub18CUB_300001_SM_10006detail10radix_sort30DeviceRadixSortHistogramKernelINS1_5radix10policy_hubIiiyE10Policy1000ELNS0_9SortOrderE0EiyNS1_21identity_decomposer_tEEEvPT2_PKT1_SA_iiT3_(
	.param .u64 .ptr .align 1 _ZN3cub18CUB_300001_SM_10006detail10radix_sort30DeviceRadixSortHistogramKernelINS1_5radix10policy_hubIiiyE10Policy1000ELNS0_9SortOrderE0EiyNS1_21identity_decomposer_tEEEvPT2_PKT1_SA_iiT3__param_0,
	.param .u64 .ptr .align 1 _ZN3cub18CUB_300001_SM_10006detail10radix_sort30DeviceRadixSortHistogramKernelINS1_5radix10policy_hubIiiyE10Policy1000ELNS0_9SortOrderE0EiyNS1_21identity_decomposer_tEEEvPT2_PKT1_SA_iiT3__param_1,
	.param .u64 _ZN3cub18CUB_300001_SM_10006detail10radix_sort30DeviceRadixSortHistogramKernelINS1_5radix10policy_hubIiiyE10Policy1000ELNS0_9SortOrderE0EiyNS1_21identity_decomposer_tEEEvPT2_PKT1_SA_iiT3__param_2,
	.param .u32 _ZN3cub18CUB_300001_SM_10006detail10radix_sort30DeviceRadixSortHistogramKernelINS1_5radix10policy_hubIiiyE10Policy1000ELNS0_9SortOrderE0EiyNS1_21identity_decomposer_tEEEvPT2_PKT1_SA_iiT3__param_3,
	.param .u32 _ZN3cub18CUB_300001_SM_10006detail10radix_sort30DeviceRadixSortHistogramKernelINS1_5radix10policy_hubIiiyE10Policy1000ELNS0_9SortOrderE0EiyNS1_21identity_decomposer_tEEEvPT2_PKT1_SA_iiT3__param_4,
	.param .align 1 .b8 _ZN3cub18CUB_300001_SM_10006detail10radix_sort30DeviceRadixSortHistogramKernelINS1_5radix10policy_hubIiiyE10Policy1000ELNS0_9SortOrderE0EiyNS1_21identity_decomposer_tEEEvPT2_PKT1_SA_iiT3__param_5[1]
)
.maxntid 128
{
	.reg .pred 	%p<91>;
	.reg .b32 	%r<486>;
	.reg .b64 	%rd<137>;
	// demoted variable
	.shared .align 4 .b8 _ZZN3cub18CUB_300001_SM_10006detail10radix_sort30DeviceRadixSortHistogramKernelINS1_5radix10policy_hubIiiyE10Policy1000ELNS0_9SortOrderE0EiyNS1_21identity_decomposer_tEEEvPT2_PKT1_SA_iiT3_E12temp_storage[4096];
	ld.param.u64 	%rd18, [_ZN3cub18CUB_300001_SM_10006detail10radix_sort30DeviceRadixSortHistogramKernelINS1_5radix10policy_hubIiiyE10Policy1000ELNS0_9SortOrderE0EiyNS1_21identity_decomposer_tEEEvPT2_PKT1_SA_iiT3__param_0];
	ld.param.u64 	%rd19, [_ZN3cub18CUB_300001_SM_10006detail10radix_sort30DeviceRadixSortHistogramKernelINS1_5radix10policy_hubIiiyE10Policy1000ELNS0_9SortOrderE0EiyNS1_21identity_decomposer_tEEEvPT2_PKT1_SA_iiT3__param_1];
	ld.param.u64 	%rd17, [_ZN3cub18CUB_300001_SM_10006detail10radix_sort30DeviceRadixSortHistogramKernelINS1_5radix10policy_hubIiiyE10Policy1000ELNS0_9SortOrderE0EiyNS1_21identity_decomposer_tEEEvPT2_PKT1_SA_iiT3__param_2];
	ld.param.u32 	%r174, [_ZN3cub18CUB_300001_SM_10006detail10radix_sort30DeviceRadixSortHistogramKernelINS1_5radix10policy_hubIiiyE10Policy1000ELNS0_9SortOrderE0EiyNS1_21identity_decomposer_tEEEvPT2_PKT1_SA_iiT3__param_3];
	ld.param.u32 	%r175, [_ZN3cub18CUB_300001_SM_10006detail10radix_sort30DeviceRadixSortHistogramKernelINS1_5radix10policy_hubIiiyE10Policy1000ELNS0_9SortOrderE0EiyNS1_21identity_decomposer_tEEEvPT2_PKT1_SA_iiT3__param_4];
	cvta.to.global.u64 	%rd1, %rd19;
	cvta.to.global.u64 	%rd2, %rd18;
	setp.eq.s64 	%p2, %rd17, 0;
	@%p2 bra 	$L__BB13_153;
	sub.s32 	%r176, %r175, %r174;
	add.s32 	%r177, %r176, 7;
	shr.s32 	%r178, %r177, 31;
	shr.u32 	%r179, %r178, 29;
	add.s32 	%r180, %r177, %r179;
	shr.s32 	%r181, %r180, 3;
	mov.u32 	%r182, %tid.x;
	setp.gt.u32 	%p3, %r182, 255;
	setp.lt.s32 	%p4, %r177, 8;
	mov.u32 	%r183, %ctaid.x;
	shl.b32 	%r184, %r183, 11;
	cvt.u64.u32 	%rd3, %r184;
	mov.u32 	%r185, %nctaid.x;
	shl.b32 	%r186, %r185, 11;
	cvt.u64.u32 	%rd4, %r186;
	add.s32 	%r1, %r181, -1;
	and.b32  	%r2, %r181, 15;
	and.b32  	%r3, %r181, 7;
	add.s32 	%r4, %r3, -1;
	and.b32  	%r5, %r181, 3;
	or.pred  	%p1, %p3, %p4;
	shl.b32 	%r187, %r182, 2;
	mov.u32 	%r188, _ZZN3cub18CUB_300001_SM_10006detail10radix_sort30DeviceRadixSortHistogramKernelINS1_5radix10policy_hubIiiyE10Policy1000ELNS0_9SortOrderE0EiyNS1_21identity_decomposer_tEEEvPT2_PKT1_SA_iiT3_E12temp_storage;
	add.s32 	%r6, %r188, %r187;
	and.b32  	%r7, %r181, 268435440;
	cvt.u64.u32 	%rd5, %r182;
	add.s32 	%r8, %r182, 128;
	add.s32 	%r9, %r182, 256;
	add.s32 	%r10, %r182, 384;
	add.s32 	%r11, %r182, 512;
	add.s32 	%r12, %r182, 640;
	add.s32 	%r13, %r182, 768;
	or.b32  	%r14, %r182, 1024;
	add.s32 	%r15, %r182, 1920;
	and.b32  	%r16, %r181, 268435448;
	and.b32  	%r17, %r181, 1;
	neg.s32 	%r18, %r7;
	add.s32 	%r19, %r6, 8192;
	add.s64 	%rd21, %rd17, -1;
	shr.u64 	%rd22, %rd21, 30;
	add.s64 	%rd23, %rd22, 1;
	min.u64 	%rd6, %rd23, %rd17;
	mov.b64 	%rd135, 0;
$L__BB13_2:
	@%p1 bra 	$L__BB13_30;
	setp.lt.u32 	%p5, %r1, 15;
	mov.b32 	%r439, 0;
	@%p5 bra 	$L__BB13_6;
	mov.u32 	%r436, %r19;
	mov.u32 	%r437, %r18;
$L__BB13_5:
	.pragma "nounroll";
	mov.b32 	%r190, 0;
	st.shared.u32 	[%r436+-8192], %r190;
	st.shared.u32 	[%r436+-7168], %r190;
	st.shared.u32 	[%r436+-6144], %r190;
	st.shared.u32 	[%r436+-5120], %r190;
	st.shared.u32 	[%r436+-4096], %r190;
	st.shared.u32 	[%r436+-3072], %r190;
	st.shared.u32 	[%r436+-2048], %r190;
	st.shared.u32 	[%r436+-1024], %r190;
	st.shared.u32 	[%r436], %r190;
	st.shared.u32 	[%r436+1024], %r190;
	st.shared.u32 	[%r436+2048], %r190;
	st.shared.u32 	[%r436+3072], %r190;
	st.shared.u32 	[%r436+4096], %r190;
	st.shared.u32 	[%r436+5120], %r190;
	st.shared.u32 	[%r436+6144], %r190;
	st.shared.u32 	[%r436+7168], %r190;
	add.s32 	%r437, %r437, 16;
	add.s32 	%r436, %r436, 16384;
	setp.ne.s32 	%p6, %r437, 0;
	mov.u32 	%r439, %r7;
	@%p6 bra 	$L__BB13_5;
$L__BB13_6:
	add.s32 	%r25, %r2, -1;
	setp.eq.s32 	%p7, %r2, 0;
	@%p7 bra 	$L__BB13_16;
	setp.lt.u32 	%p8, %r25, 7;
	@%p8 bra 	$L__BB13_9;
	shl.b32 	%r191, %r439, 10;
	add.s32 	%r192, %r6, %r191;
	mov.b32 	%r193, 0;
	st.shared.u32 	[%r192], %r193;
	st.shared.u32 	[%r192+1024], %r193;
	st.shared.u32 	[%r192+2048], %r193;
	st.shared.u32 	[%r192+3072], %r193;
	st.shared.u32 	[%r192+4096], %r193;
	st.shared.u32 	[%r192+5120], %r193;
	st.shared.u32 	[%r192+6144], %r193;
	st.shared.u32 	[%r192+7168], %r193;
	add.s32 	%r439, %r439, 8;
$L__BB13_9:
	setp.eq.s32 	%p9, %r3, 0;
	@%p9 bra 	$L__BB13_16;
	setp.lt.u32 	%p10, %r4, 3;
	@%p10 bra 	$L__BB13_12;
	shl.b32 	%r194, %r439, 10;
	add.s32 	%r195, %r6, %r194;
	mov.b32 	%r196, 0;
	st.shared.u32 	[%r195], %r196;
	st.shared.u32 	[%r195+1024], %r196;
	st.shared.u32 	[%r195+2048], %r196;
	st.shared.u32 	[%r195+3072], %r196;
	add.s32 	%r439, %r439, 4;
$L__BB13_12:
	setp.eq.s32 	%p11, %r5, 0;
	@%p11 bra 	$L__BB13_16;
	setp.eq.s32 	%p12, %r5, 1;
	shl.b32 	%r197, %r439, 10;
	add.s32 	%r30, %r6, %r197;
	mov.b32 	%r198, 0;
	st.shared.u32 	[%r30], %r198;
	@%p12 bra 	$L__BB13_16;
	setp.eq.s32 	%p13, %r5, 2;
	mov.b32 	%r199, 0;
	st.shared.u32 	[%r30+1024], %r199;
	@%p13 bra 	$L__BB13_16;
	mov.b32 	%r200, 0;
	st.shared.u32 	[%r30+2048], %r200;
$L__BB13_16:
	cvt.u32.u64 	%r201, %rd5;
	setp.gt.u32 	%p14, %r201, 127;
	@%p14 bra 	$L__BB13_30;
	setp.lt.u32 	%p15, %r1, 15;
	mov.b32 	%r443, 0;
	@%p15 bra 	$L__BB13_20;
	mov.b32 	%r441, 0;
$L__BB13_19:
	.pragma "nounroll";
	shl.b32 	%r204, %r441, 10;
	add.s32 	%r205, %r6, %r204;
	mov.b32 	%r206, 0;
	st.shared.u32 	[%r205+512], %r206;
	st.shared.u32 	[%r205+1536], %r206;
	st.shared.u32 	[%r205+2560], %r206;
	st.shared.u32 	[%r205+3584], %r206;
	st.shared.u32 	[%r205+4608], %r206;
	st.shared.u32 	[%r205+5632], %r206;
	st.shared.u32 	[%r205+6656], %r206;
	st.shared.u32 	[%r205+7680], %r206;
	st.shared.u32 	[%r205+8704], %r206;
	st.shared.u32 	[%r205+9728], %r206;
	st.shared.u32 	[%r205+10752], %r206;
	st.shared.u32 	[%r205+11776], %r206;
	st.shared.u32 	[%r205+12800], %r206;
	st.shared.u32 	[%r205+13824], %r206;
	st.shared.u32 	[%r205+14848], %r206;
	st.shared.u32 	[%r205+15872], %r206;
	add.s32 	%r441, %r441, 16;
	setp.ne.s32 	%p16, %r441, %r7;
	mov.u32 	%r443, %r7;
	@%p16 bra 	$L__BB13_19;
$L__BB13_20:
	setp.eq.s32 	%p17, %r2, 0;
	@%p17 bra 	$L__BB13_30;
	setp.lt.u32 	%p18, %r25, 7;
	@%p18 bra 	$L__BB13_23;
	shl.b32 	%r207, %r443, 10;
	add.s32 	%r208, %r6, %r207;
	mov.b32 	%r209, 0;
	st.shared.u32 	[%r208+512], %r209;
	st.shared.u32 	[%r208+1536], %r209;
	st.shared.u32 	[%r208+2560], %r209;
	st.shared.u32 	[%r208+3584], %r209;
	st.shared.u32 	[%r208+4608], %r209;
	st.shared.u32 	[%r208+5632], %r209;
	st.shared.u32 	[%r208+6656], %r209;
	st.shared.u32 	[%r208+7680], %r209;
	add.s32 	%r443, %r443, 8;
$L__BB13_23:
	setp.eq.s32 	%p19, %r3, 0;
	@%p19 bra 	$L__BB13_30;
	setp.lt.u32 	%p20, %r4, 3;
	@%p20 bra 	$L__BB13_26;
	shl.b32 	%r210, %r443, 10;
	add.s32 	%r211, %r6, %r210;
	mov.b32 	%r212, 0;
	st.shared.u32 	[%r211+512], %r212;
	st.shared.u32 	[%r211+1536], %r212;
	st.shared.u32 	[%r211+2560], %r212;
	st.shared.u32 	[%r211+3584], %r212;
	add.s32 	%r443, %r443, 4;
$L__BB13_26:
	setp.eq.s32 	%p21, %r5, 0;
	@%p21 bra 	$L__BB13_30;
	setp.eq.s32 	%p22, %r5, 1;
	shl.b32 	%r213, %r443, 10;
	add.s32 	%r38, %r6, %r213;
	mov.b32 	%r214, 0;
	st.shared.u32 	[%r38+512], %r214;
	@%p22 bra 	$L__BB13_30;
	setp.eq.s32 	%p23, %r5, 2;
	mov.b32 	%r215, 0;
	st.shared.u32 	[%r38+1536], %r215;
	@%p23 bra 	$L__BB13_30;
	mov.b32 	%r216, 0;
	st.shared.u32 	[%r38+2560], %r216;
$L__BB13_30:
	bar.sync 	0;
	bar.sync 	0;
	shl.b64 	%rd8, %rd135, 30;
	sub.s64 	%rd24, %rd17, %rd8;
	min.u64 	%rd9, %rd24, 1073741824;
	setp.le.u64 	%p24, %rd9, %rd3;
	@%p24 bra 	$L__BB13_70;
	mov.u64 	%rd136, %rd3;
$L__BB13_32:
	add.s64 	%rd11, %rd136, %rd8;
	sub.s64 	%rd12, %rd17, %rd11;
	setp.lt.u64 	%p25, %rd12, 2048;
	@%p25 bra 	$L__BB13_34;
	add.s64 	%rd27, %rd11, %rd5;
	shl.b64 	%rd28, %rd27, 2;
	add.s64 	%rd29, %rd1, %rd28;
	ld.global.u32 	%r475, [%rd29];
	ld.global.u32 	%r474, [%rd29+512];
	ld.global.u32 	%r473, [%rd29+1024];
	ld.global.u32 	%r472, [%rd29+1536];
	ld.global.u32 	%r471, [%rd29+2048];
	ld.global.u32 	%r470, [%rd29+2560];
	ld.global.u32 	%r469, [%rd29+3072];
	ld.global.u32 	%r468, [%rd29+3584];
	ld.global.u32 	%r467, [%rd29+4096];
	ld.global.u32 	%r466, [%rd29+4608];
	ld.global.u32 	%r465, [%rd29+5120];
	ld.global.u32 	%r464, [%rd29+5632];
	ld.global.u32 	%r463, [%rd29+6144];
	ld.global.u32 	%r462, [%rd29+6656];
	ld.global.u32 	%r461, [%rd29+7168];
	ld.global.u32 	%r460, [%rd29+7680];
	bra.uni 	$L__BB13_66;
$L__BB13_34:
	cvt.u32.u64 	%r218, %rd5;
	cvt.u32.u64 	%r55, %rd12;
	setp.ge.s32 	%p26, %r218, %r55;
	add.s64 	%rd25, %rd11, %rd5;
	shl.b64 	%rd26, %rd25, 2;
	add.s64 	%rd13, %rd1, %rd26;
	mov.b32 	%r475, 2147483647;
	@%p26 bra 	$L__BB13_36;
	ld.global.u32 	%r475, [%rd13];
$L__BB13_36:
	setp.ge.s32 	%p27, %r8, %r55;
	mov.b32 	%r474, 2147483647;
	@%p27 bra 	$L__BB13_38;
	ld.global.u32 	%r474, [%rd13+512];
$L__BB13_38:
	setp.ge.s32 	%p28, %r9, %r55;
	mov.b32 	%r473, 2147483647;
	@%p28 bra 	$L__BB13_40;
	ld.global.u32 	%r473, [%rd13+1024];
$L__BB13_40:
	setp.ge.s32 	%p29, %r10, %r55;
	mov.b32 	%r472, 2147483647;
	@%p29 bra 	$L__BB13_42;
	ld.global.u32 	%r472, [%rd13+1536];
$L__BB13_42:
	setp.ge.s32 	%p30, %r11, %r55;
	mov.b32 	%r471, 2147483647;
	@%p30 bra 	$L__BB13_44;
	ld.global.u32 	%r471, [%rd13+2048];
$L__BB13_44:
	setp.ge.s32 	%p31, %r12, %r55;
	mov.b32 	%r470, 2147483647;
	@%p31 bra 	$L__BB13_46;
	ld.global.u32 	%r470, [%rd13+2560];
$L__BB13_46:
	setp.ge.s32 	%p32, %r13, %r55;
	mov.b32 	%r469, 2147483647;
	@%p32 bra 	$L__BB13_48;
	ld.global.u32 	%r469, [%rd13+3072];
$L__BB13_48:
	mov.u32 	%r226, %tid.x;
	add.s32 	%r227, %r226, 896;
	setp.ge.s32 	%p33, %r227, %r55;
	mov.b32 	%r468, 2147483647;
	@%p33 bra 	$L__BB13_50;
	ld.global.u32 	%r468, [%rd13+3584];
$L__BB13_50:
	setp.ge.s32 	%p34, %r14, %r55;
	mov.b32 	%r467, 2147483647;
	@%p34 bra 	$L__BB13_52;
	ld.global.u32 	%r467, [%rd13+4096];
$L__BB13_52:
	add.s32 	%r231, %r226, 1152;
	setp.ge.s32 	%p35, %r231, %r55;
	mov.b32 	%r466, 2147483647;
	@%p35 bra 	$L__BB13_54;
	ld.global.u32 	%r466, [%rd13+4608];
$L__BB13_54:
	add.s32 	%r234, %r226, 1280;
	setp.ge.s32 	%p36, %r234, %r55;
	mov.b32 	%r465, 2147483647;
	@%p36 bra 	$L__BB13_56;
	ld.global.u32 	%r465, [%rd13+5120];
$L__BB13_56:
	add.s32 	%r237, %r226, 1408;
	setp.ge.s32 	%p37, %r237, %r55;
	mov.b32 	%r464, 2147483647;
	@%p37 bra 	$L__BB13_58;
	ld.global.u32 	%r464, [%rd13+5632];
$L__BB13_58:
	add.s32 	%r240, %r226, 1536;
	setp.ge.s32 	%p38, %r240, %r55;
	mov.b32 	%r463, 2147483647;
	@%p38 bra 	$L__BB13_60;
	ld.global.u32 	%r463, [%rd13+6144];
$L__BB13_60:
	add.s32 	%r243, %r226, 1664;
	setp.ge.s32 	%p39, %r243, %r55;
	mov.b32 	%r462, 2147483647;
	@%p39 bra 	$L__BB13_62;
	ld.global.u32 	%r462, [%rd13+6656];
$L__BB13_62:
	add.s32 	%r246, %r226, 1792;
	setp.ge.s32 	%p40, %r246, %r55;
	mov.b32 	%r461, 2147483647;
	@%p40 bra 	$L__BB13_64;
	ld.global.u32 	%r461, [%rd13+7168];
$L__BB13_64:
	setp.ge.s32 	%p41, %r15, %r55;
	mov.b32 	%r460, 2147483647;
	@%p41 bra 	$L__BB13_66;
	ld.global.u32 	%r460, [%rd13+7680];
$L__BB13_66:
	setp.le.s32 	%p42, %r175, %r174;
	@%p42 bra 	$L__BB13_69;
	xor.b32  	%r103, %r460, -2147483648;
	xor.b32  	%r104, %r461, -2147483648;
	xor.b32  	%r105, %r462, -2147483648;
	xor.b32  	%r106, %r463, -2147483648;
	xor.b32  	%r107, %r464, -2147483648;
	xor.b32  	%r108, %r465, -2147483648;
	xor.b32  	%r109, %r466, -2147483648;
	xor.b32  	%r110, %r467, -2147483648;
	xor.b32  	%r111, %r468, -2147483648;
	xor.b32  	%r112, %r469, -2147483648;
	xor.b32  	%r113, %r470, -2147483648;
	xor.b32  	%r114, %r471, -2147483648;
	xor.b32  	%r115, %r472, -2147483648;
	xor.b32  	%r116, %r473, -2147483648;
	xor.b32  	%r117, %r474, -2147483648;
	xor.b32  	%r118, %r475, -2147483648;
	mov.b32 	%r476, 0;
	mov.u32 	%r477, %r174;
$L__BB13_68:
	sub.s32 	%r249, %r175, %r477;
	shl.b32 	%r250, %r476, 10;
	mov.u32 	%r251, _ZZN3cub18CUB_300001_SM_10006detail10radix_sort30DeviceRadixSortHistogramKernelINS1_5radix10policy_hubIiiyE10Policy1000ELNS0_9SortOrderE0EiyNS1_21identity_decomposer_tEEEvPT2_PKT1_SA_iiT3_E12temp_storage;
	add.s32 	%r252, %r251, %r250;
	min.s32 	%r253, %r249, 8;
	mov.b32 	%r254, -1;
	shl.b32 	%r255, %r254, %r253;
	not.b32 	%r256, %r255;
	shr.u32 	%r257, %r118, %r477;
	and.b32  	%r258, %r257, %r256;
	shl.b32 	%r259, %r258, 2;
	add.s32 	%r260, %r252, %r259;
	atom.shared.add.u32 	%r261, [%r260], 1;
	shr.u32 	%r262, %r117, %r477;
	and.b32  	%r263, %r262, %r256;
	shl.b32 	%r264, %r263, 2;
	add.s32 	%r265, %r252, %r264;
	atom.shared.add.u32 	%r266, [%r265], 1;
	shr.u32 	%r267, %r116, %r477;
	and.b32  	%r268, %r267, %r256;
	shl.b32 	%r269, %r268, 2;
	add.s32 	%r270, %r252, %r269;
	atom.shared.add.u32 	%r271, [%r270], 1;
	shr.u32 	%r272, %r115, %r477;
	and.b32  	%r273, %r272, %r256;
	shl.b32 	%r274, %r273, 2;
	add.s32 	%r275, %r252, %r274;
	atom.shared.add.u32 	%r276, [%r275], 1;
	shr.u32 	%r277, %r114, %r477;
	and.b32  	%r278, %r277, %r256;
	shl.b32 	%r279, %r278, 2;
	add.s32 	%r280, %r252, %r279;
	atom.shared.add.u32 	%r281, [%r280], 1;
	shr.u32 	%r282, %r113, %r477;
	and.b32  	%r283, %r282, %r256;
	shl.b32 	%r284, %r283, 2;
	add.s32 	%r285, %r252, %r284;
	atom.shared.add.u32 	%r286, [%r285], 1;
	shr.u32 	%r287, %r112, %r477;
	and.b32  	%r288, %r287, %r256;
	shl.b32 	%r289, %r288, 2;
	add.s32 	%r290, %r252, %r289;
	atom.shared.add.u32 	%r291, [%r290], 1;
	shr.u32 	%r292, %r111, %r477;
	and.b32  	%r293, %r292, %r256;
	shl.b32 	%r294, %r293, 2;
	add.s32 	%r295, %r252, %r294;
	atom.shared.add.u32 	%r296, [%r295], 1;
	shr.u32 	%r297, %r110, %r477;
	and.b32  	%r298, %r297, %r256;
	shl.b32 	%r299, %r298, 2;
	add.s32 	%r300, %r252, %r299;
	atom.shared.add.u32 	%r301, [%r300], 1;
	shr.u32 	%r302, %r109, %r477;
	and.b32  	%r303, %r302, %r256;
	shl.b32 	%r304, %r303, 2;
	add.s32 	%r305, %r252, %r304;
	atom.shared.add.u32 	%r306, [%r305], 1;
	shr.u32 	%r307, %r108, %r477;
	and.b32  	%r308, %r307, %r256;
	shl.b32 	%r309, %r308, 2;
	add.s32 	%r310, %r252, %r309;
	atom.shared.add.u32 	%r311, [%r310], 1;
	shr.u32 	%r312, %r107, %r477;
	and.b32  	%r313, %r312, %r256;
	shl.b32 	%r314, %r313, 2;
	add.s32 	%r315, %r252, %r314;
	atom.shared.add.u32 	%r316, [%r315], 1;
	shr.u32 	%r317, %r106, %r477;
	and.b32  	%r318, %r317, %r256;
	shl.b32 	%r319, %r318, 2;
	add.s32 	%r320, %r252, %r319;
	atom.shared.add.u32 	%r321, [%r320], 1;
	shr.u32 	%r322, %r105, %r477;
	and.b32  	%r323, %r322, %r256;
	shl.b32 	%r324, %r323, 2;
	add.s32 	%r325, %r252, %r324;
	atom.shared.add.u32 	%r326, [%r325], 1;
	shr.u32 	%r327, %r104, %r477;
	and.b32  	%r328, %r327, %r256;
	shl.b32 	%r329, %r328, 2;
	add.s32 	%r330, %r252, %r329;
	atom.shared.add.u32 	%r331, [%r330], 1;
	shr.u32 	%r332, %r103, %r477;
	and.b32  	%r333, %r332, %r256;
	shl.b32 	%r334, %r333, 2;
	add.s32 	%r335, %r252, %r334;
	atom.shared.add.u32 	%r336, [%r335], 1;
	add.s32 	%r477, %r477, 8;
	add.s32 	%r476, %r476, 1;
	setp.lt.s32 	%p43, %r477, %r175;
	@%p43 bra 	$L__BB13_68;
$L__BB13_69:
	add.s64 	%rd136, %rd136, %rd4;
	setp.lt.u64 	%p44, %rd136, %rd9;
	@%p44 bra 	$L__BB13_32;
$L__BB13_70:
	bar.sync 	0;
	@%p1 bra 	$L__BB13_152;
	setp.lt.u32 	%p45, %r1, 7;
	mov.b32 	%r480, 0;
	@%p45 bra 	$L__BB13_90;
	mov.b32 	%r478, 0;
$L__BB13_73:
	.pragma "nounroll";
	shl.b32 	%r339, %r478, 10;
	add.s32 	%r124, %r6, %r339;
	ld.shared.u32 	%r125, [%r124];
	setp.eq.s32 	%p46, %r125, 0;
	@%p46 bra 	$L__BB13_75;
	cvt.u32.u64 	%r340, %rd5;
	shl.b32 	%r341, %r478, 8;
	add.s32 	%r342, %r341, %r340;
	mul.wide.u32 	%rd30, %r342, 8;
	add.s64 	%rd31, %rd2, %rd30;
	cvt.u64.u32 	%rd32, %r125;
	atom.global.add.u64 	%rd33, [%rd31], %rd32;
$L__BB13_75:
	ld.shared.u32 	%r126, [%r124+1024];
	setp.eq.s32 	%p47, %r126, 0;
	@%p47 bra 	$L__BB13_77;
	cvt.u32.u64 	%r343, %rd5;
	shl.b32 	%r344, %r478, 8;
	add.s32 	%r345, %r344, %r343;
	add.s32 	%r346, %r345, 256;
	mul.wide.u32 	%rd34, %r346, 8;
	add.s64 	%rd35, %rd2, %rd34;
	cvt.u64.u32 	%rd36, %r126;
	atom.global.add.u64 	%rd37, [%rd35], %rd36;
$L__BB13_77:
	ld.shared.u32 	%r127, [%r124+2048];
	setp.eq.s32 	%p48, %r127, 0;
	@%p48 bra 	$L__BB13_79;
	cvt.u32.u64 	%r347, %rd5;
	shl.b32 	%r348, %r478, 8;
	add.s32 	%r349, %r348, %r347;
	add.s32 	%r350, %r349, 512;
	mul.wide.u32 	%rd38, %r350, 8;
	add.s64 	%rd39, %rd2, %rd38;
	cvt.u64.u32 	%rd40, %r127;
	atom.global.add.u64 	%rd41, [%rd39], %rd40;
$L__BB13_79:
	ld.shared.u32 	%r128, [%r124+3072];
	setp.eq.s32 	%p49, %r128, 0;
	@%p49 bra 	$L__BB13_81;
	cvt.u32.u64 	%r351, %rd5;
	shl.b32 	%r352, %r478, 8;
	add.s32 	%r353, %r352, %r351;
	add.s32 	%r354, %r353, 768;
	mul.wide.u32 	%rd42, %r354, 8;
	add.s64 	%rd43, %rd2, %rd42;
	cvt.u64.u32 	%rd44, %r128;
	atom.global.add.u64 	%rd45, [%rd43], %rd44;
$L__BB13_81:
	ld.shared.u32 	%r129, [%r124+4096];
	setp.eq.s32 	%p50, %r129, 0;
	@%p50 bra 	$L__BB13_83;
	cvt.u32.u64 	%r355, %rd5;
	shl.b32 	%r356, %r478, 8;
	add.s32 	%r357, %r356, %r355;
	add.s32 	%r358, %r357, 1024;
	mul.wide.u32 	%rd46, %r358, 8;
	add.s64 	%rd47, %rd2, %rd46;
	cvt.u64.u32 	%rd48, %r129;
	atom.global.add.u64 	%rd49, [%rd47], %rd48;
$L__BB13_83:
	ld.shared.u32 	%r130, [%r124+5120];
	setp.eq.s32 	%p51, %r130, 0;
	@%p51 bra 	$L__BB13_85;
	cvt.u32.u64 	%r359, %rd5;
	shl.b32 	%r360, %r478, 8;
	add.s32 	%r361, %r360, %r359;
	add.s32 	%r362, %r361, 1280;
	mul.wide.u32 	%rd50, %r362, 8;
	add.s64 	%rd51, %rd2, %rd50;
	cvt.u64.u32 	%rd52, %r130;
	atom.global.add.u64 	%rd53, [%rd51], %rd52;
$L__BB13_85:
	ld.shared.u32 	%r131, [%r124+6144];
	setp.eq.s32 	%p52, %r131, 0;
	@%p52 bra 	$L__BB13_87;
	cvt.u32.u64 	%r363, %rd5;
	shl.b32 	%r364, %r478, 8;
	add.s32 	%r365, %r364, %r363;
	add.s32 	%r366, %r365, 1536;
	mul.wide.u32 	%rd54, %r366, 8;
	add.s64 	%rd55, %rd2, %rd54;
	cvt.u64.u32 	%rd56, %r131;
	atom.global.add.u64 	%rd57, [%rd55], %rd56;
$L__BB13_87:
	ld.shared.u32 	%r132, [%r124+7168];
	setp.eq.s32 	%p53, %r132, 0;
	@%p53 bra 	$L__BB13_89;
	cvt.u32.u64 	%r367, %rd5;
	shl.b32 	%r368, %r478, 8;
	add.s32 	%r369, %r368, %r367;
	add.s32 	%r370, %r369, 1792;
	mul.wide.u32 	%rd58, %r370, 8;
	add.s64 	%rd59, %rd2, %rd58;
	cvt.u64.u32 	%rd60, %r132;
	atom.global.add.u64 	%rd61, [%rd59], %rd60;
$L__BB13_89:
	add.s32 	%r478, %r478, 8;
	setp.ne.s32 	%p54, %r478, %r16;
	mov.u32 	%r480, %r16;
	@%p54 bra 	$L__BB13_73;
$L__BB13_90:
	add.s32 	%r135, %r5, -1;
	setp.eq.s32 	%p55, %r3, 0;
	@%p55 bra 	$L__BB13_111;
	setp.lt.u32 	%p56, %r4, 3;
	@%p56 bra 	$L__BB13_101;
	shl.b32 	%r371, %r480, 10;
	add.s32 	%r136, %r6, %r371;
	ld.shared.u32 	%r137, [%r136];
	setp.eq.s32 	%p57, %r137, 0;
	@%p57 bra 	$L__BB13_94;
	cvt.u32.u64 	%r372, %rd5;
	shl.b32 	%r373, %r480, 8;
	add.s32 	%r374, %r373, %r372;
	mul.wide.u32 	%rd62, %r374, 8;
	add.s64 	%rd63, %rd2, %rd62;
	cvt.u64.u32 	%rd64, %r137;
	atom.global.add.u64 	%rd65, [%rd63], %rd64;
$L__BB13_94:
	ld.shared.u32 	%r138, [%r136+1024];
	setp.eq.s32 	%p58, %r138, 0;
	@%p58 bra 	$L__BB13_96;
	cvt.u32.u64 	%r375, %rd5;
	shl.b32 	%r376, %r480, 8;
	add.s32 	%r377, %r376, %r375;
	add.s32 	%r378, %r377, 256;
	mul.wide.u32 	%rd66, %r378, 8;
	add.s64 	%rd67, %rd2, %rd66;
	cvt.u64.u32 	%rd68, %r138;
	atom.global.add.u64 	%rd69, [%rd67], %rd68;
$L__BB13_96:
	ld.shared.u32 	%r139, [%r136+2048];
	setp.eq.s32 	%p59, %r139, 0;
	@%p59 bra 	$L__BB13_98;
	cvt.u32.u64 	%r379, %rd5;
	shl.b32 	%r380, %r480, 8;
	add.s32 	%r381, %r380, %r379;
	add.s32 	%r382, %r381, 512;
	mul.wide.u32 	%rd70, %r382, 8;
	add.s64 	%rd71, %rd2, %rd70;
	cvt.u64.u32 	%rd72, %r139;
	atom.global.add.u64 	%rd73, [%rd71], %rd72;
$L__BB13_98:
	ld.shared.u32 	%r140, [%r136+3072];
	setp.eq.s32 	%p60, %r140, 0;
	@%p60 bra 	$L__BB13_100;
	cvt.u32.u64 	%r383, %rd5;
	shl.b32 	%r384, %r480, 8;
	add.s32 	%r385, %r384, %r383;
	add.s32 	%r386, %r385, 768;
	mul.wide.u32 	%rd74, %r386, 8;
	add.s64 	%rd75, %rd2, %rd74;
	cvt.u64.u32 	%rd76, %r140;
	atom.global.add.u64 	%rd77, [%rd75], %rd76;
$L__BB13_100:
	add.s32 	%r480, %r480, 4;
$L__BB13_101:
	setp.eq.s32 	%p61, %r5, 0;
	@%p61 bra 	$L__BB13_111;
	setp.eq.s32 	%p62, %r135, 0;
	@%p62 bra 	$L__BB13_108;
	shl.b32 	%r387, %r480, 10;
	add.s32 	%r143, %r6, %r387;
	ld.shared.u32 	%r144, [%r143];
	setp.eq.s32 	%p63, %r144, 0;
	@%p63 bra 	$L__BB13_105;
	cvt.u32.u64 	%r388, %rd5;
	shl.b32 	%r389, %r480, 8;
	add.s32 	%r390, %r389, %r388;
	mul.wide.u32 	%rd78, %r390, 8;
	add.s64 	%rd79, %rd2, %rd78;
	cvt.u64.u32 	%rd80, %r144;
	atom.global.add.u64 	%rd81, [%rd79], %rd80;
$L__BB13_105:
	ld.shared.u32 	%r145, [%r143+1024];
	setp.eq.s32 	%p64, %r145, 0;
	@%p64 bra 	$L__BB13_107;
	cvt.u32.u64 	%r391, %rd5;
	shl.b32 	%r392, %r480, 8;
	add.s32 	%r393, %r392, %r391;
	add.s32 	%r394, %r393, 256;
	mul.wide.u32 	%rd82, %r394, 8;
	add.s64 	%rd83, %rd2, %rd82;
	cvt.u64.u32 	%rd84, %r145;
	atom.global.add.u64 	%rd85, [%rd83], %rd84;
$L__BB13_107:
	add.s32 	%r480, %r480, 2;
$L__BB13_108:
	setp.eq.s32 	%p65, %r17, 0;
	@%p65 bra 	$L__BB13_111;
	shl.b32 	%r395, %r480, 10;
	add.s32 	%r396, %r6, %r395;
	ld.shared.u32 	%r148, [%r396];
	setp.eq.s32 	%p66, %r148, 0;
	@%p66 bra 	$L__BB13_111;
	cvt.u32.u64 	%r397, %rd5;
	shl.b32 	%r398, %r480, 8;
	add.s32 	%r399, %r398, %r397;
	mul.wide.u32 	%rd86, %r399, 8;
	add.s64 	%rd87, %rd2, %rd86;
	cvt.u64.u32 	%rd88, %r148;
	atom.global.add.u64 	%rd89, [%rd87], %rd88;
$L__BB13_111:
	cvt.u32.u64 	%r400, %rd5;
	setp.gt.u32 	%p67, %r400, 127;
	@%p67 bra 	$L__BB13_152;
	setp.lt.u32 	%p68, %r1, 7;
	mov.b32 	%r484, 0;
	@%p68 bra 	$L__BB13_131;
	mov.b32 	%r482, 0;
$L__BB13_114:
	.pragma "nounroll";
	shl.b32 	%r404, %r482, 10;
	add.s32 	%r150, %r6, %r404;
	ld.shared.u32 	%r151, [%r150+512];
	setp.eq.s32 	%p69, %r151, 0;
	shl.b32 	%r405, %r482, 8;
	add.s32 	%r406, %r405, %r400;
	mul.wide.u32 	%rd90, %r406, 8;
	add.s64 	%rd15, %rd2, %rd90;
	@%p69 bra 	$L__BB13_116;
	cvt.u64.u32 	%rd91, %r151;
	atom.global.add.u64 	%rd92, [%rd15+1024], %rd91;
$L__BB13_116:
	ld.shared.u32 	%r152, [%r150+1536];
	setp.eq.s32 	%p70, %r152, 0;
	@%p70 bra 	$L__BB13_118;
	cvt.u64.u32 	%rd93, %r152;
	atom.global.add.u64 	%rd94, [%rd15+3072], %rd93;
$L__BB13_118:
	ld.shared.u32 	%r153, [%r150+2560];
	setp.eq.s32 	%p71, %r153, 0;
	@%p71 bra 	$L__BB13_120;
	cvt.u64.u32 	%rd95, %r153;
	atom.global.add.u64 	%rd96, [%rd15+5120], %rd95;
$L__BB13_120:
	ld.shared.u32 	%r154, [%r150+3584];
	setp.eq.s32 	%p72, %r154, 0;
	@%p72 bra 	$L__BB13_122;
	cvt.u64.u32 	%rd97, %r154;
	atom.global.add.u64 	%rd98, [%rd15+7168], %rd97;
$L__BB13_122:
	ld.shared.u32 	%r155, [%r150+4608];
	setp.eq.s32 	%p73, %r155, 0;
	@%p73 bra 	$L__BB13_124;
	cvt.u64.u32 	%rd99, %r155;
	atom.global.add.u64 	%rd100, [%rd15+9216], %rd99;
$L__BB13_124:
	ld.shared.u32 	%r156, [%r150+5632];
	setp.eq.s32 	%p74, %r156, 0;
	@%p74 bra 	$L__BB13_126;
	cvt.u64.u32 	%rd101, %r156;
	atom.global.add.u64 	%rd102, [%rd15+11264], %rd101;
$L__BB13_126:
	ld.shared.u32 	%r157, [%r150+6656];
	setp.eq.s32 	%p75, %r157, 0;
	@%p75 bra 	$L__BB13_128;
	cvt.u64.u32 	%rd103, %r157;
	atom.global.add.u64 	%rd104, [%rd15+13312], %rd103;
$L__BB13_128:
	ld.shared.u32 	%r158, [%r150+7680];
	setp.eq.s32 	%p76, %r158, 0;
	@%p76 bra 	$L__BB13_130;
	cvt.u64.u32 	%rd105, %r158;
	atom.global.add.u64 	%rd106, [%rd15+15360], %rd105;
$L__BB13_130:
	add.s32 	%r482, %r482, 8;
	setp.ne.s32 	%p77, %r482, %r16;
	mov.u32 	%r484, %r16;
	@%p77 bra 	$L__BB13_114;
$L__BB13_131:
	setp.eq.s32 	%p78, %r3, 0;
	@%p78 bra 	$L__BB13_152;
	setp.lt.u32 	%p79, %r4, 3;
	@%p79 bra 	$L__BB13_142;
	shl.b32 	%r407, %r484, 10;
	add.s32 	%r161, %r6, %r407;
	ld.shared.u32 	%r162, [%r161+512];
	setp.eq.s32 	%p80, %r162, 0;
	@%p80 bra 	$L__BB13_135;
	shl.b32 	%r409, %r484, 8;
	add.s32 	%r410, %r409, %r400;
	mul.wide.u32 	%rd107, %r410, 8;
	add.s64 	%rd108, %rd2, %rd107;
	cvt.u64.u32 	%rd109, %r162;
	atom.global.add.u64 	%rd110, [%rd108+1024], %rd109;
$L__BB13_135:
	ld.shared.u32 	%r163, [%r161+1536];
	setp.eq.s32 	%p81, %r163, 0;
	@%p81 bra 	$L__BB13_137;
	shl.b32 	%r412, %r484, 8;
	add.s32 	%r413, %r412, %r400;
	add.s32 	%r414, %r413, 256;
	mul.wide.u32 	%rd111, %r414, 8;
	add.s64 	%rd112, %rd2, %rd111;
	cvt.u64.u32 	%rd113, %r163;
	atom.global.add.u64 	%rd114, [%rd112+1024], %rd113;
$L__BB13_137:
	ld.shared.u32 	%r164, [%r161+2560];
	setp.eq.s32 	%p82, %r164, 0;
	@%p82 bra 	$L__BB13_139;
	shl.b32 	%r416, %r484, 8;
	add.s32 	%r417, %r416, %r400;
	add.s32 	%r418, %r417, 512;
	mul.wide.u32 	%rd115, %r418, 8;
	add.s64 	%rd116, %rd2, %rd115;
	cvt.u64.u32 	%rd117, %r164;
	atom.global.add.u64 	%rd118, [%rd116+1024], %rd117;
$L__BB13_139:
	ld.shared.u32 	%r165, [%r161+3584];
	setp.eq.s32 	%p83, %r165, 0;
	@%p83 bra 	$L__BB13_141;
	shl.b32 	%r420, %r484, 8;
	add.s32 	%r421, %r420, %r400;
	add.s32 	%r422, %r421, 768;
	mul.wide.u32 	%rd119, %r422, 8;
	add.s64 	%rd120, %rd2, %rd119;
	cvt.u64.u32 	%rd121, %r165;
	atom.global.add.u64 	%rd122, [%rd120+1024], %rd121;
$L__BB13_141:
	add.s32 	%r484, %r484, 4;
$L__BB13_142:
	setp.eq.s32 	%p84, %r5, 0;
	@%p84 bra 	$L__BB13_152;
	setp.eq.s32 	%p85, %r135, 0;
	@%p85 bra 	$L__BB13_149;
	shl.b32 	%r423, %r484, 10;
	add.s32 	%r168, %r6, %r423;
	ld.shared.u32 	%r169, [%r168+512];
	setp.eq.s32 	%p86, %r169, 0;
	@%p86 bra 	$L__BB13_146;
	shl.b32 	%r425, %r484, 8;
	add.s32 	%r426, %r425, %r400;
	mul.wide.u32 	%rd123, %r426, 8;
	add.s64 	%rd124, %rd2, %rd123;
	cvt.u64.u32 	%rd125, %r169;
	atom.global.add.u64 	%rd126, [%rd124+1024], %rd125;
$L__BB13_146:
	ld.shared.u32 	%r170, [%r168+1536];
	setp.eq.s32 	%p87, %r170, 0;
	@%p87 bra 	$L__BB13_148;
	shl.b32 	%r428, %r484, 8;
	add.s32 	%r429, %r428, %r400;
	add.s32 	%r430, %r429, 256;
	mul.wide.u32 	%rd127, %r430, 8;
	add.s64 	%rd128, %rd2, %rd127;
	cvt.u64.u32 	%rd129, %r170;
	atom.global.add.u64 	%rd130, [%rd128+1024], %rd129;
$L__BB13_148:
	add.s32 	%r484, %r484, 2;
$L__BB13_149:
	setp.eq.s32 	%p88, %r17, 0;
	@%p88 bra 	$L__BB13_152;
	shl.b32 	%r431, %r484, 10;
	add.s32 	%r432, %r6, %r431;
	ld.shared.u32 	%r173, [%r432+512];
	setp.eq.s32 	%p89, %r173, 0;
	@%p89 bra 	$L__BB13_152;
	shl.b32 	%r434, %r484, 8;
	add.s32 	%r435, %r434, %r400;
	mul.wide.u32 	%rd131, %r435, 8;
	add.s64 	%rd132, %rd2, %rd131;
	cvt.u64.u32 	%rd133, %r173;
	atom.global.add.u64 	%rd134, [%rd132+1024], %rd133;
$L__BB13_152:
	bar.sync 	0;
	add.s64 	%rd135, %rd135, 1;
	setp.ne.s64 	%p90, %rd135, %rd6;
	@%p90 bra 	$L__BB13_2;
$L__BB13_153:
	ret;

}
	// .globl	_ZN3cub18CUB_300001_SM_10006detail10radix_sort33DeviceRadixSortExclusiveSumKernelINS1_5radix10policy_hubIiiyE10Policy1000EyEEvPT0_
.visible .entry _ZN3cub18CUB_300001_SM_10006detail10radix_sort33DeviceRadixSortExclusiveSumKernelINS1_5radix10policy_hubIiiyE10Policy1000EyEEvPT0_(
	.param .u64 .ptr .align 1 _ZN3cub18CUB_300001_SM_10006detail10radix_sort33DeviceRadixSortExclusiveSumKernelINS1_5radix10policy_hubIiiyE10Policy1000EyEEvPT0__param_0
)
{
	.reg .pred 	%p<4>;
	.reg .b32 	%r<28>;
	.reg .b64 	%rd<54>;
	// demoted variable
	.shared .align 16 .b8 _ZZN3cub18CUB_300001_SM_10006detail10radix_sort33DeviceRadixSortExclusiveSumKernelINS1_5radix10policy_hubIiiyE10Policy1000EyEEvPT0_E12temp_storage[2336];
	ld.param.u64 	%rd5, [_ZN3cub18CUB_300001_SM_10006detail10radix_sort33DeviceRadixSortExclusiveSumKernelINS1_5radix10policy_hubIiiyE10Policy1000EyEEvPT0__param_0];
	cvta.to.global.u64 	%rd6, %rd5;
	mov.u32 	%r3, %ctaid.x;
	shl.b32 	%r4, %r3, 8;
	mov.u32 	%r1, %tid.x;
	setp.gt.u32 	%p1, %r1, 255;
	add.s32 	%r5, %r4, %r1;
	mul.wide.s32 	%rd7, %r5, 8;
	add.s64 	%rd1, %rd6, %rd7;
	@%p1 bra 	$L__BB14_2;
	ld.global.u64 	%rd53, [%rd1];
$L__BB14_2:
	shr.u32 	%r6, %r1, 3;
	add.s32 	%r7, %r6, %r1;
	shl.b32 	%r8, %r7, 3;
	mov.u32 	%r9, _ZZN3cub18CUB_300001_SM_10006detail10radix_sort33DeviceRadixSortExclusiveSumKernelINS1_5radix10policy_hubIiiyE10Policy1000EyEEvPT0_E12temp_storage;
	add.s32 	%r10, %r9, %r8;
	add.s32 	%r2, %r10, 16;
	st.shared.u64 	[%r10+16], %rd53;
	bar.sync 	0;
	setp.gt.u32 	%p2, %r1, 31;
	@%p2 bra 	$L__BB14_4;
	mad.lo.s32 	%r27, %r1, 72, %r9;
	ld.shared.u64 	%rd23, [%r27+16];
	ld.shared.u64 	%rd24, [%r27+24];
	ld.shared.u64 	%rd25, [%r27+32];
	ld.shared.u64 	%rd26, [%r27+40];
	ld.shared.u64 	%rd27, [%r27+48];
	ld.shared.u64 	%rd28, [%r27+56];
	ld.shared.u64 	%rd29, [%r27+64];
	ld.shared.u64 	%rd30, [%r27+72];
	add.s64 	%rd31, %rd24, %rd23;
	add.s64 	%rd32, %rd31, %rd25;
	add.s64 	%rd33, %rd32, %rd26;
	add.s64 	%rd34, %rd33, %rd27;
	add.s64 	%rd35, %rd34, %rd28;
	add.s64 	%rd36, %rd35, %rd29;
	add.s64 	%rd10, %rd36, %rd30;
	mov.b32 	%r11, 1;
	mov.b32 	%r24, 0;
	mov.b32 	%r25, -1;
	// begin inline asm
	{  .reg .u64 r0;  .reg .u32 lo;  .reg .u32 hi;  .reg .pred p;  mov.b64 {lo, hi}, %rd10;  shfl.sync.up.b32 lo|p, lo, %r11, %r24, %r25;  shfl.sync.up.b32 hi|p, hi, %r11, %r24, %r25;  mov.b64 r0, {lo, hi};  @p add.u64 r0, r0, %rd10;  mov.u64 %rd8, r0;}
	// end inline asm
	mov.b32 	%r14, 2;
	// begin inline asm
	{  .reg .u64 r0;  .reg .u32 lo;  .reg .u32 hi;  .reg .pred p;  mov.b64 {lo, hi}, %rd8;  shfl.sync.up.b32 lo|p, lo, %r14, %r24, %r25;  shfl.sync.up.b32 hi|p, hi, %r14, %r24, %r25;  mov.b64 r0, {lo, hi};  @p add.u64 r0, r0, %rd8;  mov.u64 %rd11, r0;}
	// end inline asm
	mov.b32 	%r17, 4;
	// begin inline asm
	{  .reg .u64 r0;  .reg .u32 lo;  .reg .u32 hi;  .reg .pred p;  mov.b64 {lo, hi}, %rd11;  shfl.sync.up.b32 lo|p, lo, %r17, %r24, %r25;  shfl.sync.up.b32 hi|p, hi, %r17, %r24, %r25;  mov.b64 r0, {lo, hi};  @p add.u64 r0, r0, %rd11;  mov.u64 %rd14, r0;}
	// end inline asm
	mov.b32 	%r20, 8;
	// begin inline asm
	{  .reg .u64 r0;  .reg .u32 lo;  .reg .u32 hi;  .reg .pred p;  mov.b64 {lo, hi}, %rd14;  shfl.sync.up.b32 lo|p, lo, %r20, %r24, %r25;  shfl.sync.up.b32 hi|p, hi, %r20, %r24, %r25;  mov.b64 r0, {lo, hi};  @p add.u64 r0, r0, %rd14;  mov.u64 %rd17, r0;}
	// end inline asm
	mov.b32 	%r23, 16;
	// begin inline asm
	{  .reg .u64 r0;  .reg .u32 lo;  .reg .u32 hi;  .reg .pred p;  mov.b64 {lo, hi}, %rd17;  shfl.sync.up.b32 lo|p, lo, %r23, %r24, %r25;  shfl.sync.up.b32 hi|p, hi, %r23, %r24, %r25;  mov.b64 r0, {lo, hi};  @p add.u64 r0, r0, %rd17;  mov.u64 %rd20, r0;}
	// end inline asm
	sub.s64 	%rd37, %rd20, %rd10;
	ld.shared.u64 	%rd38, [%r27+16];
	ld.shared.u64 	%rd39, [%r27+24];
	ld.shared.u64 	%rd40, [%r27+32];
	ld.shared.u64 	%rd41, [%r27+40];
	ld.shared.u64 	%rd42, [%r27+48];
	ld.shared.u64 	%rd43, [%r27+56];
	ld.shared.u64 	%rd44, [%r27+64];
	add.s64 	%rd45, %rd38, %rd37;
	add.s64 	%rd46, %rd39, %rd45;
	add.s64 	%rd47, %rd40, %rd46;
	add.s64 	%rd48, %rd41, %rd47;
	add.s64 	%rd49, %rd42, %rd48;
	add.s64 	%rd50, %rd43, %rd49;
	add.s64 	%rd51, %rd44, %rd50;
	st.shared.u64 	[%r27+16], %rd37;
	st.shared.u64 	[%r27+24], %rd45;
	st.shared.u64 	[%r27+32], %rd46;
	st.shared.u64 	[%r27+40], %rd47;
	st.shared.u64 	[%r27+48], %rd48;
	st.shared.u64 	[%r27+56], %rd49;
	st.shared.u64 	[%r27+64], %rd50;
	st.shared.u64 	[%r27+72], %rd51;
$L__BB14_4:
	setp.gt.u32 	%p3, %r1, 255;
	bar.sync 	0;
	@%p3 bra 	$L__BB14_6;
	ld.shared.u64 	%rd52, [%r2];
	st.global.u64 	[%rd1], %rd52;
$L__BB14_6:
	ret;

}
	// .globl	_ZN3cub18CUB_300001_SM_10006detail10radix_sort29DeviceRadixSortOnesweepKernelINS1_5radix10policy_hubIiiyE10Policy1000ELNS0_9SortOrderE0EiiyiiNS1_21identity_decomposer_tEEEvPT5_SB_PT3_PKSC_PT1_PKSG_PT2_PKSK_T4_iiT6_
.visible .entry _ZN3cub18CUB_300001_SM_10006detail10radix_sort29DeviceRadixSortOnesweepKernelINS1_5radix10policy_hubIiiyE10Policy1000ELNS0_9SortOrderE0EiiyiiNS1_21identity_decomposer_tEEEvPT5_SB_PT3_PKSC_PT1_PKSG_PT2_PKSK_T4_iiT6_(
	.param .u64 .ptr .align 1 _ZN3cub18CUB_300001_SM_10006detail10radix_sort29DeviceRadixSortOnesweepKernelINS1_5radix10policy_hubIiiyE10Policy1000ELNS0_9SortOrderE0EiiyiiNS1_21identity_decomposer_tEEEvPT5_SB_PT3_PKSC_PT1_PKSG_PT2_PKSK_T4_iiT6__param_0,
	.param .u64 .ptr .align 1 _ZN3cub18CUB_300001_SM_10006detail10radix_sort29DeviceRadixSortOnesweepKernelINS1_5radix10policy_hubIiiyE10Policy1000ELNS0_9SortOrderE0EiiyiiNS1_21identity_decomposer_tEEEvPT5_SB_PT3_PKSC_PT1_PKSG_PT2_PKSK_T4_iiT6__param_1,
	.param .u64 .ptr .align 1 _ZN3cub18CUB_300001_SM_10006detail10radix_sort29DeviceRadixSortOnesweepKernelINS1_5radix10policy_hubIiiyE10Policy1000ELNS0_9SortOrderE0EiiyiiNS1_21identity_decomposer_tEEEvPT5_SB_PT3_PKSC_PT1_PKSG_PT2_PKSK_T4_iiT6__param_2,
	.param .u64 .ptr .align 1 _ZN3cub18CUB_300001_SM_10006detail10radix_sort29DeviceRadixSortOnesweepKernelINS1_5radix10policy_hubIiiyE10Policy1000ELNS0_9SortOrderE0EiiyiiNS1_21identity_decomposer_tEEEvPT5_SB_PT3_PKSC_PT1_PKSG_PT2_PKSK_T4_iiT6__param_3,
	.param .u64 .ptr .align 1 _ZN3cub18CUB_300001_SM_10006detail10radix_sort29DeviceRadixSortOnesweepKernelINS1_5radix10policy_hubIiiyE10Policy1000ELNS0_9SortOrderE0EiiyiiNS1_21identity_decomposer_tEEEvPT5_SB_PT3_PKSC_PT1_PKSG_PT2_PKSK_T4_iiT6__param_4,
	.param .u64 .ptr .align 1 _ZN3cub18CUB_300001_SM_10006detail10radix_sort29DeviceRadixSortOnesweepKernelINS1_5radix10policy_hubIiiyE10Policy1000ELNS0_9SortOrderE0EiiyiiNS1_21identity_decomposer_tEEEvPT5_SB_PT3_PKSC_PT1_PKSG_PT2_PKSK_T4_iiT6__param_5,
	.param .u64 .ptr .align 1 _ZN3cub18CUB_300001_SM_10006detail10radix_sort29DeviceRadixSortOnesweepKernelINS1_5radix10policy_hubIiiyE10Policy1000ELNS0_9SortOrderE0EiiyiiNS1_21identity_decomposer_tEEEvPT5_SB_PT3_PKSC_PT1_PKSG_PT2_PKSK_T4_iiT6__param_6,
	.param .u64 .ptr .align 1 _ZN3cub18CUB_300001_SM_10006detail10radix_sort29DeviceRadixSortOnesweepKernelINS1_5radix10policy_hubIiiyE10Policy1000ELNS0_9SortOrderE0EiiyiiNS1_21identity_decomposer_tEEEvPT5_SB_PT3_PKSC_PT1_PKSG_PT2_PKSK_T4_iiT6__param_7,
	.param .u32 _ZN3cub18CUB_300001_SM_10006detail10radix_sort29DeviceRadixSortOnesweepKernelINS1_5radix10policy_hubIiiyE10Policy1000ELNS0_9SortOrderE0EiiyiiNS1_21identity_decomposer_tEEEvPT5_SB_PT3_PKSC_PT1_PKSG_PT2_PKSK_T4_iiT6__param_8,
	.param .u32 _ZN3cub18CUB_300001_SM_10006detail10radix_sort29DeviceRadixSortOnesweepKernelINS1_5radix10policy_hubIiiyE10Policy1000ELNS0_9SortOrderE0EiiyiiNS1_21identity_decomposer_tEEEvPT5_SB_PT3_PKSC_PT1_PKSG_PT2_PKSK_T4_iiT6__param_9,
	.param .u32 _ZN3cub18CUB_300001_SM_10006detail10radix_sort29DeviceRadixSortOnesweepKernelINS1_5radix10policy_hubIiiyE10Policy1000ELNS0_9SortOrderE0EiiyiiNS1_21identity_decomposer_tEEEvPT5_SB_PT3_PKSC_PT1_PKSG_PT2_PKSK_T4_iiT6__param_10,
	.param .align 1 .b8 _ZN3cub18CUB_300001_SM_10006detail10radix_sort29DeviceRadixSortOnesweepKernelINS1_5radix10policy_hubIiiyE10Policy1000ELNS0_9SortOrderE0EiiyiiNS1_21identity_decomposer_tEEEvPT5_SB_PT3_PKSC_PT1_PKSG_PT2_PKSK_T4_iiT6__param_11[1]
)
.maxntid 384
{
	.reg .pred 	%p<205>;
	.reg .b32 	%r<2283>;
	.reg .b64 	%rd<457>;
	// demoted variable
	.shared .align 16 .b8 _ZZN3cub18CUB_300001_SM_10006detail10radix_sort29DeviceRadixSortOnesweepKernelINS1_5radix10policy_hubIiiyE10Policy1000ELNS0_9SortOrderE0EiiyiiNS1_21identity_decomposer_tEEEvPT5_SB_PT3_PKSC_PT1_PKSG_PT2_PKSK_T4_iiT6_E1s[28160];
	ld.param.u64 	%rd43, [_ZN3cub18CUB_300001_SM_10006detail10radix_sort29DeviceRadixSortOnesweepKernelINS1_5radix10policy_hubIiiyE10Policy1000ELNS0_9SortOrderE0EiiyiiNS1_21identity_decomposer_tEEEvPT5_SB_PT3_PKSC_PT1_PKSG_PT2_PKSK_T4_iiT6__param_0];
	ld.param.u64 	%rd44, [_ZN3cub18CUB_300001_SM_10006detail10radix_sort29DeviceRadixSortOnesweepKernelINS1_5radix10policy_hubIiiyE10Policy1000ELNS0_9SortOrderE0EiiyiiNS1_21identity_decomposer_tEEEvPT5_SB_PT3_PKSC_PT1_PKSG_PT2_PKSK_T4_iiT6__param_1];
	ld.param.u64 	%rd47, [_ZN3cub18CUB_300001_SM_10006detail10radix_sort29DeviceRadixSortOnesweepKernelINS1_5radix10policy_hubIiiyE10Policy1000ELNS0_9SortOrderE0EiiyiiNS1_21identity_decomposer_tEEEvPT5_SB_PT3_PKSC_PT1_PKSG_PT2_PKSK_T4_iiT6__param_4];
	ld.param.u64 	%rd50, [_ZN3cub18CUB_300001_SM_10006detail10radix_sort29DeviceRadixSortOnesweepKernelINS1_5radix10policy_hubIiiyE10Policy1000ELNS0_9SortOrderE0EiiyiiNS1_21identity_decomposer_tEEEvPT5_SB_PT3_PKSC_PT1_PKSG_PT2_PKSK_T4_iiT6__param_5];
	cvta.to.global.u64 	%rd1, %rd47;
	cvta.to.global.u64 	%rd2, %rd43;
	cvta.to.global.u64 	%rd3, %rd50;
	mov.u32 	%r1, %tid.x;
	// begin inline asm
	mov.u32 %r443, %laneid;
	// end inline asm
	setp.ne.s32 	%p1, %r1, 0;
	@%p1 bra 	$L__BB15_2;
	cvta.to.global.u64 	%rd51, %rd44;
	atom.global.add.u32 	%r444, [%rd51], 1;
	st.shared.u32 	[_ZZN3cub18CUB_300001_SM_10006detail10radix_sort29DeviceRadixSortOnesweepKernelINS1_5radix10policy_hubIiiyE10Policy1000ELNS0_9SortOrderE0EiiyiiNS1_21identity_decomposer_tEEEvPT5_SB_PT3_PKSC_PT1_PKSG_PT2_PKSK_T4_iiT6_E1s+26112], %r444;
$L__BB15_2:
	ld.param.u32 	%r2078, [_ZN3cub18CUB_300001_SM_10006detail10radix_sort29DeviceRadixSortOnesweepKernelINS1_5radix10policy_hubIiiyE10Policy1000ELNS0_9SortOrderE0EiiyiiNS1_21identity_decomposer_tEEEvPT5_SB_PT3_PKSC_PT1_PKSG_PT2_PKSK_T4_iiT6__param_8];
	bar.sync 	0;
	ld.shared.u32 	%r3, [_ZZN3cub18CUB_300001_SM_10006detail10radix_sort29DeviceRadixSortOnesweepKernelINS1_5radix10policy_hubIiiyE10Policy1000ELNS0_9SortOrderE0EiiyiiNS1_21identity_decomposer_tEEEvPT5_SB_PT3_PKSC_PT1_PKSG_PT2_PKSK_T4_iiT6_E1s+26112];
	mul.lo.s32 	%r445, %r3, 6528;
	add.s32 	%r4, %r445, 6528;
	setp.gt.s32 	%p2, %r4, %r2078;
	cvt.s64.s32 	%rd4, %r445;
	@%p2 bra 	$L__BB15_4;
	and.b32  	%r446, %r1, 31;
	and.b32  	%r447, %r1, 992;
	mul.lo.s32 	%r448, %r447, 17;
	or.b32  	%r449, %r448, %r446;
	cvt.u64.u32 	%rd52, %r449;
	add.s64 	%rd53, %rd52, %rd4;
	shl.b64 	%rd54, %rd53, 2;
	add.s64 	%rd55, %rd3, %rd54;
	ld.global.u32 	%r2165, [%rd55];
	ld.global.u32 	%r2164, [%rd55+128];
	ld.global.u32 	%r2163, [%rd55+256];
	ld.global.u32 	%r2162, [%rd55+384];
	ld.global.u32 	%r2161, [%rd55+512];
	ld.global.u32 	%r2160, [%rd55+640];
	ld.global.u32 	%r2159, [%rd55+768];
	ld.global.u32 	%r2158, [%rd55+896];
	ld.global.u32 	%r2157, [%rd55+1024];
	ld.global.u32 	%r2156, [%rd55+1152];
	ld.global.u32 	%r2155, [%rd55+1280];
	ld.global.u32 	%r2154, [%rd55+1408];
	ld.global.u32 	%r2153, [%rd55+1536];
	ld.global.u32 	%r2152, [%rd55+1664];
	ld.global.u32 	%r2151, [%rd55+1792];
	ld.global.u32 	%r2150, [%rd55+1920];
	ld.global.u32 	%r2149, [%rd55+2048];
	bra.uni 	$L__BB15_38;
$L__BB15_4:
	ld.param.u32 	%r2079, [_ZN3cub18CUB_300001_SM_10006detail10radix_sort29DeviceRadixSortOnesweepKernelINS1_5radix10policy_hubIiiyE10Policy1000ELNS0_9SortOrderE0EiiyiiNS1_21identity_decomposer_tEEEvPT5_SB_PT3_PKSC_PT1_PKSG_PT2_PKSK_T4_iiT6__param_8];
	cvt.u32.u64 	%r451, %rd4;
	sub.s32 	%r22, %r2079, %r451;
	and.b32  	%r452, %r1, 31;
	and.b32  	%r453, %r1, 992;
	mul.lo.s32 	%r454, %r453, 17;
	or.b32  	%r23, %r454, %r452;
	setp.ge.s32 	%p3, %r23, %r22;
	cvt.u64.u32 	%rd56, %r23;
	add.s64 	%rd57, %rd56, %rd4;
	shl.b64 	%rd58, %rd57, 2;
	add.s64 	%rd5, %rd3, %rd58;
	mov.b32 	%r2165, 2147483647;
	@%p3 bra 	$L__BB15_6;
	ld.global.u32 	%r2165, [%rd5];
$L__BB15_6:
	add.s32 	%r456, %r23, 32;
	setp.ge.s32 	%p4, %r456, %r22;
	mov.b32 	%r2164, 2147483647;
	@%p4 bra 	$L__BB15_8;
	ld.global.u32 	%r2164, [%rd5+128];
$L__BB15_8:
	add.s32 	%r458, %r23, 64;
	setp.ge.s32 	%p5, %r458, %r22;
	mov.b32 	%r2163, 2147483647;
	@%p5 bra 	$L__BB15_10;
	ld.global.u32 	%r2163, [%rd5+256];
$L__BB15_10:
	add.s32 	%r460, %r23, 96;
	setp.ge.s32 	%p6, %r460, %r22;
	mov.b32 	%r2162, 2147483647;
	@%p6 bra 	$L__BB15_12;
	ld.global.u32 	%r2162, [%rd5+384];
$L__BB15_12:
	add.s32 	%r462, %r23, 128;
	setp.ge.s32 	%p7, %r462, %r22;
	mov.b32 	%r2161, 2147483647;
	@%p7 bra 	$L__BB15_14;
	ld.global.u32 	%r2161, [%rd5+512];
$L__BB15_14:
	add.s32 	%r464, %r23, 160;
	setp.ge.s32 	%p8, %r464, %r22;
	mov.b32 	%r2160, 2147483647;
	@%p8 bra 	$L__BB15_16;
	ld.global.u32 	%r2160, [%rd5+640];
$L__BB15_16:
	add.s32 	%r466, %r23, 192;
	setp.ge.s32 	%p9, %r466, %r22;
	mov.b32 	%r2159, 2147483647;
	@%p9 bra 	$L__BB15_18;
	ld.global.u32 	%r2159, [%rd5+768];
$L__BB15_18:
	add.s32 	%r468, %r23, 224;
	setp.ge.s32 	%p10, %r468, %r22;
	mov.b32 	%r2158, 2147483647;
	@%p10 bra 	$L__BB15_20;
	ld.global.u32 	%r2158, [%rd5+896];
$L__BB15_20:
	add.s32 	%r470, %r23, 256;
	setp.ge.s32 	%p11, %r470, %r22;
	mov.b32 	%r2157, 2147483647;
	@%p11 bra 	$L__BB15_22;
	ld.global.u32 	%r2157, [%rd5+1024];
$L__BB15_22:
	add.s32 	%r472, %r23, 288;
	setp.ge.s32 	%p12, %r472, %r22;
	mov.b32 	%r2156, 2147483647;
	@%p12 bra 	$L__BB15_24;
	ld.global.u32 	%r2156, [%rd5+1152];
$L__BB15_24:
	add.s32 	%r474, %r23, 320;
	setp.ge.s32 	%p13, %r474, %r22;
	mov.b32 	%r2155, 2147483647;
	@%p13 bra 	$L__BB15_26;
	ld.global.u32 	%r2155, [%rd5+1280];
$L__BB15_26:
	add.s32 	%r476, %r23, 352;
	setp.ge.s32 	%p14, %r476, %r22;
	mov.b32 	%r2154, 2147483647;
	@%p14 bra 	$L__BB15_28;
	ld.global.u32 	%r2154, [%rd5+1408];
$L__BB15_28:
	add.s32 	%r478, %r23, 384;
	setp.ge.s32 	%p15, %r478, %r22;
	mov.b32 	%r2153, 2147483647;
	@%p15 bra 	$L__BB15_30;
	ld.global.u32 	%r2153, [%rd5+1536];
$L__BB15_30:
	add.s32 	%r480, %r23, 416;
	setp.ge.s32 	%p16, %r480, %r22;
	mov.b32 	%r2152, 2147483647;
	@%p16 bra 	$L__BB15_32;
	ld.global.u32 	%r2152, [%rd5+1664];
$L__BB15_32:
	add.s32 	%r482, %r23, 448;
	setp.ge.s32 	%p17, %r482, %r22;
	mov.b32 	%r2151, 2147483647;
	@%p17 bra 	$L__BB15_34;
	ld.global.u32 	%r2151, [%rd5+1792];
$L__BB15_34:
	add.s32 	%r484, %r23, 480;
	setp.ge.s32 	%p18, %r484, %r22;
	mov.b32 	%r2150, 2147483647;
	@%p18 bra 	$L__BB15_36;
	ld.global.u32 	%r2150, [%rd5+1920];
$L__BB15_36:
	add.s32 	%r486, %r23, 512;
	setp.ge.s32 	%p19, %r486, %r22;
	mov.b32 	%r2149, 2147483647;
	@%p19 bra 	$L__BB15_38;
	ld.global.u32 	%r2149, [%rd5+2048];
$L__BB15_38:
	ld.param.u32 	%r2131, [_ZN3cub18CUB_300001_SM_10006detail10radix_sort29DeviceRadixSortOnesweepKernelINS1_5radix10policy_hubIiiyE10Policy1000ELNS0_9SortOrderE0EiiyiiNS1_21identity_decomposer_tEEEvPT5_SB_PT3_PKSC_PT1_PKSG_PT2_PKSK_T4_iiT6__param_10];
	mov.b32 	%r487, -1;
	shl.b32 	%r488, %r487, %r2131;
	not.b32 	%r74, %r488;
	shr.u32 	%r75, %r1, 5;
	shl.b32 	%r489, %r75, 10;
	mov.u32 	%r490, _ZZN3cub18CUB_300001_SM_10006detail10radix_sort29DeviceRadixSortOnesweepKernelINS1_5radix10policy_hubIiiyE10Policy1000ELNS0_9SortOrderE0EiiyiiNS1_21identity_decomposer_tEEEvPT5_SB_PT3_PKSC_PT1_PKSG_PT2_PKSK_T4_iiT6_E1s;
	add.s32 	%r76, %r490, %r489;
	setp.gt.s32 	%p20, %r443, 255;
	@%p20 bra 	$L__BB15_51;
	max.s32 	%r491, %r443, 224;
	sub.s32 	%r492, %r491, %r443;
	add.s32 	%r493, %r492, 31;
	shr.u32 	%r494, %r493, 5;
	add.s32 	%r77, %r494, 1;
	and.b32  	%r78, %r77, 15;
	setp.lt.u32 	%p21, %r493, 480;
	mov.u32 	%r2169, %r443;
	@%p21 bra 	$L__BB15_42;
	and.b32  	%r495, %r77, 268435440;
	neg.s32 	%r2167, %r495;
	shl.b32 	%r497, %r443, 2;
	add.s32 	%r498, %r489, %r497;
	add.s32 	%r500, %r498, %r490;
	add.s32 	%r2166, %r500, 1024;
	mov.u32 	%r2169, %r443;
$L__BB15_41:
	.pragma "nounroll";
	mov.b32 	%r501, 0;
	st.shared.u32 	[%r2166+-1024], %r501;
	st.shared.u32 	[%r2166+-896], %r501;
	st.shared.u32 	[%r2166+-768], %r501;
	st.shared.u32 	[%r2166+-640], %r501;
	st.shared.u32 	[%r2166+-512], %r501;
	st.shared.u32 	[%r2166+-384], %r501;
	st.shared.u32 	[%r2166+-256], %r501;
	st.shared.u32 	[%r2166+-128], %r501;
	st.shared.u32 	[%r2166], %r501;
	st.shared.u32 	[%r2166+128], %r501;
	st.shared.u32 	[%r2166+256], %r501;
	st.shared.u32 	[%r2166+384], %r501;
	st.shared.u32 	[%r2166+512], %r501;
	st.shared.u32 	[%r2166+640], %r501;
	st.shared.u32 	[%r2166+768], %r501;
	st.shared.u32 	[%r2166+896], %r501;
	add.s32 	%r2169, %r2169, 512;
	add.s32 	%r2167, %r2167, 16;
	add.s32 	%r2166, %r2166, 2048;
	setp.ne.s32 	%p22, %r2167, 0;
	@%p22 bra 	$L__BB15_41;
$L__BB15_42:
	setp.eq.s32 	%p23, %r78, 0;
	@%p23 bra 	$L__BB15_51;
	and.b32  	%r88, %r77, 7;
	setp.lt.u32 	%p24, %r78, 8;
	@%p24 bra 	$L__BB15_45;
	shl.b32 	%r502, %r2169, 2;
	add.s32 	%r503, %r76, %r502;
	mov.b32 	%r504, 0;
	st.shared.u32 	[%r503], %r504;
	st.shared.u32 	[%r503+128], %r504;
	st.shared.u32 	[%r503+256], %r504;
	st.shared.u32 	[%r503+384], %r504;
	st.shared.u32 	[%r503+512], %r504;
	st.shared.u32 	[%r503+640], %r504;
	st.shared.u32 	[%r503+768], %r504;
	st.shared.u32 	[%r503+896], %r504;
	add.s32 	%r2169, %r2169, 256;
$L__BB15_45:
	setp.eq.s32 	%p25, %r88, 0;
	@%p25 bra 	$L__BB15_51;
	and.b32  	%r91, %r77, 3;
	setp.lt.u32 	%p26, %r88, 4;
	@%p26 bra 	$L__BB15_48;
	shl.b32 	%r505, %r2169, 2;
	add.s32 	%r506, %r76, %r505;
	mov.b32 	%r507, 0;
	st.shared.u32 	[%r506], %r507;
	st.shared.u32 	[%r506+128], %r507;
	st.shared.u32 	[%r506+256], %r507;
	st.shared.u32 	[%r506+384], %r507;
	add.s32 	%r2169, %r2169, 128;
$L__BB15_48:
	setp.eq.s32 	%p27, %r91, 0;
	@%p27 bra 	$L__BB15_51;
	shl.b32 	%r509, %r2169, 2;
	add.s32 	%r510, %r489, %r509;
	add.s32 	%r2173, %r490, %r510;
	neg.s32 	%r2172, %r91;
$L__BB15_50:
	.pragma "nounroll";
	mov.b32 	%r512, 0;
	st.shared.u32 	[%r2173], %r512;
	add.s32 	%r2173, %r2173, 128;
	add.s32 	%r2172, %r2172, 1;
	setp.ne.s32 	%p28, %r2172, 0;
	@%p28 bra 	$L__BB15_50;
$L__BB15_51:
	ld.param.u32 	%r2094, [_ZN3cub18CUB_300001_SM_10006detail10radix_sort29DeviceRadixSortOnesweepKernelINS1_5radix10policy_hubIiiyE10Policy1000ELNS0_9SortOrderE0EiiyiiNS1_21identity_decomposer_tEEEvPT5_SB_PT3_PKSC_PT1_PKSG_PT2_PKSK_T4_iiT6__param_9];
	bar.warp.sync 	-1;
	xor.b32  	%r514, %r2165, -2147483648;
	shr.u32 	%r515, %r514, %r2094;
	and.b32  	%r100, %r515, %r74;
	shl.b32 	%r516, %r100, 2;
	add.s32 	%r517, %r76, %r516;
	atom.shared.add.u32 	%r518, [%r517], 1;
	xor.b32  	%r2227, %r2164, -2147483648;
	shr.u32 	%r520, %r2227, %r2094;
	and.b32  	%r521, %r520, %r74;
	shl.b32 	%r522, %r521, 2;
	add.s32 	%r523, %r76, %r522;
	atom.shared.add.u32 	%r524, [%r523], 1;
	xor.b32  	%r2226, %r2163, -2147483648;
	shr.u32 	%r526, %r2226, %r2094;
	and.b32  	%r527, %r526, %r74;
	shl.b32 	%r528, %r527, 2;
	add.s32 	%r529, %r76, %r528;
	atom.shared.add.u32 	%r530, [%r529], 1;
	xor.b32  	%r2225, %r2162, -2147483648;
	shr.u32 	%r532, %r2225, %r2094;
	and.b32  	%r533, %r532, %r74;
	shl.b32 	%r534, %r533, 2;
	add.s32 	%r535, %r76, %r534;
	atom.shared.add.u32 	%r536, [%r535], 1;
	xor.b32  	%r537, %r2161, -2147483648;
	shr.u32 	%r538, %r537, %r2094;
	and.b32  	%r539, %r538, %r74;
	shl.b32 	%r540, %r539, 2;
	add.s32 	%r541, %r76, %r540;
	atom.shared.add.u32 	%r542, [%r541], 1;
	xor.b32  	%r543, %r2160, -2147483648;
	shr.u32 	%r544, %r543, %r2094;
	and.b32  	%r545, %r544, %r74;
	shl.b32 	%r546, %r545, 2;
	add.s32 	%r547, %r76, %r546;
	atom.shared.add.u32 	%r548, [%r547], 1;
	xor.b32  	%r549, %r2159, -2147483648;
	shr.u32 	%r550, %r549, %r2094;
	and.b32  	%r551, %r550, %r74;
	shl.b32 	%r552, %r551, 2;
	add.s32 	%r553, %r76, %r552;
	atom.shared.add.u32 	%r554, [%r553], 1;
	xor.b32  	%r555, %r2158, -2147483648;
	shr.u32 	%r556, %r555, %r2094;
	and.b32  	%r557, %r556, %r74;
	shl.b32 	%r558, %r557, 2;
	add.s32 	%r559, %r76, %r558;
	atom.shared.add.u32 	%r560, [%r559], 1;
	xor.b32  	%r561, %r2157, -2147483648;
	shr.u32 	%r562, %r561, %r2094;
	and.b32  	%r563, %r562, %r74;
	shl.b32 	%r564, %r563, 2;
	add.s32 	%r565, %r76, %r564;
	atom.shared.add.u32 	%r566, [%r565], 1;
	xor.b32  	%r567, %r2156, -2147483648;
	shr.u32 	%r568, %r567, %r2094;
	and.b32  	%r569, %r568, %r74;
	shl.b32 	%r570, %r569, 2;
	add.s32 	%r571, %r76, %r570;
	atom.shared.add.u32 	%r572, [%r571], 1;
	xor.b32  	%r573, %r2155, -2147483648;
	shr.u32 	%r574, %r573, %r2094;
	and.b32  	%r575, %r574, %r74;
	shl.b32 	%r576, %r575, 2;
	add.s32 	%r577, %r76, %r576;
	atom.shared.add.u32 	%r578, [%r577], 1;
	xor.b32  	%r579, %r2154, -2147483648;
	shr.u32 	%r580, %r579, %r2094;
	and.b32  	%r581, %r580, %r74;
	shl.b32 	%r582, %r581, 2;
	add.s32 	%r583, %r76, %r582;
	atom.shared.add.u32 	%r584, [%r583], 1;
	xor.b32  	%r585, %r2153, -2147483648;
	shr.u32 	%r586, %r585, %r2094;
	and.b32  	%r587, %r586, %r74;
	shl.b32 	%r588, %r587, 2;
	add.s32 	%r589, %r76, %r588;
	atom.shared.add.u32 	%r590, [%r589], 1;
	xor.b32  	%r591, %r2152, -2147483648;
	shr.u32 	%r592, %r591, %r2094;
	and.b32  	%r593, %r592, %r74;
	shl.b32 	%r594, %r593, 2;
	add.s32 	%r595, %r76, %r594;
	atom.shared.add.u32 	%r596, [%r595], 1;
	xor.b32  	%r597, %r2151, -2147483648;
	shr.u32 	%r598, %r597, %r2094;
	and.b32  	%r599, %r598, %r74;
	shl.b32 	%r600, %r599, 2;
	add.s32 	%r601, %r76, %r600;
	atom.shared.add.u32 	%r602, [%r601], 1;
	xor.b32  	%r603, %r2150, -2147483648;
	shr.u32 	%r604, %r603, %r2094;
	and.b32  	%r605, %r604, %r74;
	shl.b32 	%r606, %r605, 2;
	add.s32 	%r607, %r76, %r606;
	atom.shared.add.u32 	%r608, [%r607], 1;
	xor.b32  	%r2212, %r2149, -2147483648;
	shr.u32 	%r610, %r2212, %r2094;
	and.b32  	%r611, %r610, %r74;
	shl.b32 	%r612, %r611, 2;
	add.s32 	%r613, %r76, %r612;
	atom.shared.add.u32 	%r614, [%r613], 1;
	bar.sync 	0;
	setp.gt.u32 	%p29, %r1, 255;
	shl.b32 	%r615, %r1, 2;
	add.s32 	%r101, %r490, %r615;
	mov.b32 	%r2174, 0;
	@%p29 bra 	$L__BB15_53;
	ld.shared.u32 	%r617, [%r101];
	mov.b32 	%r618, 0;
	st.shared.u32 	[%r101], %r618;
	ld.shared.u32 	%r619, [%r101+1024];
	st.shared.u32 	[%r101+1024], %r617;
	add.s32 	%r620, %r619, %r617;
	ld.shared.u32 	%r621, [%r101+2048];
	st.shared.u32 	[%r101+2048], %r620;
	add.s32 	%r622, %r621, %r620;
	ld.shared.u32 	%r623, [%r101+3072];
	st.shared.u32 	[%r101+3072], %r622;
	add.s32 	%r624, %r623, %r622;
	ld.shared.u32 	%r625, [%r101+4096];
	st.shared.u32 	[%r101+4096], %r624;
	add.s32 	%r626, %r625, %r624;
	ld.shared.u32 	%r627, [%r101+5120];
	st.shared.u32 	[%r101+5120], %r626;
	add.s32 	%r628, %r627, %r626;
	ld.shared.u32 	%r629, [%r101+6144];
	st.shared.u32 	[%r101+6144], %r628;
	add.s32 	%r630, %r629, %r628;
	ld.shared.u32 	%r631, [%r101+7168];
	st.shared.u32 	[%r101+7168], %r630;
	add.s32 	%r632, %r631, %r630;
	ld.shared.u32 	%r633, [%r101+8192];
	st.shared.u32 	[%r101+8192], %r632;
	add.s32 	%r634, %r633, %r632;
	ld.shared.u32 	%r635, [%r101+9216];
	st.shared.u32 	[%r101+9216], %r634;
	add.s32 	%r636, %r635, %r634;
	ld.shared.u32 	%r637, [%r101+10240];
	st.shared.u32 	[%r101+10240], %r636;
	add.s32 	%r638, %r637, %r636;
	ld.shared.u32 	%r639, [%r101+11264];
	st.shared.u32 	[%r101+11264], %r638;
	add.s32 	%r2174, %r639, %r638;
$L__BB15_53:
	setp.gt.u32 	%p30, %r1, 255;
	shl.b32 	%r640, %r3, 8;
	add.s32 	%r641, %r640, %r1;
	mul.wide.s32 	%rd59, %r641, 4;
	add.s64 	%rd6, %rd2, %rd59;
	@%p30 bra 	$L__BB15_55;
	or.b32  	%r642, %r2174, 1073741824;
	st.volatile.global.u32 	[%rd6], %r642;
$L__BB15_55:
	ld.param.u64 	%rd442, [_ZN3cub18CUB_300001_SM_10006detail10radix_sort29DeviceRadixSortOnesweepKernelINS1_5radix10policy_hubIiiyE10Policy1000ELNS0_9SortOrderE0EiiyiiNS1_21identity_decomposer_tEEEvPT5_SB_PT3_PKSC_PT1_PKSG_PT2_PKSK_T4_iiT6__param_7];
	xor.b32  	%r2223, %r2160, -2147483648;
	xor.b32  	%r2224, %r2161, -2147483648;
	xor.b32  	%r2222, %r2159, -2147483648;
	xor.b32  	%r2221, %r2158, -2147483648;
	xor.b32  	%r2228, %r2165, -2147483648;
	xor.b32  	%r2218, %r2155, -2147483648;
	xor.b32  	%r2220, %r2157, -2147483648;
	xor.b32  	%r2217, %r2154, -2147483648;
	xor.b32  	%r2219, %r2156, -2147483648;
	xor.b32  	%r2215, %r2152, -2147483648;
	xor.b32  	%r2216, %r2153, -2147483648;
	xor.b32  	%r2213, %r2150, -2147483648;
	xor.b32  	%r2214, %r2151, -2147483648;
	setp.lt.u32 	%p31, %r1, 256;
	setp.eq.s32 	%p32, %r2174, 6528;
	and.pred  	%p33, %p31, %p32;
	selp.u32 	%r643, 1, 0, %p33;
	{ 
	.reg .pred 	%p1; 
	.reg .pred 	%p2; 
	setp.ne.u32 	%p1, %r643, 0; 
	bar.red.or.pred 	%p2, 0, %p1; 
	selp.u32 	%r644, 1, 0, %p2; 
	}
	setp.eq.s32 	%p34, %r644, 0;
	and.b32  	%r645, %r1, 992;
	and.b32  	%r646, %r1, 31;
	mul.lo.s32 	%r647, %r645, 17;
	or.b32  	%r648, %r647, %r646;
	cvt.u64.u32 	%rd7, %r648;
	mul.lo.s32 	%r649, %r3, 6528;
	cvt.s64.s32 	%rd60, %r649;
	add.s64 	%rd61, %rd7, %rd60;
	cvta.to.global.u64 	%rd62, %rd442;
	shl.b64 	%rd63, %rd61, 2;
	add.s64 	%rd8, %rd62, %rd63;
	cvt.u64.u32 	%rd9, %r1;
	@%p34 bra 	$L__BB15_175;
	setp.gt.u32 	%p35, %r1, 255;
	shl.b32 	%r650, %r1, 3;
	mov.u32 	%r651, _ZZN3cub18CUB_300001_SM_10006detail10radix_sort29DeviceRadixSortOnesweepKernelINS1_5radix10policy_hubIiiyE10Policy1000ELNS0_9SortOrderE0EiiyiiNS1_21identity_decomposer_tEEEvPT5_SB_PT3_PKSC_PT1_PKSG_PT2_PKSK_T4_iiT6_E1s;
	add.s32 	%r652, %r651, %r650;
	add.s32 	%r121, %r652, 26112;
	@%p35 bra 	$L__BB15_64;
	ld.param.u64 	%rd436, [_ZN3cub18CUB_300001_SM_10006detail10radix_sort29DeviceRadixSortOnesweepKernelINS1_5radix10policy_hubIiiyE10Policy1000ELNS0_9SortOrderE0EiiyiiNS1_21identity_decomposer_tEEEvPT5_SB_PT3_PKSC_PT1_PKSG_PT2_PKSK_T4_iiT6__param_3];
	cvta.to.global.u64 	%rd64, %rd436;
	shl.b64 	%rd65, %rd9, 3;
	add.s64 	%rd66, %rd64, %rd65;
	ld.global.u64 	%rd67, [%rd66];
	setp.gt.u32 	%p36, %r1, %r100;
	selp.b64 	%rd68, 6528, 0, %p36;
	sub.s64 	%rd455, %rd67, %rd68;
	st.shared.u64 	[%r121], %rd455;
	setp.lt.s32 	%p37, %r3, 1;
	mov.u32 	%r2178, %r2174;
	@%p37 bra 	$L__BB15_63;
	mov.b32 	%r2176, -1;
	mov.u32 	%r2175, %r3;
	mov.u32 	%r2178, %r2174;
$L__BB15_59:
	ld.param.u64 	%rd429, [_ZN3cub18CUB_300001_SM_10006detail10radix_sort29DeviceRadixSortOnesweepKernelINS1_5radix10policy_hubIiiyE10Policy1000ELNS0_9SortOrderE0EiiyiiNS1_21identity_decomposer_tEEEvPT5_SB_PT3_PKSC_PT1_PKSG_PT2_PKSK_T4_iiT6__param_0];
	add.s32 	%r125, %r2175, -1;
	shl.b32 	%r654, %r125, 8;
	add.s32 	%r655, %r654, %r1;
	cvta.to.global.u64 	%rd69, %rd429;
	mul.wide.s32 	%rd70, %r655, 4;
	add.s64 	%rd11, %rd69, %rd70;
$L__BB15_60:
	membar.cta;
	ld.volatile.global.u32 	%r126, [%rd11];
	setp.eq.s32 	%p38, %r126, 0;
	@%p38 bra 	$L__BB15_60;
	and.b32  	%r656, %r126, 1073741823;
	add.s32 	%r2178, %r656, %r2178;
	setp.gt.s32 	%p39, %r126, -1;
	vote.sync.ballot.b32 	%r2176, %p39, %r2176;
	setp.gt.u32 	%p41, %r2175, 1;
	and.pred  	%p42, %p39, %p41;
	mov.u32 	%r2175, %r125;
	@%p42 bra 	$L__BB15_59;
	ld.shared.u64 	%rd455, [%r121];
$L__BB15_63:
	or.b32  	%r657, %r2178, -2147483648;
	st.volatile.global.u32 	[%rd6], %r657;
	sub.s32 	%r658, %r2178, %r2174;
	cvt.s64.s32 	%rd71, %r658;
	add.s64 	%rd72, %rd455, %rd71;
	st.shared.u64 	[%r121], %rd72;
$L__BB15_64:
	ld.param.u32 	%r2080, [_ZN3cub18CUB_300001_SM_10006detail10radix_sort29DeviceRadixSortOnesweepKernelINS1_5radix10policy_hubIiiyE10Policy1000ELNS0_9SortOrderE0EiiyiiNS1_21identity_decomposer_tEEEvPT5_SB_PT3_PKSC_PT1_PKSG_PT2_PKSK_T4_iiT6__param_8];
	ld.param.u64 	%rd432, [_ZN3cub18CUB_300001_SM_10006detail10radix_sort29DeviceRadixSortOnesweepKernelINS1_5radix10policy_hubIiiyE10Policy1000ELNS0_9SortOrderE0EiiyiiNS1_21identity_decomposer_tEEEvPT5_SB_PT3_PKSC_PT1_PKSG_PT2_PKSK_T4_iiT6__param_2];
	setp.gt.u32 	%p43, %r1, 255;
	setp.lt.s32 	%p44, %r4, %r2080;
	setp.eq.s64 	%p45, %rd432, 0;
	or.pred  	%p46, %p45, %p44;
	or.pred  	%p47, %p43, %p46;
	@%p47 bra 	$L__BB15_66;
	ld.param.u64 	%rd433, [_ZN3cub18CUB_300001_SM_10006detail10radix_sort29DeviceRadixSortOnesweepKernelINS1_5radix10policy_hubIiiyE10Policy1000ELNS0_9SortOrderE0EiiyiiNS1_21identity_decomposer_tEEEvPT5_SB_PT3_PKSC_PT1_PKSG_PT2_PKSK_T4_iiT6__param_2];
	ld.shared.u64 	%rd73, [%r121];
	setp.gt.u32 	%p48, %r1, %r100;
	selp.b64 	%rd74, 6528, 0, %p48;
	cvt.s64.s32 	%rd75, %r2174;
	add.s64 	%rd76, %rd74, %rd75;
	add.s64 	%rd77, %rd76, %rd73;
	cvta.to.global.u64 	%rd78, %rd433;
	shl.b64 	%rd79, %rd9, 3;
	add.s64 	%rd80, %rd78, %rd79;
	st.global.u64 	[%rd80], %rd77;
$L__BB15_66:
	ld.param.u32 	%r2081, [_ZN3cub18CUB_300001_SM_10006detail10radix_sort29DeviceRadixSortOnesweepKernelINS1_5radix10policy_hubIiiyE10Policy1000ELNS0_9SortOrderE0EiiyiiNS1_21identity_decomposer_tEEEvPT5_SB_PT3_PKSC_PT1_PKSG_PT2_PKSK_T4_iiT6__param_8];
	setp.gt.s32 	%p49, %r4, %r2081;
	bar.sync 	0;
	shl.b32 	%r659, %r100, 3;
	add.s32 	%r661, %r651, %r659;
	ld.shared.u64 	%rd14, [%r661+26112];
	@%p49 bra 	$L__BB15_68;
	add.s64 	%rd81, %rd14, %rd7;
	shl.b64 	%rd82, %rd81, 2;
	add.s64 	%rd83, %rd1, %rd82;
	st.global.u32 	[%rd83], %r2165;
	st.global.u32 	[%rd83+128], %r2164;
	st.global.u32 	[%rd83+256], %r2163;
	st.global.u32 	[%rd83+384], %r2162;
	st.global.u32 	[%rd83+512], %r2161;
	st.global.u32 	[%rd83+640], %r2160;
	st.global.u32 	[%rd83+768], %r2159;
	st.global.u32 	[%rd83+896], %r2158;
	st.global.u32 	[%rd83+1024], %r2157;
	st.global.u32 	[%rd83+1152], %r2156;
	st.global.u32 	[%rd83+1280], %r2155;
	st.global.u32 	[%rd83+1408], %r2154;
	st.global.u32 	[%rd83+1536], %r2153;
	st.global.u32 	[%rd83+1664], %r2152;
	st.global.u32 	[%rd83+1792], %r2151;
	st.global.u32 	[%rd83+1920], %r2150;
	st.global.u32 	[%rd83+2048], %r2149;
	bra.uni 	$L__BB15_102;
$L__BB15_68:
	ld.param.u32 	%r2082, [_ZN3cub18CUB_300001_SM_10006detail10radix_sort29DeviceRadixSortOnesweepKernelINS1_5radix10policy_hubIiiyE10Policy1000ELNS0_9SortOrderE0EiiyiiNS1_21identity_decomposer_tEEEvPT5_SB_PT3_PKSC_PT1_PKSG_PT2_PKSK_T4_iiT6__param_8];
	cvt.u32.u64 	%r662, %rd7;
	mad.lo.s32 	%r130, %r3, -6528, %r2082;
	setp.ge.s32 	%p50, %r662, %r130;
	add.s64 	%rd84, %rd14, %rd7;
	shl.b64 	%rd85, %rd84, 2;
	add.s64 	%rd15, %rd1, %rd85;
	@%p50 bra 	$L__BB15_70;
	st.global.u32 	[%rd15], %r2165;
$L__BB15_70:
	add.s32 	%r664, %r662, 32;
	setp.ge.s32 	%p51, %r664, %r130;
	@%p51 bra 	$L__BB15_72;
	st.global.u32 	[%rd15+128], %r2164;
$L__BB15_72:
	add.s32 	%r666, %r662, 64;
	setp.ge.s32 	%p52, %r666, %r130;
	@%p52 bra 	$L__BB15_74;
	st.global.u32 	[%rd15+256], %r2163;
$L__BB15_74:
	add.s32 	%r668, %r662, 96;
	setp.ge.s32 	%p53, %r668, %r130;
	@%p53 bra 	$L__BB15_76;
	st.global.u32 	[%rd15+384], %r2162;
$L__BB15_76:
	add.s32 	%r670, %r662, 128;
	setp.ge.s32 	%p54, %r670, %r130;
	@%p54 bra 	$L__BB15_78;
	st.global.u32 	[%rd15+512], %r2161;
$L__BB15_78:
	add.s32 	%r672, %r662, 160;
	setp.ge.s32 	%p55, %r672, %r130;
	@%p55 bra 	$L__BB15_80;
	st.global.u32 	[%rd15+640], %r2160;
$L__BB15_80:
	add.s32 	%r674, %r662, 192;
	setp.ge.s32 	%p56, %r674, %r130;
	@%p56 bra 	$L__BB15_82;
	st.global.u32 	[%rd15+768], %r2159;
$L__BB15_82:
	add.s32 	%r676, %r662, 224;
	setp.ge.s32 	%p57, %r676, %r130;
	@%p57 bra 	$L__BB15_84;
	st.global.u32 	[%rd15+896], %r2158;
$L__BB15_84:
	add.s32 	%r678, %r662, 256;
	setp.ge.s32 	%p58, %r678, %r130;
	@%p58 bra 	$L__BB15_86;
	st.global.u32 	[%rd15+1024], %r2157;
$L__BB15_86:
	add.s32 	%r680, %r662, 288;
	setp.ge.s32 	%p59, %r680, %r130;
	@%p59 bra 	$L__BB15_88;
	st.global.u32 	[%rd15+1152], %r2156;
$L__BB15_88:
	add.s32 	%r682, %r662, 320;
	setp.ge.s32 	%p60, %r682, %r130;
	@%p60 bra 	$L__BB15_90;
	st.global.u32 	[%rd15+1280], %r2155;
$L__BB15_90:
	add.s32 	%r684, %r662, 352;
	setp.ge.s32 	%p61, %r684, %r130;
	@%p61 bra 	$L__BB15_92;
	st.global.u32 	[%rd15+1408], %r2154;
$L__BB15_92:
	add.s32 	%r686, %r662, 384;
	setp.ge.s32 	%p62, %r686, %r130;
	@%p62 bra 	$L__BB15_94;
	st.global.u32 	[%rd15+1536], %r2153;
$L__BB15_94:
	add.s32 	%r688, %r662, 416;
	setp.ge.s32 	%p63, %r688, %r130;
	@%p63 bra 	$L__BB15_96;
	st.global.u32 	[%rd15+1664], %r2152;
$L__BB15_96:
	add.s32 	%r690, %r662, 448;
	setp.ge.s32 	%p64, %r690, %r130;
	@%p64 bra 	$L__BB15_98;
	st.global.u32 	[%rd15+1792], %r2151;
$L__BB15_98:
	add.s32 	%r692, %r662, 480;
	setp.ge.s32 	%p65, %r692, %r130;
	@%p65 bra 	$L__BB15_100;
	st.global.u32 	[%rd15+1920], %r2150;
$L__BB15_100:
	add.s32 	%r694, %r662, 512;
	setp.ge.s32 	%p66, %r694, %r130;
	@%p66 bra 	$L__BB15_102;
	st.global.u32 	[%rd15+2048], %r2149;
$L__BB15_102:
	ld.param.u32 	%r2083, [_ZN3cub18CUB_300001_SM_10006detail10radix_sort29DeviceRadixSortOnesweepKernelINS1_5radix10policy_hubIiiyE10Policy1000ELNS0_9SortOrderE0EiiyiiNS1_21identity_decomposer_tEEEvPT5_SB_PT3_PKSC_PT1_PKSG_PT2_PKSK_T4_iiT6__param_8];
	setp.gt.s32 	%p67, %r4, %r2083;
	@%p67 bra 	$L__BB15_104;
	ld.global.u32 	%r2211, [%rd8];
	ld.global.u32 	%r2210, [%rd8+128];
	ld.global.u32 	%r2209, [%rd8+256];
	ld.global.u32 	%r2208, [%rd8+384];
	ld.global.u32 	%r2207, [%rd8+512];
	ld.global.u32 	%r2206, [%rd8+640];
	ld.global.u32 	%r2205, [%rd8+768];
	ld.global.u32 	%r2204, [%rd8+896];
	ld.global.u32 	%r2203, [%rd8+1024];
	ld.global.u32 	%r2202, [%rd8+1152];
	ld.global.u32 	%r2201, [%rd8+1280];
	ld.global.u32 	%r2200, [%rd8+1408];
	ld.global.u32 	%r2199, [%rd8+1536];
	ld.global.u32 	%r2198, [%rd8+1664];
	ld.global.u32 	%r2197, [%rd8+1792];
	ld.global.u32 	%r2196, [%rd8+1920];
	ld.global.u32 	%r2195, [%rd8+2048];
	bra.uni 	$L__BB15_138;
$L__BB15_104:
	ld.param.u32 	%r2084, [_ZN3cub18CUB_300001_SM_10006detail10radix_sort29DeviceRadixSortOnesweepKernelINS1_5radix10policy_hubIiiyE10Policy1000ELNS0_9SortOrderE0EiiyiiNS1_21identity_decomposer_tEEEvPT5_SB_PT3_PKSC_PT1_PKSG_PT2_PKSK_T4_iiT6__param_8];
	cvt.u32.u64 	%r696, %rd7;
	sub.s32 	%r148, %r2084, %r649;
	setp.ge.s32 	%p68, %r696, %r148;
	@%p68 bra 	$L__BB15_106;
	ld.global.u32 	%r2211, [%rd8];
$L__BB15_106:
	add.s32 	%r700, %r696, 32;
	setp.ge.s32 	%p69, %r700, %r148;
	@%p69 bra 	$L__BB15_108;
	ld.global.u32 	%r2210, [%rd8+128];
$L__BB15_108:
	add.s32 	%r703, %r696, 64;
	setp.ge.s32 	%p70, %r703, %r148;
	@%p70 bra 	$L__BB15_110;
	ld.global.u32 	%r2209, [%rd8+256];
$L__BB15_110:
	add.s32 	%r706, %r696, 96;
	setp.ge.s32 	%p71, %r706, %r148;
	@%p71 bra 	$L__BB15_112;
	ld.global.u32 	%r2208, [%rd8+384];
$L__BB15_112:
	add.s32 	%r709, %r696, 128;
	setp.ge.s32 	%p72, %r709, %r148;
	@%p72 bra 	$L__BB15_114;
	ld.global.u32 	%r2207, [%rd8+512];
$L__BB15_114:
	add.s32 	%r712, %r696, 160;
	setp.ge.s32 	%p73, %r712, %r148;
	@%p73 bra 	$L__BB15_116;
	ld.global.u32 	%r2206, [%rd8+640];
$L__BB15_116:
	add.s32 	%r715, %r696, 192;
	setp.ge.s32 	%p74, %r715, %r148;
	@%p74 bra 	$L__BB15_118;
	ld.global.u32 	%r2205, [%rd8+768];
$L__BB15_118:
	add.s32 	%r718, %r696, 224;
	setp.ge.s32 	%p75, %r718, %r148;
	@%p75 bra 	$L__BB15_120;
	ld.global.u32 	%r2204, [%rd8+896];
$L__BB15_120:
	add.s32 	%r721, %r696, 256;
	setp.ge.s32 	%p76, %r721, %r148;
	@%p76 bra 	$L__BB15_122;
	ld.global.u32 	%r2203, [%rd8+1024];
$L__BB15_122:
	add.s32 	%r724, %r696, 288;
	setp.ge.s32 	%p77, %r724, %r148;
	@%p77 bra 	$L__BB15_124;
	ld.global.u32 	%r2202, [%rd8+1152];
$L__BB15_124:
	add.s32 	%r727, %r696, 320;
	setp.ge.s32 	%p78, %r727, %r148;
	@%p78 bra 	$L__BB15_126;
	ld.global.u32 	%r2201, [%rd8+1280];
$L__BB15_126:
	add.s32 	%r730, %r696, 352;
	setp.ge.s32 	%p79, %r730, %r148;
	@%p79 bra 	$L__BB15_128;
	ld.global.u32 	%r2200, [%rd8+1408];
$L__BB15_128:
	add.s32 	%r733, %r696, 384;
	setp.ge.s32 	%p80, %r733, %r148;
	@%p80 bra 	$L__BB15_130;
	ld.global.u32 	%r2199, [%rd8+1536];
$L__BB15_130:
	add.s32 	%r736, %r696, 416;
	setp.ge.s32 	%p81, %r736, %r148;
	@%p81 bra 	$L__BB15_132;
	ld.global.u32 	%r2198, [%rd8+1664];
$L__BB15_132:
	add.s32 	%r739, %r696, 448;
	setp.ge.s32 	%p82, %r739, %r148;
	@%p82 bra 	$L__BB15_134;
	ld.global.u32 	%r2197, [%rd8+1792];
$L__BB15_134:
	add.s32 	%r742, %r696, 480;
	setp.ge.s32 	%p83, %r742, %r148;
	@%p83 bra 	$L__BB15_136;
	ld.global.u32 	%r2196, [%rd8+1920];
$L__BB15_136:
	add.s32 	%r745, %r696, 512;
	setp.ge.s32 	%p84, %r745, %r148;
	@%p84 bra 	$L__BB15_138;
	ld.global.u32 	%r2195, [%rd8+2048];
$L__BB15_138:
	ld.param.u32 	%r2085, [_ZN3cub18CUB_300001_SM_10006detail10radix_sort29DeviceRadixSortOnesweepKernelINS1_5radix10policy_hubIiiyE10Policy1000ELNS0_9SortOrderE0EiiyiiNS1_21identity_decomposer_tEEEvPT5_SB_PT3_PKSC_PT1_PKSG_PT2_PKSK_T4_iiT6__param_8];
	mad.lo.s32 	%r746, %r3, 6528, 6528;
	setp.gt.s32 	%p85, %r746, %r2085;
	@%p85 bra 	$L__BB15_140;
	ld.param.u64 	%rd439, [_ZN3cub18CUB_300001_SM_10006detail10radix_sort29DeviceRadixSortOnesweepKernelINS1_5radix10policy_hubIiiyE10Policy1000ELNS0_9SortOrderE0EiiyiiNS1_21identity_decomposer_tEEEvPT5_SB_PT3_PKSC_PT1_PKSG_PT2_PKSK_T4_iiT6__param_6];
	add.s64 	%rd86, %rd14, %rd7;
	cvta.to.global.u64 	%rd87, %rd439;
	shl.b64 	%rd88, %rd86, 2;
	add.s64 	%rd89, %rd87, %rd88;
	st.global.u32 	[%rd89], %r2211;
	st.global.u32 	[%rd89+128], %r2210;
	st.global.u32 	[%rd89+256], %r2209;
	st.global.u32 	[%rd89+384], %r2208;
	st.global.u32 	[%rd89+512], %r2207;
	st.global.u32 	[%rd89+640], %r2206;
	st.global.u32 	[%rd89+768], %r2205;
	st.global.u32 	[%rd89+896], %r2204;
	st.global.u32 	[%rd89+1024], %r2203;
	st.global.u32 	[%rd89+1152], %r2202;
	st.global.u32 	[%rd89+1280], %r2201;
	st.global.u32 	[%rd89+1408], %r2200;
	st.global.u32 	[%rd89+1536], %r2199;
	st.global.u32 	[%rd89+1664], %r2198;
	st.global.u32 	[%rd89+1792], %r2197;
	st.global.u32 	[%rd89+1920], %r2196;
	st.global.u32 	[%rd89+2048], %r2195;
	bra.uni 	$L__BB15_174;
$L__BB15_140:
	ld.param.u32 	%r2086, [_ZN3cub18CUB_300001_SM_10006detail10radix_sort29DeviceRadixSortOnesweepKernelINS1_5radix10policy_hubIiiyE10Policy1000ELNS0_9SortOrderE0EiiyiiNS1_21identity_decomposer_tEEEvPT5_SB_PT3_PKSC_PT1_PKSG_PT2_PKSK_T4_iiT6__param_8];
	ld.param.u64 	%rd440, [_ZN3cub18CUB_300001_SM_10006detail10radix_sort29DeviceRadixSortOnesweepKernelINS1_5radix10policy_hubIiiyE10Policy1000ELNS0_9SortOrderE0EiiyiiNS1_21identity_decomposer_tEEEvPT5_SB_PT3_PKSC_PT1_PKSG_PT2_PKSK_T4_iiT6__param_6];
	cvt.u32.u64 	%r747, %rd7;
	mad.lo.s32 	%r199, %r3, -6528, %r2086;
	setp.ge.s32 	%p86, %r747, %r199;
	add.s64 	%rd90, %rd14, %rd7;
	cvta.to.global.u64 	%rd91, %rd440;
	shl.b64 	%rd92, %rd90, 2;
	add.s64 	%rd16, %rd91, %rd92;
	@%p86 bra 	$L__BB15_142;
	st.global.u32 	[%rd16], %r2211;
$L__BB15_142:
	add.s32 	%r749, %r747, 32;
	setp.ge.s32 	%p87, %r749, %r199;
	@%p87 bra 	$L__BB15_144;
	st.global.u32 	[%rd16+128], %r2210;
$L__BB15_144:
	add.s32 	%r751, %r747, 64;
	setp.ge.s32 	%p88, %r751, %r199;
	@%p88 bra 	$L__BB15_146;
	st.global.u32 	[%rd16+256], %r2209;
$L__BB15_146:
	add.s32 	%r753, %r747, 96;
	setp.ge.s32 	%p89, %r753, %r199;
	@%p89 bra 	$L__BB15_148;
	st.global.u32 	[%rd16+384], %r2208;
$L__BB15_148:
	add.s32 	%r755, %r747, 128;
	setp.ge.s32 	%p90, %r755, %r199;
	@%p90 bra 	$L__BB15_150;
	st.global.u32 	[%rd16+512], %r2207;
$L__BB15_150:
	add.s32 	%r757, %r747, 160;
	setp.ge.s32 	%p91, %r757, %r199;
	@%p91 bra 	$L__BB15_152;
	st.global.u32 	[%rd16+640], %r2206;
$L__BB15_152:
	add.s32 	%r759, %r747, 192;
	setp.ge.s32 	%p92, %r759, %r199;
	@%p92 bra 	$L__BB15_154;
	st.global.u32 	[%rd16+768], %r2205;
$L__BB15_154:
	add.s32 	%r761, %r747, 224;
	setp.ge.s32 	%p93, %r761, %r199;
	@%p93 bra 	$L__BB15_156;
	st.global.u32 	[%rd16+896], %r2204;
$L__BB15_156:
	add.s32 	%r763, %r747, 256;
	setp.ge.s32 	%p94, %r763, %r199;
	@%p94 bra 	$L__BB15_158;
	st.global.u32 	[%rd16+1024], %r2203;
$L__BB15_158:
	add.s32 	%r765, %r747, 288;
	setp.ge.s32 	%p95, %r765, %r199;
	@%p95 bra 	$L__BB15_160;
	st.global.u32 	[%rd16+1152], %r2202;
$L__BB15_160:
	add.s32 	%r767, %r747, 320;
	setp.ge.s32 	%p96, %r767, %r199;
	@%p96 bra 	$L__BB15_162;
	st.global.u32 	[%rd16+1280], %r2201;
$L__BB15_162:
	add.s32 	%r769, %r747, 352;
	setp.ge.s32 	%p97, %r769, %r199;
	@%p97 bra 	$L__BB15_164;
	st.global.u32 	[%rd16+1408], %r2200;
$L__BB15_164:
	add.s32 	%r771, %r747, 384;
	setp.ge.s32 	%p98, %r771, %r199;
	@%p98 bra 	$L__BB15_166;
	st.global.u32 	[%rd16+1536], %r2199;
$L__BB15_166:
	add.s32 	%r773, %r747, 416;
	setp.ge.s32 	%p99, %r773, %r199;
	@%p99 bra 	$L__BB15_168;
	st.global.u32 	[%rd16+1664], %r2198;
$L__BB15_168:
	add.s32 	%r775, %r747, 448;
	setp.ge.s32 	%p100, %r775, %r199;
	@%p100 bra 	$L__BB15_170;
	st.global.u32 	[%rd16+1792], %r2197;
$L__BB15_170:
	add.s32 	%r777, %r747, 480;
	setp.ge.s32 	%p101, %r777, %r199;
	@%p101 bra 	$L__BB15_172;
	st.global.u32 	[%rd16+1920], %r2196;
$L__BB15_172:
	add.s32 	%r779, %r747, 512;
	setp.ge.s32 	%p102, %r779, %r199;
	@%p102 bra 	$L__BB15_174;
	st.global.u32 	[%rd16+2048], %r2195;
$L__BB15_174:
	// begin inline asm
	exit;
	// end inline asm
	mov.u32 	%r2212, %r2149;
	mov.u32 	%r2213, %r2150;
	mov.u32 	%r2214, %r2151;
	mov.u32 	%r2215, %r2152;
	mov.u32 	%r2216, %r2153;
	mov.u32 	%r2217, %r2154;
	mov.u32 	%r2218, %r2155;
	mov.u32 	%r2219, %r2156;
	mov.u32 	%r2220, %r2157;
	mov.u32 	%r2221, %r2158;
	mov.u32 	%r2222, %r2159;
	mov.u32 	%r2223, %r2160;
	mov.u32 	%r2224, %r2161;
	mov.u32 	%r2225, %r2162;
	mov.u32 	%r2226, %r2163;
	mov.u32 	%r2227, %r2164;
	mov.u32 	%r2228, %r2165;
$L__BB15_175:
	mul.hi.u32 	%r780, %r1, 357913942;
	add.s32 	%r781, %r780, %r1;
	shl.b32 	%r782, %r781, 2;
	mov.u32 	%r783, _ZZN3cub18CUB_300001_SM_10006detail10radix_sort29DeviceRadixSortOnesweepKernelINS1_5radix10policy_hubIiiyE10Policy1000ELNS0_9SortOrderE0EiiyiiNS1_21identity_decomposer_tEEEvPT5_SB_PT3_PKSC_PT1_PKSG_PT2_PKSK_T4_iiT6_E1s;
	add.s32 	%r784, %r783, %r782;
	add.s32 	%r217, %r784, 13328;
	st.shared.u32 	[%r784+13328], %r2174;
	bar.sync 	0;
	setp.gt.u32 	%p103, %r1, 31;
	@%p103 bra 	$L__BB15_177;
	mad.lo.s32 	%r816, %r1, 52, %r783;
	ld.shared.u32 	%r817, [%r816+13328];
	ld.shared.u32 	%r818, [%r816+13332];
	ld.shared.u32 	%r819, [%r816+13336];
	ld.shared.u32 	%r820, [%r816+13340];
	ld.shared.u32 	%r821, [%r816+13344];
	ld.shared.u32 	%r822, [%r816+13348];
	ld.shared.u32 	%r823, [%r816+13352];
	ld.shared.u32 	%r824, [%r816+13356];
	ld.shared.u32 	%r825, [%r816+13360];
	ld.shared.u32 	%r826, [%r816+13364];
	ld.shared.u32 	%r827, [%r816+13368];
	ld.shared.u32 	%r828, [%r816+13372];
	add.s32 	%r829, %r818, %r817;
	add.s32 	%r830, %r829, %r819;
	add.s32 	%r831, %r830, %r820;
	add.s32 	%r832, %r831, %r821;
	add.s32 	%r833, %r832, %r822;
	add.s32 	%r834, %r833, %r823;
	add.s32 	%r835, %r834, %r824;
	add.s32 	%r836, %r835, %r825;
	add.s32 	%r837, %r836, %r826;
	add.s32 	%r838, %r837, %r827;
	add.s32 	%r789, %r838, %r828;
	mov.b32 	%r787, 1;
	mov.b32 	%r812, 0;
	mov.b32 	%r814, -1;
	// begin inline asm
	{  .reg .s32 r0;  .reg .pred p;  shfl.sync.up.b32 r0|p, %r789, %r787, %r812, %r814;  @p add.s32 r0, r0, %r789;  mov.s32 %r785, r0;}
	// end inline asm
	mov.b32 	%r793, 2;
	// begin inline asm
	{  .reg .s32 r0;  .reg .pred p;  shfl.sync.up.b32 r0|p, %r785, %r793, %r812, %r814;  @p add.s32 r0, r0, %r785;  mov.s32 %r791, r0;}
	// end inline asm
	mov.b32 	%r799, 4;
	// begin inline asm
	{  .reg .s32 r0;  .reg .pred p;  shfl.sync.up.b32 r0|p, %r791, %r799, %r812, %r814;  @p add.s32 r0, r0, %r791;  mov.s32 %r797, r0;}
	// end inline asm
	mov.b32 	%r805, 8;
	// begin inline asm
	{  .reg .s32 r0;  .reg .pred p;  shfl.sync.up.b32 r0|p, %r797, %r805, %r812, %r814;  @p add.s32 r0, r0, %r797;  mov.s32 %r803, r0;}
	// end inline asm
	mov.b32 	%r811, 16;
	// begin inline asm
	{  .reg .s32 r0;  .reg .pred p;  shfl.sync.up.b32 r0|p, %r803, %r811, %r812, %r814;  @p add.s32 r0, r0, %r803;  mov.s32 %r809, r0;}
	// end inline asm
	sub.s32 	%r839, %r809, %r789;
	add.s32 	%r840, %r817, %r839;
	add.s32 	%r841, %r818, %r840;
	add.s32 	%r842, %r819, %r841;
	add.s32 	%r843, %r820, %r842;
	add.s32 	%r844, %r821, %r843;
	add.s32 	%r845, %r822, %r844;
	add.s32 	%r846, %r823, %r845;
	add.s32 	%r847, %r824, %r846;
	add.s32 	%r848, %r825, %r847;
	add.s32 	%r849, %r826, %r848;
	add.s32 	%r850, %r827, %r849;
	st.shared.u32 	[%r816+13328], %r839;
	st.shared.u32 	[%r816+13332], %r840;
	st.shared.u32 	[%r816+13336], %r841;
	st.shared.u32 	[%r816+13340], %r842;
	st.shared.u32 	[%r816+13344], %r843;
	st.shared.u32 	[%r816+13348], %r844;
	st.shared.u32 	[%r816+13352], %r845;
	st.shared.u32 	[%r816+13356], %r846;
	st.shared.u32 	[%r816+13360], %r847;
	st.shared.u32 	[%r816+13364], %r848;
	st.shared.u32 	[%r816+13368], %r849;
	st.shared.u32 	[%r816+13372], %r850;
$L__BB15_177:
	setp.gt.u32 	%p104, %r1, 255;
	bar.sync 	0;
	ld.shared.u32 	%r218, [%r217];
	@%p104 bra 	$L__BB15_179;
	shl.b32 	%r851, %r1, 2;
	add.s32 	%r853, %r783, %r851;
	ld.shared.u32 	%r854, [%r853];
	add.s32 	%r855, %r854, %r218;
	st.shared.u32 	[%r853], %r855;
	ld.shared.u32 	%r856, [%r853+1024];
	add.s32 	%r857, %r856, %r218;
	st.shared.u32 	[%r853+1024], %r857;
	ld.shared.u32 	%r858, [%r853+2048];
	add.s32 	%r859, %r858, %r218;
	st.shared.u32 	[%r853+2048], %r859;
	ld.shared.u32 	%r860, [%r853+3072];
	add.s32 	%r861, %r860, %r218;
	st.shared.u32 	[%r853+3072], %r861;
	ld.shared.u32 	%r862, [%r853+4096];
	add.s32 	%r863, %r862, %r218;
	st.shared.u32 	[%r853+4096], %r863;
	ld.shared.u32 	%r864, [%r853+5120];
	add.s32 	%r865, %r864, %r218;
	st.shared.u32 	[%r853+5120], %r865;
	ld.shared.u32 	%r866, [%r853+6144];
	add.s32 	%r867, %r866, %r218;
	st.shared.u32 	[%r853+6144], %r867;
	ld.shared.u32 	%r868, [%r853+7168];
	add.s32 	%r869, %r868, %r218;
	st.shared.u32 	[%r853+7168], %r869;
	ld.shared.u32 	%r870, [%r853+8192];
	add.s32 	%r871, %r870, %r218;
	st.shared.u32 	[%r853+8192], %r871;
	ld.shared.u32 	%r872, [%r853+9216];
	add.s32 	%r873, %r872, %r218;
	st.shared.u32 	[%r853+9216], %r873;
	ld.shared.u32 	%r874, [%r853+10240];
	add.s32 	%r875, %r874, %r218;
	st.shared.u32 	[%r853+10240], %r875;
	ld.shared.u32 	%r876, [%r853+11264];
	add.s32 	%r877, %r876, %r218;
	st.shared.u32 	[%r853+11264], %r877;
$L__BB15_179:
	ld.param.u32 	%r2132, [_ZN3cub18CUB_300001_SM_10006detail10radix_sort29DeviceRadixSortOnesweepKernelINS1_5radix10policy_hubIiiyE10Policy1000ELNS0_9SortOrderE0EiiyiiNS1_21identity_decomposer_tEEEvPT5_SB_PT3_PKSC_PT1_PKSG_PT2_PKSK_T4_iiT6__param_10];
	ld.param.u32 	%r2095, [_ZN3cub18CUB_300001_SM_10006detail10radix_sort29DeviceRadixSortOnesweepKernelINS1_5radix10policy_hubIiiyE10Policy1000ELNS0_9SortOrderE0EiiyiiNS1_21identity_decomposer_tEEEvPT5_SB_PT3_PKSC_PT1_PKSG_PT2_PKSK_T4_iiT6__param_9];
	shl.b32 	%r904, %r1, 5;
	and.b32  	%r905, %r904, 31744;
	add.s32 	%r219, %r783, %r905;
	bar.sync 	0;
	// begin inline asm
	mov.u32 %r878, %lanemask_le;
	// end inline asm
	shr.u32 	%r907, %r2228, %r2095;
	mov.b32 	%r908, -1;
	shl.b32 	%r909, %r908, %r2132;
	not.b32 	%r221, %r909;
	and.b32  	%r901, %r907, %r221;
	mov.b32 	%r881, 1;
	// begin inline asm
	{
    .reg .pred p;
    and.b32 %r879, %r901, %r881;    setp.ne.u32 p, %r879, 0;
    vote.ballot.sync.b32 %r879, p, 0xffffffff;
    @!p not.b32 %r879, %r879;
}

	// end inline asm
	mov.b32 	%r884, 2;
	// begin inline asm
	{
    .reg .pred p;
    and.b32 %r882, %r901, %r884;    setp.ne.u32 p, %r882, 0;
    vote.ballot.sync.b32 %r882, p, 0xffffffff;
    @!p not.b32 %r882, %r882;
}

	// end inline asm
	and.b32  	%r910, %r882, %r879;
	mov.b32 	%r887, 4;
	// begin inline asm
	{
    .reg .pred p;
    and.b32 %r885, %r901, %r887;    setp.ne.u32 p, %r885, 0;
    vote.ballot.sync.b32 %r885, p, 0xffffffff;
    @!p not.b32 %r885, %r885;
}

	// end inline asm
	and.b32  	%r911, %r885, %r910;
	mov.b32 	%r890, 8;
	// begin inline asm
	{
    .reg .pred p;
    and.b32 %r888, %r901, %r890;    setp.ne.u32 p, %r888, 0;
    vote.ballot.sync.b32 %r888, p, 0xffffffff;
    @!p not.b32 %r888, %r888;
}

	// end inline asm
	and.b32  	%r912, %r888, %r911;
	mov.b32 	%r893, 16;
	// begin inline asm
	{
    .reg .pred p;
    and.b32 %r891, %r901, %r893;    setp.ne.u32 p, %r891, 0;
    vote.ballot.sync.b32 %r891, p, 0xffffffff;
    @!p not.b32 %r891, %r891;
}

	// end inline asm
	and.b32  	%r913, %r891, %r912;
	mov.b32 	%r896, 32;
	// begin inline asm
	{
    .reg .pred p;
    and.b32 %r894, %r901, %r896;    setp.ne.u32 p, %r894, 0;
    vote.ballot.sync.b32 %r894, p, 0xffffffff;
    @!p not.b32 %r894, %r894;
}

	// end inline asm
	and.b32  	%r914, %r894, %r913;
	mov.b32 	%r899, 64;
	// begin inline asm
	{
    .reg .pred p;
    and.b32 %r897, %r901, %r899;    setp.ne.u32 p, %r897, 0;
    vote.ballot.sync.b32 %r897, p, 0xffffffff;
    @!p not.b32 %r897, %r897;
}

	// end inline asm
	and.b32  	%r915, %r897, %r914;
	mov.b32 	%r902, 128;
	// begin inline asm
	{
    .reg .pred p;
    and.b32 %r900, %r901, %r902;    setp.ne.u32 p, %r900, 0;
    vote.ballot.sync.b32 %r900, p, 0xffffffff;
    @!p not.b32 %r900, %r900;
}

	// end inline asm
	and.b32  	%r916, %r900, %r915;
	clz.b32 	%r917, %r916;
	sub.s32 	%r223, 31, %r917;
	and.b32  	%r918, %r878, %r916;
	popc.b32 	%r224, %r918;
	setp.ne.s32 	%p105, %r443, %r223;
	mov.b32 	%r2229, 0;
	@%p105 bra 	$L__BB15_181;
	shl.b32 	%r919, %r901, 2;
	add.s32 	%r920, %r219, %r919;
	atom.shared.add.u32 	%r2229, [%r920], %r224;
$L__BB15_181:
	ld.param.u32 	%r2096, [_ZN3cub18CUB_300001_SM_10006detail10radix_sort29DeviceRadixSortOnesweepKernelINS1_5radix10policy_hubIiiyE10Policy1000ELNS0_9SortOrderE0EiiyiiNS1_21identity_decomposer_tEEEvPT5_SB_PT3_PKSC_PT1_PKSG_PT2_PKSK_T4_iiT6__param_9];
	shfl.sync.idx.b32	%r946|%p106, %r2229, %r223, 31, -1;
	add.s32 	%r227, %r224, %r946;
	shr.u32 	%r947, %r2227, %r2096;
	and.b32  	%r943, %r947, %r221;
	mov.b32 	%r923, 1;
	// begin inline asm
	{
    .reg .pred p;
    and.b32 %r921, %r943, %r923;    setp.ne.u32 p, %r921, 0;
    vote.ballot.sync.b32 %r921, p, 0xffffffff;
    @!p not.b32 %r921, %r921;
}

	// end inline asm
	mov.b32 	%r926, 2;
	// begin inline asm
	{
    .reg .pred p;
    and.b32 %r924, %r943, %r926;    setp.ne.u32 p, %r924, 0;
    vote.ballot.sync.b32 %r924, p, 0xffffffff;
    @!p not.b32 %r924, %r924;
}

	// end inline asm
	and.b32  	%r948, %r924, %r921;
	mov.b32 	%r929, 4;
	// begin inline asm
	{
    .reg .pred p;
    and.b32 %r927, %r943, %r929;    setp.ne.u32 p, %r927, 0;
    vote.ballot.sync.b32 %r927, p, 0xffffffff;
    @!p not.b32 %r927, %r927;
}

	// end inline asm
	and.b32  	%r949, %r927, %r948;
	mov.b32 	%r932, 8;
	// begin inline asm
	{
    .reg .pred p;
    and.b32 %r930, %r943, %r932;    setp.ne.u32 p, %r930, 0;
    vote.ballot.sync.b32 %r930, p, 0xffffffff;
    @!p not.b32 %r930, %r930;
}

	// end inline asm
	and.b32  	%r950, %r930, %r949;
	mov.b32 	%r935, 16;
	// begin inline asm
	{
    .reg .pred p;
    and.b32 %r933, %r943, %r935;    setp.ne.u32 p, %r933, 0;
    vote.ballot.sync.b32 %r933, p, 0xffffffff;
    @!p not.b32 %r933, %r933;
}

	// end inline asm
	and.b32  	%r951, %r933, %r950;
	mov.b32 	%r938, 32;
	// begin inline asm
	{
    .reg .pred p;
    and.b32 %r936, %r943, %r938;    setp.ne.u32 p, %r936, 0;
    vote.ballot.sync.b32 %r936, p, 0xffffffff;
    @!p not.b32 %r936, %r936;
}

	// end inline asm
	and.b32  	%r952, %r936, %r951;
	mov.b32 	%r941, 64;
	// begin inline asm
	{
    .reg .pred p;
    and.b32 %r939, %r943, %r941;    setp.ne.u32 p, %r939, 0;
    vote.ballot.sync.b32 %r939, p, 0xffffffff;
    @!p not.b32 %r939, %r939;
}

	// end inline asm
	and.b32  	%r953, %r939, %r952;
	mov.b32 	%r944, 128;
	// begin inline asm
	{
    .reg .pred p;
    and.b32 %r942, %r943, %r944;    setp.ne.u32 p, %r942, 0;
    vote.ballot.sync.b32 %r942, p, 0xffffffff;
    @!p not.b32 %r942, %r942;
}

	// end inline asm
	and.b32  	%r954, %r942, %r953;
	clz.b32 	%r955, %r954;
	sub.s32 	%r229, 31, %r955;
	and.b32  	%r956, %r878, %r954;
	popc.b32 	%r230, %r956;
	setp.ne.s32 	%p107, %r443, %r229;
	mov.b32 	%r2230, 0;
	@%p107 bra 	$L__BB15_183;
	shl.b32 	%r957, %r943, 2;
	add.s32 	%r958, %r219, %r957;
	atom.shared.add.u32 	%r2230, [%r958], %r230;
$L__BB15_183:
	ld.param.u32 	%r2097, [_ZN3cub18CUB_300001_SM_10006detail10radix_sort29DeviceRadixSortOnesweepKernelINS1_5radix10policy_hubIiiyE10Policy1000ELNS0_9SortOrderE0EiiyiiNS1_21identity_decomposer_tEEEvPT5_SB_PT3_PKSC_PT1_PKSG_PT2_PKSK_T4_iiT6__param_9];
	shfl.sync.idx.b32	%r984|%p108, %r2230, %r229, 31, -1;
	add.s32 	%r233, %r230, %r984;
	shr.u32 	%r985, %r2226, %r2097;
	and.b32  	%r981, %r985, %r221;
	mov.b32 	%r961, 1;
	// begin inline asm
	{
    .reg .pred p;
    and.b32 %r959, %r981, %r961;    setp.ne.u32 p, %r959, 0;
    vote.ballot.sync.b32 %r959, p, 0xffffffff;
    @!p not.b32 %r959, %r959;
}

	// end inline asm
	mov.b32 	%r964, 2;
	// begin inline asm
	{
    .reg .pred p;
    and.b32 %r962, %r981, %r964;    setp.ne.u32 p, %r962, 0;
    vote.ballot.sync.b32 %r962, p, 0xffffffff;
    @!p not.b32 %r962, %r962;
}

	// end inline asm
	and.b32  	%r986, %r962, %r959;
	mov.b32 	%r967, 4;
	// begin inline asm
	{
    .reg .pred p;
    and.b32 %r965, %r981, %r967;    setp.ne.u32 p, %r965, 0;
    vote.ballot.sync.b32 %r965, p, 0xffffffff;
    @!p not.b32 %r965, %r965;
}

	// end inline asm
	and.b32  	%r987, %r965, %r986;
	mov.b32 	%r970, 8;
	// begin inline asm
	{
    .reg .pred p;
    and.b32 %r968, %r981, %r970;    setp.ne.u32 p, %r968, 0;
    vote.ballot.sync.b32 %r968, p, 0xffffffff;
    @!p not.b32 %r968, %r968;
}

	// end inline asm
	and.b32  	%r988, %r968, %r987;
	mov.b32 	%r973, 16;
	// begin inline asm
	{
    .reg .pred p;
    and.b32 %r971, %r981, %r973;    setp.ne.u32 p, %r971, 0;
    vote.ballot.sync.b32 %r971, p, 0xffffffff;
    @!p not.b32 %r971, %r971;
}

	// end inline asm
	and.b32  	%r989, %r971, %r988;
	mov.b32 	%r976, 32;
	// begin inline asm
	{
    .reg .pred p;
    and.b32 %r974, %r981, %r976;    setp.ne.u32 p, %r974, 0;
    vote.ballot.sync.b32 %r974, p, 0xffffffff;
    @!p not.b32 %r974, %r974;
}

	// end inline asm
	and.b32  	%r990, %r974, %r989;
	mov.b32 	%r979, 64;
	// begin inline asm
	{
    .reg .pred p;
    and.b32 %r977, %r981, %r979;    setp.ne.u32 p, %r977, 0;
    vote.ballot.sync.b32 %r977, p, 0xffffffff;
    @!p not.b32 %r977, %r977;
}

	// end inline asm
	and.b32  	%r991, %r977, %r990;
	mov.b32 	%r982, 128;
	// begin inline asm
	{
    .reg .pred p;
    and.b32 %r980, %r981, %r982;    setp.ne.u32 p, %r980, 0;
    vote.ballot.sync.b32 %r980, p, 0xffffffff;
    @!p not.b32 %r980, %r980;
}

	// end inline asm
	and.b32  	%r992, %r980, %r991;
	clz.b32 	%r993, %r992;
	sub.s32 	%r235, 31, %r993;
	and.b32  	%r994, %r878, %r992;
	popc.b32 	%r236, %r994;
	setp.ne.s32 	%p109, %r443, %r235;
	mov.b32 	%r2231, 0;
	@%p109 bra 	$L__BB15_185;
	shl.b32 	%r995, %r981, 2;
	add.s32 	%r996, %r219, %r995;
	atom.shared.add.u32 	%r2231, [%r996], %r236;
$L__BB15_185:
	ld.param.u32 	%r2098, [_ZN3cub18CUB_300001_SM_10006detail10radix_sort29DeviceRadixSortOnesweepKernelINS1_5radix10policy_hubIiiyE10Policy1000ELNS0_9SortOrderE0EiiyiiNS1_21identity_decomposer_tEEEvPT5_SB_PT3_PKSC_PT1_PKSG_PT2_PKSK_T4_iiT6__param_9];
	shfl.sync.idx.b32	%r1022|%p110, %r2231, %r235, 31, -1;
	add.s32 	%r239, %r236, %r1022;
	shr.u32 	%r1023, %r2225, %r2098;
	and.b32  	%r1019, %r1023, %r221;
	mov.b32 	%r999, 1;
	// begin inline asm
	{
    .reg .pred p;
    and.b32 %r997, %r1019, %r999;    setp.ne.u32 p, %r997, 0;
    vote.ballot.sync.b32 %r997, p, 0xffffffff;
    @!p not.b32 %r997, %r997;
}

	// end inline asm
	mov.b32 	%r1002, 2;
	// begin inline asm
	{
    .reg .pred p;
    and.b32 %r1000, %r1019, %r1002;    setp.ne.u32 p, %r1000, 0;
    vote.ballot.sync.b32 %r1000, p, 0xffffffff;
    @!p not.b32 %r1000, %r1000;
}

	// end inline asm
	and.b32  	%r1024, %r1000, %r997;
	mov.b32 	%r1005, 4;
	// begin inline asm
	{
    .reg .pred p;
    and.b32 %r1003, %r1019, %r1005;    setp.ne.u32 p, %r1003, 0;
    vote.ballot.sync.b32 %r1003, p, 0xffffffff;
    @!p not.b32 %r1003, %r1003;
}

	// end inline asm
	and.b32  	%r1025, %r1003, %r1024;
	mov.b32 	%r1008, 8;
	// begin inline asm
	{
    .reg .pred p;
    and.b32 %r1006, %r1019, %r1008;    setp.ne.u32 p, %r1006, 0;
    vote.ballot.sync.b32 %r1006, p, 0xffffffff;
    @!p not.b32 %r1006, %r1006;
}

	// end inline asm
	and.b32  	%r1026, %r1006, %r1025;
	mov.b32 	%r1011, 16;
	// begin inline asm
	{
    .reg .pred p;
    and.b32 %r1009, %r1019, %r1011;    setp.ne.u32 p, %r1009, 0;
    vote.ballot.sync.b32 %r1009, p, 0xffffffff;
    @!p not.b32 %r1009, %r1009;
}

	// end inline asm
	and.b32  	%r1027, %r1009, %r1026;
	mov.b32 	%r1014, 32;
	// begin inline asm
	{
    .reg .pred p;
    and.b32 %r1012, %r1019, %r1014;    setp.ne.u32 p, %r1012, 0;
    vote.ballot.sync.b32 %r1012, p, 0xffffffff;
    @!p not.b32 %r1012, %r1012;
}

	// end inline asm
	and.b32  	%r1028, %r1012, %r1027;
	mov.b32 	%r1017, 64;
	// begin inline asm
	{
    .reg .pred p;
    and.b32 %r1015, %r1019, %r1017;    setp.ne.u32 p, %r1015, 0;
    vote.ballot.sync.b32 %r1015, p, 0xffffffff;
    @!p not.b32 %r1015, %r1015;
}

	// end inline asm
	and.b32  	%r1029, %r1015, %r1028;
	mov.b32 	%r1020, 128;
	// begin inline asm
	{
    .reg .pred p;
    and.b32 %r1018, %r1019, %r1020;    setp.ne.u32 p, %r1018, 0;
    vote.ballot.sync.b32 %r1018, p, 0xffffffff;
    @!p not.b32 %r1018, %r1018;
}

	// end inline asm
	and.b32  	%r1030, %r1018, %r1029;
	clz.b32 	%r1031, %r1030;
	sub.s32 	%r241, 31, %r1031;
	and.b32  	%r1032, %r878, %r1030;
	popc.b32 	%r242, %r1032;
	setp.ne.s32 	%p111, %r443, %r241;
	mov.b32 	%r2232, 0;
	@%p111 bra 	$L__BB15_187;
	shl.b32 	%r1033, %r1019, 2;
	add.s32 	%r1034, %r219, %r1033;
	atom.shared.add.u32 	%r2232, [%r1034], %r242;
$L__BB15_187:
	ld.param.u32 	%r2099, [_ZN3cub18CUB_300001_SM_10006detail10radix_sort29DeviceRadixSortOnesweepKernelINS1_5radix10policy_hubIiiyE10Policy1000ELNS0_9SortOrderE0EiiyiiNS1_21identity_decomposer_tEEEvPT5_SB_PT3_PKSC_PT1_PKSG_PT2_PKSK_T4_iiT6__param_9];
	shfl.sync.idx.b32	%r1060|%p112, %r2232, %r241, 31, -1;
	add.s32 	%r245, %r242, %r1060;
	shr.u32 	%r1061, %r2224, %r2099;
	and.b32  	%r1057, %r1061, %r221;
	mov.b32 	%r1037, 1;
	// begin inline asm
	{
    .reg .pred p;
    and.b32 %r1035, %r1057, %r1037;    setp.ne.u32 p, %r1035, 0;
    vote.ballot.sync.b32 %r1035, p, 0xffffffff;
    @!p not.b32 %r1035, %r1035;
}

	// end inline asm
	mov.b32 	%r1040, 2;
	// begin inline asm
	{
    .reg .pred p;
    and.b32 %r1038, %r1057, %r1040;    setp.ne.u32 p, %r1038, 0;
    vote.ballot.sync.b32 %r1038, p, 0xffffffff;
    @!p not.b32 %r1038, %r1038;
}

	// end inline asm
	and.b32  	%r1062, %r1038, %r1035;
	mov.b32 	%r1043, 4;
	// begin inline asm
	{
    .reg .pred p;
    and.b32 %r1041, %r1057, %r1043;    setp.ne.u32 p, %r1041, 0;
    vote.ballot.sync.b32 %r1041, p, 0xffffffff;
    @!p not.b32 %r1041, %r1041;
}

	// end inline asm
	and.b32  	%r1063, %r1041, %r1062;
	mov.b32 	%r1046, 8;
	// begin inline asm
	{
    .reg .pred p;
    and.b32 %r1044, %r1057, %r1046;    setp.ne.u32 p, %r1044, 0;
    vote.ballot.sync.b32 %r1044, p, 0xffffffff;
    @!p not.b32 %r1044, %r1044;
}

	// end inline asm
	and.b32  	%r1064, %r1044, %r1063;
	mov.b32 	%r1049, 16;
	// begin inline asm
	{
    .reg .pred p;
    and.b32 %r1047, %r1057, %r1049;    setp.ne.u32 p, %r1047, 0;
    vote.ballot.sync.b32 %r1047, p, 0xffffffff;
    @!p not.b32 %r1047, %r1047;
}

	// end inline asm
	and.b32  	%r1065, %r1047, %r1064;
	mov.b32 	%r1052, 32;
	// begin inline asm
	{
    .reg .pred p;
    and.b32 %r1050, %r1057, %r1052;    setp.ne.u32 p, %r1050, 0;
    vote.ballot.sync.b32 %r1050, p, 0xffffffff;
    @!p not.b32 %r1050, %r1050;
}

	// end inline asm
	and.b32  	%r1066, %r1050, %r1065;
	mov.b32 	%r1055, 64;
	// begin inline asm
	{
    .reg .pred p;
    and.b32 %r1053, %r1057, %r1055;    setp.ne.u32 p, %r1053, 0;
    vote.ballot.sync.b32 %r1053, p, 0xffffffff;
    @!p not.b32 %r1053, %r1053;
}

	// end inline asm
	and.b32  	%r1067, %r1053, %r1066;
	mov.b32 	%r1058, 128;
	// begin inline asm
	{
    .reg .pred p;
    and.b32 %r1056, %r1057, %r1058;    setp.ne.u32 p, %r1056, 0;
    vote.ballot.sync.b32 %r1056, p, 0xffffffff;
    @!p not.b32 %r1056, %r1056;
}

	// end inline asm
	and.b32  	%r1068, %r1056, %r1067;
	clz.b32 	%r1069, %r1068;
	sub.s32 	%r247, 31, %r1069;
	and.b32  	%r1070, %r878, %r1068;
	popc.b32 	%r248, %r1070;
	setp.ne.s32 	%p113, %r443, %r247;
	mov.b32 	%r2233, 0;
	@%p113 bra 	$L__BB15_189;
	shl.b32 	%r1071, %r1057, 2;
	add.s32 	%r1072, %r219, %r1071;
	atom.shared.add.u32 	%r2233, [%r1072], %r248;
$L__BB15_189:
	ld.param.u32 	%r2100, [_ZN3cub18CUB_300001_SM_10006detail10radix_sort29DeviceRadixSortOnesweepKernelINS1_5radix10policy_hubIiiyE10Policy1000ELNS0_9SortOrderE0EiiyiiNS1_21identity_decomposer_tEEEvPT5_SB_PT3_PKSC_PT1_PKSG_PT2_PKSK_T4_iiT6__param_9];
	shfl.sync.idx.b32	%r1098|%p114, %r2233, %r247, 31, -1;
	add.s32 	%r251, %r248, %r1098;
	shr.u32 	%r1099, %r2223, %r2100;
	and.b32  	%r1095, %r1099, %r221;
	mov.b32 	%r1075, 1;
	// begin inline asm
	{
    .reg .pred p;
    and.b32 %r1073, %r1095, %r1075;    setp.ne.u32 p, %r1073, 0;
    vote.ballot.sync.b32 %r1073, p, 0xffffffff;
    @!p not.b32 %r1073, %r1073;
}

	// end inline asm
	mov.b32 	%r1078, 2;
	// begin inline asm
	{
    .reg .pred p;
    and.b32 %r1076, %r1095, %r1078;    setp.ne.u32 p, %r1076, 0;
    vote.ballot.sync.b32 %r1076, p, 0xffffffff;
    @!p not.b32 %r1076, %r1076;
}

	// end inline asm
	and.b32  	%r1100, %r1076, %r1073;
	mov.b32 	%r1081, 4;
	// begin inline asm
	{
    .reg .pred p;
    and.b32 %r1079, %r1095, %r1081;    setp.ne.u32 p, %r1079, 0;
    vote.ballot.sync.b32 %r1079, p, 0xffffffff;
    @!p not.b32 %r1079, %r1079;
}

	// end inline asm
	and.b32  	%r1101, %r1079, %r1100;
	mov.b32 	%r1084, 8;
	// begin inline asm
	{
    .reg .pred p;
    and.b32 %r1082, %r1095, %r1084;    setp.ne.u32 p, %r1082, 0;
    vote.ballot.sync.b32 %r1082, p, 0xffffffff;
    @!p not.b32 %r1082, %r1082;
}

	// end inline asm
	and.b32  	%r1102, %r1082, %r1101;
	mov.b32 	%r1087, 16;
	// begin inline asm
	{
    .reg .pred p;
    and.b32 %r1085, %r1095, %r1087;    setp.ne.u32 p, %r1085, 0;
    vote.ballot.sync.b32 %r1085, p, 0xffffffff;
    @!p not.b32 %r1085, %r1085;
}

	// end inline asm
	and.b32  	%r1103, %r1085, %r1102;
	mov.b32 	%r1090, 32;
	// begin inline asm
	{
    .reg .pred p;
    and.b32 %r1088, %r1095, %r1090;    setp.ne.u32 p, %r1088, 0;
    vote.ballot.sync.b32 %r1088, p, 0xffffffff;
    @!p not.b32 %r1088, %r1088;
}

	// end inline asm
	and.b32  	%r1104, %r1088, %r1103;
	mov.b32 	%r1093, 64;
	// begin inline asm
	{
    .reg .pred p;
    and.b32 %r1091, %r1095, %r1093;    setp.ne.u32 p, %r1091, 0;
    vote.ballot.sync.b32 %r1091, p, 0xffffffff;
    @!p not.b32 %r1091, %r1091;
}

	// end inline asm
	and.b32  	%r1105, %r1091, %r1104;
	mov.b32 	%r1096, 128;
	// begin inline asm
	{
    .reg .pred p;
    and.b32 %r1094, %r1095, %r1096;    setp.ne.u32 p, %r1094, 0;
    vote.ballot.sync.b32 %r1094, p, 0xffffffff;
    @!p not.b32 %r1094, %r1094;
}

	// end inline asm
	and.b32  	%r1106, %r1094, %r1105;
	clz.b32 	%r1107, %r1106;
	sub.s32 	%r253, 31, %r1107;
	and.b32  	%r1108, %r878, %r1106;
	popc.b32 	%r254, %r1108;
	setp.ne.s32 	%p115, %r443, %r253;
	mov.b32 	%r2234, 0;
	@%p115 bra 	$L__BB15_191;
	shl.b32 	%r1109, %r1095, 2;
	add.s32 	%r1110, %r219, %r1109;
	atom.shared.add.u32 	%r2234, [%r1110], %r254;
$L__BB15_191:
	ld.param.u32 	%r2101, [_ZN3cub18CUB_300001_SM_10006detail10radix_sort29DeviceRadixSortOnesweepKernelINS1_5radix10policy_hubIiiyE10Policy1000ELNS0_9SortOrderE0EiiyiiNS1_21identity_decomposer_tEEEvPT5_SB_PT3_PKSC_PT1_PKSG_PT2_PKSK_T4_iiT6__param_9];
	shfl.sync.idx.b32	%r1136|%p116, %r2234, %r253, 31, -1;
	add.s32 	%r257, %r254, %r1136;
	shr.u32 	%r1137, %r2222, %r2101;
	and.b32  	%r1133, %r1137, %r221;
	mov.b32 	%r1113, 1;
	// begin inline asm
	{
    .reg .pred p;
    and.b32 %r1111, %r1133, %r1113;    setp.ne.u32 p, %r1111, 0;
    vote.ballot.sync.b32 %r1111, p, 0xffffffff;
    @!p not.b32 %r1111, %r1111;
}

	// end inline asm
	mov.b32 	%r1116, 2;
	// begin inline asm
	{
    .reg .pred p;
    and.b32 %r1114, %r1133, %r1116;    setp.ne.u32 p, %r1114, 0;
    vote.ballot.sync.b32 %r1114, p, 0xffffffff;
    @!p not.b32 %r1114, %r1114;
}

	// end inline asm
	and.b32  	%r1138, %r1114, %r1111;
	mov.b32 	%r1119, 4;
	// begin inline asm
	{
    .reg .pred p;
    and.b32 %r1117, %r1133, %r1119;    setp.ne.u32 p, %r1117, 0;
    vote.ballot.sync.b32 %r1117, p, 0xffffffff;
    @!p not.b32 %r1117, %r1117;
}

	// end inline asm
	and.b32  	%r1139, %r1117, %r1138;
	mov.b32 	%r1122, 8;
	// begin inline asm
	{
    .reg .pred p;
    and.b32 %r1120, %r1133, %r1122;    setp.ne.u32 p, %r1120, 0;
    vote.ballot.sync.b32 %r1120, p, 0xffffffff;
    @!p not.b32 %r1120, %r1120;
}

	// end inline asm
	and.b32  	%r1140, %r1120, %r1139;
	mov.b32 	%r1125, 16;
	// begin inline asm
	{
    .reg .pred p;
    and.b32 %r1123, %r1133, %r1125;    setp.ne.u32 p, %r1123, 0;
    vote.ballot.sync.b32 %r1123, p, 0xffffffff;
    @!p not.b32 %r1123, %r1123;
}

	// end inline asm
	and.b32  	%r1141, %r1123, %r1140;
	mov.b32 	%r1128, 32;
	// begin inline asm
	{
    .reg .pred p;
    and.b32 %r1126, %r1133, %r1128;    setp.ne.u32 p, %r1126, 0;
    vote.ballot.sync.b32 %r1126, p, 0xffffffff;
    @!p not.b32 %r1126, %r1126;
}

	// end inline asm
	and.b32  	%r1142, %r1126, %r1141;
	mov.b32 	%r1131, 64;
	// begin inline asm
	{
    .reg .pred p;
    and.b32 %r1129, %r1133, %r1131;    setp.ne.u32 p, %r1129, 0;
    vote.ballot.sync.b32 %r1129, p, 0xffffffff;
    @!p not.b32 %r1129, %r1129;
}

	// end inline asm
	and.b32  	%r1143, %r1129, %r1142;
	mov.b32 	%r1134, 128;
	// begin inline asm
	{
    .reg .pred p;
    and.b32 %r1132, %r1133, %r1134;    setp.ne.u32 p, %r1132, 0;
    vote.ballot.sync.b32 %r1132, p, 0xffffffff;
    @!p not.b32 %r1132, %r1132;
}

	// end inline asm
	and.b32  	%r1144, %r1132, %r1143;
	clz.b32 	%r1145, %r1144;
	sub.s32 	%r259, 31, %r1145;
	and.b32  	%r1146, %r878, %r1144;
	popc.b32 	%r260, %r1146;
	setp.ne.s32 	%p117, %r443, %r259;
	mov.b32 	%r2235, 0;
	@%p117 bra 	$L__BB15_193;
	shl.b32 	%r1147, %r1133, 2;
	add.s32 	%r1148, %r219, %r1147;
	atom.shared.add.u32 	%r2235, [%r1148], %r260;
$L__BB15_193:
	ld.param.u32 	%r2102, [_ZN3cub18CUB_300001_SM_10006detail10radix_sort29DeviceRadixSortOnesweepKernelINS1_5radix10policy_hubIiiyE10Policy1000ELNS0_9SortOrderE0EiiyiiNS1_21identity_decomposer_tEEEvPT5_SB_PT3_PKSC_PT1_PKSG_PT2_PKSK_T4_iiT6__param_9];
	shfl.sync.idx.b32	%r1174|%p118, %r2235, %r259, 31, -1;
	add.s32 	%r263, %r260, %r1174;
	shr.u32 	%r1175, %r2221, %r2102;
	and.b32  	%r1171, %r1175, %r221;
	mov.b32 	%r1151, 1;
	// begin inline asm
	{
    .reg .pred p;
    and.b32 %r1149, %r1171, %r1151;    setp.ne.u32 p, %r1149, 0;
    vote.ballot.sync.b32 %r1149, p, 0xffffffff;
    @!p not.b32 %r1149, %r1149;
}

	// end inline asm
	mov.b32 	%r1154, 2;
	// begin inline asm
	{
    .reg .pred p;
    and.b32 %r1152, %r1171, %r1154;    setp.ne.u32 p, %r1152, 0;
    vote.ballot.sync.b32 %r1152, p, 0xffffffff;
    @!p not.b32 %r1152, %r1152;
}

	// end inline asm
	and.b32  	%r1176, %r1152, %r1149;
	mov.b32 	%r1157, 4;
	// begin inline asm
	{
    .reg .pred p;
    and.b32 %r1155, %r1171, %r1157;    setp.ne.u32 p, %r1155, 0;
    vote.ballot.sync.b32 %r1155, p, 0xffffffff;
    @!p not.b32 %r1155, %r1155;
}

	// end inline asm
	and.b32  	%r1177, %r1155, %r1176;
	mov.b32 	%r1160, 8;
	// begin inline asm
	{
    .reg .pred p;
    and.b32 %r1158, %r1171, %r1160;    setp.ne.u32 p, %r1158, 0;
    vote.ballot.sync.b32 %r1158, p, 0xffffffff;
    @!p not.b32 %r1158, %r1158;
}

	// end inline asm
	and.b32  	%r1178, %r1158, %r1177;
	mov.b32 	%r1163, 16;
	// begin inline asm
	{
    .reg .pred p;
    and.b32 %r1161, %r1171, %r1163;    setp.ne.u32 p, %r1161, 0;
    vote.ballot.sync.b32 %r1161, p, 0xffffffff;
    @!p not.b32 %r1161, %r1161;
}

	// end inline asm
	and.b32  	%r1179, %r1161, %r1178;
	mov.b32 	%r1166, 32;
	// begin inline asm
	{
    .reg .pred p;
    and.b32 %r1164, %r1171, %r1166;    setp.ne.u32 p, %r1164, 0;
    vote.ballot.sync.b32 %r1164, p, 0xffffffff;
    @!p not.b32 %r1164, %r1164;
}

	// end inline asm
	and.b32  	%r1180, %r1164, %r1179;
	mov.b32 	%r1169, 64;
	// begin inline asm
	{
    .reg .pred p;
    and.b32 %r1167, %r1171, %r1169;    setp.ne.u32 p, %r1167, 0;
    vote.ballot.sync.b32 %r1167, p, 0xffffffff;
    @!p not.b32 %r1167, %r1167;
}

	// end inline asm
	and.b32  	%r1181, %r1167, %r1180;
	mov.b32 	%r1172, 128;
	// begin inline asm
	{
    .reg .pred p;
    and.b32 %r1170, %r1171, %r1172;    setp.ne.u32 p, %r1170, 0;
    vote.ballot.sync.b32 %r1170, p, 0xffffffff;
    @!p not.b32 %r1170, %r1170;
}

	// end inline asm
	and.b32  	%r1182, %r1170, %r1181;
	clz.b32 	%r1183, %r1182;
	sub.s32 	%r265, 31, %r1183;
	and.b32  	%r1184, %r878, %r1182;
	popc.b32 	%r266, %r1184;
	setp.ne.s32 	%p119, %r443, %r265;
	mov.b32 	%r2236, 0;
	@%p119 bra 	$L__BB15_195;
	shl.b32 	%r1185, %r1171, 2;
	add.s32 	%r1186, %r219, %r1185;
	atom.shared.add.u32 	%r2236, [%r1186], %r266;
$L__BB15_195:
	ld.param.u32 	%r2103, [_ZN3cub18CUB_300001_SM_10006detail10radix_sort29DeviceRadixSortOnesweepKernelINS1_5radix10policy_hubIiiyE10Policy1000ELNS0_9SortOrderE0EiiyiiNS1_21identity_decomposer_tEEEvPT5_SB_PT3_PKSC_PT1_PKSG_PT2_PKSK_T4_iiT6__param_9];
	shfl.sync.idx.b32	%r1212|%p120, %r2236, %r265, 31, -1;
	add.s32 	%r269, %r266, %r1212;
	shr.u32 	%r1213, %r2220, %r2103;
	and.b32  	%r1209, %r1213, %r221;
	mov.b32 	%r1189, 1;
	// begin inline asm
	{
    .reg .pred p;
    and.b32 %r1187, %r1209, %r1189;    setp.ne.u32 p, %r1187, 0;
    vote.ballot.sync.b32 %r1187, p, 0xffffffff;
    @!p not.b32 %r1187, %r1187;
}

	// end inline asm
	mov.b32 	%r1192, 2;
	// begin inline asm
	{
    .reg .pred p;
    and.b32 %r1190, %r1209, %r1192;    setp.ne.u32 p, %r1190, 0;
    vote.ballot.sync.b32 %r1190, p, 0xffffffff;
    @!p not.b32 %r1190, %r1190;
}

	// end inline asm
	and.b32  	%r1214, %r1190, %r1187;
	mov.b32 	%r1195, 4;
	// begin inline asm
	{
    .reg .pred p;
    and.b32 %r1193, %r1209, %r1195;    setp.ne.u32 p, %r1193, 0;
    vote.ballot.sync.b32 %r1193, p, 0xffffffff;
    @!p not.b32 %r1193, %r1193;
}

	// end inline asm
	and.b32  	%r1215, %r1193, %r1214;
	mov.b32 	%r1198, 8;
	// begin inline asm
	{
    .reg .pred p;
    and.b32 %r1196, %r1209, %r1198;    setp.ne.u32 p, %r1196, 0;
    vote.ballot.sync.b32 %r1196, p, 0xffffffff;
    @!p not.b32 %r1196, %r1196;
}

	// end inline asm
	and.b32  	%r1216, %r1196, %r1215;
	mov.b32 	%r1201, 16;
	// begin inline asm
	{
    .reg .pred p;
    and.b32 %r1199, %r1209, %r1201;    setp.ne.u32 p, %r1199, 0;
    vote.ballot.sync.b32 %r1199, p, 0xffffffff;
    @!p not.b32 %r1199, %r1199;
}

	// end inline asm
	and.b32  	%r1217, %r1199, %r1216;
	mov.b32 	%r1204, 32;
	// begin inline asm
	{
    .reg .pred p;
    and.b32 %r1202, %r1209, %r1204;    setp.ne.u32 p, %r1202, 0;
    vote.ballot.sync.b32 %r1202, p, 0xffffffff;
    @!p not.b32 %r1202, %r1202;
}

	// end inline asm
	and.b32  	%r1218, %r1202, %r1217;
	mov.b32 	%r1207, 64;
	// begin inline asm
	{
    .reg .pred p;
    and.b32 %r1205, %r1209, %r1207;    setp.ne.u32 p, %r1205, 0;
    vote.ballot.sync.b32 %r1205, p, 0xffffffff;
    @!p not.b32 %r1205, %r1205;
}

	// end inline asm
	and.b32  	%r1219, %r1205, %r1218;
	mov.b32 	%r1210, 128;
	// begin inline asm
	{
    .reg .pred p;
    and.b32 %r1208, %r1209, %r1210;    setp.ne.u32 p, %r1208, 0;
    vote.ballot.sync.b32 %r1208, p, 0xffffffff;
    @!p not.b32 %r1208, %r1208;
}

	// end inline asm
	and.b32  	%r1220, %r1208, %r1219;
	clz.b32 	%r1221, %r1220;
	sub.s32 	%r271, 31, %r1221;
	and.b32  	%r1222, %r878, %r1220;
	popc.b32 	%r272, %r1222;
	setp.ne.s32 	%p121, %r443, %r271;
	mov.b32 	%r2237, 0;
	@%p121 bra 	$L__BB15_197;
	shl.b32 	%r1223, %r1209, 2;
	add.s32 	%r1224, %r219, %r1223;
	atom.shared.add.u32 	%r2237, [%r1224], %r272;
$L__BB15_197:
	ld.param.u32 	%r2104, [_ZN3cub18CUB_300001_SM_10006detail10radix_sort29DeviceRadixSortOnesweepKernelINS1_5radix10policy_hubIiiyE10Policy1000ELNS0_9SortOrderE0EiiyiiNS1_21identity_decomposer_tEEEvPT5_SB_PT3_PKSC_PT1_PKSG_PT2_PKSK_T4_iiT6__param_9];
	shfl.sync.idx.b32	%r1250|%p122, %r2237, %r271, 31, -1;
	add.s32 	%r275, %r272, %r1250;
	shr.u32 	%r1251, %r2219, %r2104;
	and.b32  	%r1247, %r1251, %r221;
	mov.b32 	%r1227, 1;
	// begin inline asm
	{
    .reg .pred p;
    and.b32 %r1225, %r1247, %r1227;    setp.ne.u32 p, %r1225, 0;
    vote.ballot.sync.b32 %r1225, p, 0xffffffff;
    @!p not.b32 %r1225, %r1225;
}

	// end inline asm
	mov.b32 	%r1230, 2;
	// begin inline asm
	{
    .reg .pred p;
    and.b32 %r1228, %r1247, %r1230;    setp.ne.u32 p, %r1228, 0;
    vote.ballot.sync.b32 %r1228, p, 0xffffffff;
    @!p not.b32 %r1228, %r1228;
}

	// end inline asm
	and.b32  	%r1252, %r1228, %r1225;
	mov.b32 	%r1233, 4;
	// begin inline asm
	{
    .reg .pred p;
    and.b32 %r1231, %r1247, %r1233;    setp.ne.u32 p, %r1231, 0;
    vote.ballot.sync.b32 %r1231, p, 0xffffffff;
    @!p not.b32 %r1231, %r1231;
}

	// end inline asm
	and.b32  	%r1253, %r1231, %r1252;
	mov.b32 	%r1236, 8;
	// begin inline asm
	{
    .reg .pred p;
    and.b32 %r1234, %r1247, %r1236;    setp.ne.u32 p, %r1234, 0;
    vote.ballot.sync.b32 %r1234, p, 0xffffffff;
    @!p not.b32 %r1234, %r1234;
}

	// end inline asm
	and.b32  	%r1254, %r1234, %r1253;
	mov.b32 	%r1239, 16;
	// begin inline asm
	{
    .reg .pred p;
    and.b32 %r1237, %r1247, %r1239;    setp.ne.u32 p, %r1237, 0;
    vote.ballot.sync.b32 %r1237, p, 0xffffffff;
    @!p not.b32 %r1237, %r1237;
}

	// end inline asm
	and.b32  	%r1255, %r1237, %r1254;
	mov.b32 	%r1242, 32;
	// begin inline asm
	{
    .reg .pred p;
    and.b32 %r1240, %r1247, %r1242;    setp.ne.u32 p, %r1240, 0;
    vote.ballot.sync.b32 %r1240, p, 0xffffffff;
    @!p not.b32 %r1240, %r1240;
}

	// end inline asm
	and.b32  	%r1256, %r1240, %r1255;
	mov.b32 	%r1245, 64;
	// begin inline asm
	{
    .reg .pred p;
    and.b32 %r1243, %r1247, %r1245;    setp.ne.u32 p, %r1243, 0;
    vote.ballot.sync.b32 %r1243, p, 0xffffffff;
    @!p not.b32 %r1243, %r1243;
}

	// end inline asm
	and.b32  	%r1257, %r1243, %r1256;
	mov.b32 	%r1248, 128;
	// begin inline asm
	{
    .reg .pred p;
    and.b32 %r1246, %r1247, %r1248;    setp.ne.u32 p, %r1246, 0;
    vote.ballot.sync.b32 %r1246, p, 0xffffffff;
    @!p not.b32 %r1246, %r1246;
}

	// end inline asm
	and.b32  	%r1258, %r1246, %r1257;
	clz.b32 	%r1259, %r1258;
	sub.s32 	%r277, 31, %r1259;
	and.b32  	%r1260, %r878, %r1258;
	popc.b32 	%r278, %r1260;
	setp.ne.s32 	%p123, %r443, %r277;
	mov.b32 	%r2238, 0;
	@%p123 bra 	$L__BB15_199;
	shl.b32 	%r1265, %r1247, 2;
	add.s32 	%r1266, %r219, %r1265;
	atom.shared.add.u32 	%r2238, [%r1266], %r278;
$L__BB15_199:
	ld.param.u32 	%r2105, [_ZN3cub18CUB_300001_SM_10006detail10radix_sort29DeviceRadixSortOnesweepKernelINS1_5radix10policy_hubIiiyE10Policy1000ELNS0_9SortOrderE0EiiyiiNS1_21identity_decomposer_tEEEvPT5_SB_PT3_PKSC_PT1_PKSG_PT2_PKSK_T4_iiT6__param_9];
	shfl.sync.idx.b32	%r1292|%p124, %r2238, %r277, 31, -1;
	add.s32 	%r281, %r278, %r1292;
	shr.u32 	%r1293, %r2218, %r2105;
	and.b32  	%r1289, %r1293, %r221;
	mov.b32 	%r1269, 1;
	// begin inline asm
	{
    .reg .pred p;
    and.b32 %r1267, %r1289, %r1269;    setp.ne.u32 p, %r1267, 0;
    vote.ballot.sync.b32 %r1267, p, 0xffffffff;
    @!p not.b32 %r1267, %r1267;
}

	// end inline asm
	mov.b32 	%r1272, 2;
	// begin inline asm
	{
    .reg .pred p;
    and.b32 %r1270, %r1289, %r1272;    setp.ne.u32 p, %r1270, 0;
    vote.ballot.sync.b32 %r1270, p, 0xffffffff;
    @!p not.b32 %r1270, %r1270;
}

	// end inline asm
	and.b32  	%r1294, %r1270, %r1267;
	mov.b32 	%r1275, 4;
	// begin inline asm
	{
    .reg .pred p;
    and.b32 %r1273, %r1289, %r1275;    setp.ne.u32 p, %r1273, 0;
    vote.ballot.sync.b32 %r1273, p, 0xffffffff;
    @!p not.b32 %r1273, %r1273;
}

	// end inline asm
	and.b32  	%r1295, %r1273, %r1294;
	mov.b32 	%r1278, 8;
	// begin inline asm
	{
    .reg .pred p;
    and.b32 %r1276, %r1289, %r1278;    setp.ne.u32 p, %r1276, 0;
    vote.ballot.sync.b32 %r1276, p, 0xffffffff;
    @!p not.b32 %r1276, %r1276;
}

	// end inline asm
	and.b32  	%r1296, %r1276, %r1295;
	mov.b32 	%r1281, 16;
	// begin inline asm
	{
    .reg .pred p;
    and.b32 %r1279, %r1289, %r1281;    setp.ne.u32 p, %r1279, 0;
    vote.ballot.sync.b32 %r1279, p, 0xffffffff;
    @!p not.b32 %r1279, %r1279;
}

	// end inline asm
	and.b32  	%r1297, %r1279, %r1296;
	mov.b32 	%r1284, 32;
	// begin inline asm
	{
    .reg .pred p;
    and.b32 %r1282, %r1289, %r1284;    setp.ne.u32 p, %r1282, 0;
    vote.ballot.sync.b32 %r1282, p, 0xffffffff;
    @!p not.b32 %r1282, %r1282;
}

	// end inline asm
	and.b32  	%r1298, %r1282, %r1297;
	mov.b32 	%r1287, 64;
	// begin inline asm
	{
    .reg .pred p;
    and.b32 %r1285, %r1289, %r1287;    setp.ne.u32 p, %r1285, 0;
    vote.ballot.sync.b32 %r1285, p, 0xffffffff;
    @!p not.b32 %r1285, %r1285;
}

	// end inline asm
	and.b32  	%r1299, %r1285, %r1298;
	mov.b32 	%r1290, 128;
	// begin inline asm
	{
    .reg .pred p;
    and.b32 %r1288, %r1289, %r1290;    setp.ne.u32 p, %r1288, 0;
    vote.ballot.sync.b32 %r1288, p, 0xffffffff;
    @!p not.b32 %r1288, %r1288;
}

	// end inline asm
	and.b32  	%r1300, %r1288, %r1299;
	clz.b32 	%r1301, %r1300;
	sub.s32 	%r283, 31, %r1301;
	and.b32  	%r1302, %r878, %r1300;
	popc.b32 	%r284, %r1302;
	setp.ne.s32 	%p125, %r443, %r283;
	mov.b32 	%r2239, 0;
	@%p125 bra 	$L__BB15_201;
	shl.b32 	%r1307, %r1289, 2;
	add.s32 	%r1308, %r219, %r1307;
	atom.shared.add.u32 	%r2239, [%r1308], %r284;
$L__BB15_201:
	ld.param.u32 	%r2106, [_ZN3cub18CUB_300001_SM_10006detail10radix_sort29DeviceRadixSortOnesweepKernelINS1_5radix10policy_hubIiiyE10Policy1000ELNS0_9SortOrderE0EiiyiiNS1_21identity_decomposer_tEEEvPT5_SB_PT3_PKSC_PT1_PKSG_PT2_PKSK_T4_iiT6__param_9];
	shfl.sync.idx.b32	%r1334|%p126, %r2239, %r283, 31, -1;
	add.s32 	%r287, %r284, %r1334;
	shr.u32 	%r1335, %r2217, %r2106;
	and.b32  	%r1331, %r1335, %r221;
	mov.b32 	%r1311, 1;
	// begin inline asm
	{
    .reg .pred p;
    and.b32 %r1309, %r1331, %r1311;    setp.ne.u32 p, %r1309, 0;
    vote.ballot.sync.b32 %r1309, p, 0xffffffff;
    @!p not.b32 %r1309, %r1309;
}

	// end inline asm
	mov.b32 	%r1314, 2;
	// begin inline asm
	{
    .reg .pred p;
    and.b32 %r1312, %r1331, %r1314;    setp.ne.u32 p, %r1312, 0;
    vote.ballot.sync.b32 %r1312, p, 0xffffffff;
    @!p not.b32 %r1312, %r1312;
}

	// end inline asm
	and.b32  	%r1336, %r1312, %r1309;
	mov.b32 	%r1317, 4;
	// begin inline asm
	{
    .reg .pred p;
    and.b32 %r1315, %r1331, %r1317;    setp.ne.u32 p, %r1315, 0;
    vote.ballot.sync.b32 %r1315, p, 0xffffffff;
    @!p not.b32 %r1315, %r1315;
}

	// end inline asm
	and.b32  	%r1337, %r1315, %r1336;
	mov.b32 	%r1320, 8;
	// begin inline asm
	{
    .reg .pred p;
    and.b32 %r1318, %r1331, %r1320;    setp.ne.u32 p, %r1318, 0;
    vote.ballot.sync.b32 %r1318, p, 0xffffffff;
    @!p not.b32 %r1318, %r1318;
}

	// end inline asm
	and.b32  	%r1338, %r1318, %r1337;
	mov.b32 	%r1323, 16;
	// begin inline asm
	{
    .reg .pred p;
    and.b32 %r1321, %r1331, %r1323;    setp.ne.u32 p, %r1321, 0;
    vote.ballot.sync.b32 %r1321, p, 0xffffffff;
    @!p not.b32 %r1321, %r1321;
}

	// end inline asm
	and.b32  	%r1339, %r1321, %r1338;
	mov.b32 	%r1326, 32;
	// begin inline asm
	{
    .reg .pred p;
    and.b32 %r1324, %r1331, %r1326;    setp.ne.u32 p, %r1324, 0;
    vote.ballot.sync.b32 %r1324, p, 0xffffffff;
    @!p not.b32 %r1324, %r1324;
}

	// end inline asm
	and.b32  	%r1340, %r1324, %r1339;
	mov.b32 	%r1329, 64;
	// begin inline asm
	{
    .reg .pred p;
    and.b32 %r1327, %r1331, %r1329;    setp.ne.u32 p, %r1327, 0;
    vote.ballot.sync.b32 %r1327, p, 0xffffffff;
    @!p not.b32 %r1327, %r1327;
}

	// end inline asm
	and.b32  	%r1341, %r1327, %r1340;
	mov.b32 	%r1332, 128;
	// begin inline asm
	{
    .reg .pred p;
    and.b32 %r1330, %r1331, %r1332;    setp.ne.u32 p, %r1330, 0;
    vote.ballot.sync.b32 %r1330, p, 0xffffffff;
    @!p not.b32 %r1330, %r1330;
}

	// end inline asm
	and.b32  	%r1342, %r1330, %r1341;
	clz.b32 	%r1343, %r1342;
	sub.s32 	%r289, 31, %r1343;
	and.b32  	%r1344, %r878, %r1342;
	popc.b32 	%r290, %r1344;
	setp.ne.s32 	%p127, %r443, %r289;
	mov.b32 	%r2240, 0;
	@%p127 bra 	$L__BB15_203;
	shl.b32 	%r1349, %r1331, 2;
	add.s32 	%r1350, %r219, %r1349;
	atom.shared.add.u32 	%r2240, [%r1350], %r290;
$L__BB15_203:
	ld.param.u32 	%r2107, [_ZN3cub18CUB_300001_SM_10006detail10radix_sort29DeviceRadixSortOnesweepKernelINS1_5radix10policy_hubIiiyE10Policy1000ELNS0_9SortOrderE0EiiyiiNS1_21identity_decomposer_tEEEvPT5_SB_PT3_PKSC_PT1_PKSG_PT2_PKSK_T4_iiT6__param_9];
	shfl.sync.idx.b32	%r1376|%p128, %r2240, %r289, 31, -1;
	add.s32 	%r293, %r290, %r1376;
	shr.u32 	%r1377, %r2216, %r2107;
	and.b32  	%r1373, %r1377, %r221;
	mov.b32 	%r1353, 1;
	// begin inline asm
	{
    .reg .pred p;
    and.b32 %r1351, %r1373, %r1353;    setp.ne.u32 p, %r1351, 0;
    vote.ballot.sync.b32 %r1351, p, 0xffffffff;
    @!p not.b32 %r1351, %r1351;
}

	// end inline asm
	mov.b32 	%r1356, 2;
	// begin inline asm
	{
    .reg .pred p;
    and.b32 %r1354, %r1373, %r1356;    setp.ne.u32 p, %r1354, 0;
    vote.ballot.sync.b32 %r1354, p, 0xffffffff;
    @!p not.b32 %r1354, %r1354;
}

	// end inline asm
	and.b32  	%r1378, %r1354, %r1351;
	mov.b32 	%r1359, 4;
	// begin inline asm
	{
    .reg .pred p;
    and.b32 %r1357, %r1373, %r1359;    setp.ne.u32 p, %r1357, 0;
    vote.ballot.sync.b32 %r1357, p, 0xffffffff;
    @!p not.b32 %r1357, %r1357;
}

	// end inline asm
	and.b32  	%r1379, %r1357, %r1378;
	mov.b32 	%r1362, 8;
	// begin inline asm
	{
    .reg .pred p;
    and.b32 %r1360, %r1373, %r1362;    setp.ne.u32 p, %r1360, 0;
    vote.ballot.sync.b32 %r1360, p, 0xffffffff;
    @!p not.b32 %r1360, %r1360;
}

	// end inline asm
	and.b32  	%r1380, %r1360, %r1379;
	mov.b32 	%r1365, 16;
	// begin inline asm
	{
    .reg .pred p;
    and.b32 %r1363, %r1373, %r1365;    setp.ne.u32 p, %r1363, 0;
    vote.ballot.sync.b32 %r1363, p, 0xffffffff;
    @!p not.b32 %r1363, %r1363;
}

	// end inline asm
	and.b32  	%r1381, %r1363, %r1380;
	mov.b32 	%r1368, 32;
	// begin inline asm
	{
    .reg .pred p;
    and.b32 %r1366, %r1373, %r1368;    setp.ne.u32 p, %r1366, 0;
    vote.ballot.sync.b32 %r1366, p, 0xffffffff;
    @!p not.b32 %r1366, %r1366;
}

	// end inline asm
	and.b32  	%r1382, %r1366, %r1381;
	mov.b32 	%r1371, 64;
	// begin inline asm
	{
    .reg .pred p;
    and.b32 %r1369, %r1373, %r1371;    setp.ne.u32 p, %r1369, 0;
    vote.ballot.sync.b32 %r1369, p, 0xffffffff;
    @!p not.b32 %r1369, %r1369;
}

	// end inline asm
	and.b32  	%r1383, %r1369, %r1382;
	mov.b32 	%r1374, 128;
	// begin inline asm
	{
    .reg .pred p;
    and.b32 %r1372, %r1373, %r1374;    setp.ne.u32 p, %r1372, 0;
    vote.ballot.sync.b32 %r1372, p, 0xffffffff;
    @!p not.b32 %r1372, %r1372;
}

	// end inline asm
	and.b32  	%r1384, %r1372, %r1383;
	clz.b32 	%r1385, %r1384;
	sub.s32 	%r295, 31, %r1385;
	and.b32  	%r1386, %r878, %r1384;
	popc.b32 	%r296, %r1386;
	setp.ne.s32 	%p129, %r443, %r295;
	mov.b32 	%r2241, 0;
	@%p129 bra 	$L__BB15_205;
	shl.b32 	%r1391, %r1373, 2;
	add.s32 	%r1392, %r219, %r1391;
	atom.shared.add.u32 	%r2241, [%r1392], %r296;
$L__BB15_205:
	ld.param.u32 	%r2108, [_ZN3cub18CUB_300001_SM_10006detail10radix_sort29DeviceRadixSortOnesweepKernelINS1_5radix10policy_hubIiiyE10Policy1000ELNS0_9SortOrderE0EiiyiiNS1_21identity_decomposer_tEEEvPT5_SB_PT3_PKSC_PT1_PKSG_PT2_PKSK_T4_iiT6__param_9];
	shfl.sync.idx.b32	%r1418|%p130, %r2241, %r295, 31, -1;
	add.s32 	%r299, %r296, %r1418;
	shr.u32 	%r1419, %r2215, %r2108;
	and.b32  	%r1415, %r1419, %r221;
	mov.b32 	%r1395, 1;
	// begin inline asm
	{
    .reg .pred p;
    and.b32 %r1393, %r1415, %r1395;    setp.ne.u32 p, %r1393, 0;
    vote.ballot.sync.b32 %r1393, p, 0xffffffff;
    @!p not.b32 %r1393, %r1393;
}

	// end inline asm
	mov.b32 	%r1398, 2;
	// begin inline asm
	{
    .reg .pred p;
    and.b32 %r1396, %r1415, %r1398;    setp.ne.u32 p, %r1396, 0;
    vote.ballot.sync.b32 %r1396, p, 0xffffffff;
    @!p not.b32 %r1396, %r1396;
}

	// end inline asm
	and.b32  	%r1420, %r1396, %r1393;
	mov.b32 	%r1401, 4;
	// begin inline asm
	{
    .reg .pred p;
    and.b32 %r1399, %r1415, %r1401;    setp.ne.u32 p, %r1399, 0;
    vote.ballot.sync.b32 %r1399, p, 0xffffffff;
    @!p not.b32 %r1399, %r1399;
}

	// end inline asm
	and.b32  	%r1421, %r1399, %r1420;
	mov.b32 	%r1404, 8;
	// begin inline asm
	{
    .reg .pred p;
    and.b32 %r1402, %r1415, %r1404;    setp.ne.u32 p, %r1402, 0;
    vote.ballot.sync.b32 %r1402, p, 0xffffffff;
    @!p not.b32 %r1402, %r1402;
}

	// end inline asm
	and.b32  	%r1422, %r1402, %r1421;
	mov.b32 	%r1407, 16;
	// begin inline asm
	{
    .reg .pred p;
    and.b32 %r1405, %r1415, %r1407;    setp.ne.u32 p, %r1405, 0;
    vote.ballot.sync.b32 %r1405, p, 0xffffffff;
    @!p not.b32 %r1405, %r1405;
}

	// end inline asm
	and.b32  	%r1423, %r1405, %r1422;
	mov.b32 	%r1410, 32;
	// begin inline asm
	{
    .reg .pred p;
    and.b32 %r1408, %r1415, %r1410;    setp.ne.u32 p, %r1408, 0;
    vote.ballot.sync.b32 %r1408, p, 0xffffffff;
    @!p not.b32 %r1408, %r1408;
}

	// end inline asm
	and.b32  	%r1424, %r1408, %r1423;
	mov.b32 	%r1413, 64;
	// begin inline asm
	{
    .reg .pred p;
    and.b32 %r1411, %r1415, %r1413;    setp.ne.u32 p, %r1411, 0;
    vote.ballot.sync.b32 %r1411, p, 0xffffffff;
    @!p not.b32 %r1411, %r1411;
}

	// end inline asm
	and.b32  	%r1425, %r1411, %r1424;
	mov.b32 	%r1416, 128;
	// begin inline asm
	{
    .reg .pred p;
    and.b32 %r1414, %r1415, %r1416;    setp.ne.u32 p, %r1414, 0;
    vote.ballot.sync.b32 %r1414, p, 0xffffffff;
    @!p not.b32 %r1414, %r1414;
}

	// end inline asm
	and.b32  	%r1426, %r1414, %r1425;
	clz.b32 	%r1427, %r1426;
	sub.s32 	%r301, 31, %r1427;
	and.b32  	%r1428, %r878, %r1426;
	popc.b32 	%r302, %r1428;
	setp.ne.s32 	%p131, %r443, %r301;
	mov.b32 	%r2242, 0;
	@%p131 bra 	$L__BB15_207;
	shl.b32 	%r1433, %r1415, 2;
	add.s32 	%r1434, %r219, %r1433;
	atom.shared.add.u32 	%r2242, [%r1434], %r302;
$L__BB15_207:
	ld.param.u32 	%r2109, [_ZN3cub18CUB_300001_SM_10006detail10radix_sort29DeviceRadixSortOnesweepKernelINS1_5radix10policy_hubIiiyE10Policy1000ELNS0_9SortOrderE0EiiyiiNS1_21identity_decomposer_tEEEvPT5_SB_PT3_PKSC_PT1_PKSG_PT2_PKSK_T4_iiT6__param_9];
	shfl.sync.idx.b32	%r1460|%p132, %r2242, %r301, 31, -1;
	add.s32 	%r305, %r302, %r1460;
	shr.u32 	%r1461, %r2214, %r2109;
	and.b32  	%r1457, %r1461, %r221;
	mov.b32 	%r1437, 1;
	// begin inline asm
	{
    .reg .pred p;
    and.b32 %r1435, %r1457, %r1437;    setp.ne.u32 p, %r1435, 0;
    vote.ballot.sync.b32 %r1435, p, 0xffffffff;
    @!p not.b32 %r1435, %r1435;
}

	// end inline asm
	mov.b32 	%r1440, 2;
	// begin inline asm
	{
    .reg .pred p;
    and.b32 %r1438, %r1457, %r1440;    setp.ne.u32 p, %r1438, 0;
    vote.ballot.sync.b32 %r1438, p, 0xffffffff;
    @!p not.b32 %r1438, %r1438;
}

	// end inline asm
	and.b32  	%r1462, %r1438, %r1435;
	mov.b32 	%r1443, 4;
	// begin inline asm
	{
    .reg .pred p;
    and.b32 %r1441, %r1457, %r1443;    setp.ne.u32 p, %r1441, 0;
    vote.ballot.sync.b32 %r1441, p, 0xffffffff;
    @!p not.b32 %r1441, %r1441;
}

	// end inline asm
	and.b32  	%r1463, %r1441, %r1462;
	mov.b32 	%r1446, 8;
	// begin inline asm
	{
    .reg .pred p;
    and.b32 %r1444, %r1457, %r1446;    setp.ne.u32 p, %r1444, 0;
    vote.ballot.sync.b32 %r1444, p, 0xffffffff;
    @!p not.b32 %r1444, %r1444;
}

	// end inline asm
	and.b32  	%r1464, %r1444, %r1463;
	mov.b32 	%r1449, 16;
	// begin inline asm
	{
    .reg .pred p;
    and.b32 %r1447, %r1457, %r1449;    setp.ne.u32 p, %r1447, 0;
    vote.ballot.sync.b32 %r1447, p, 0xffffffff;
    @!p not.b32 %r1447, %r1447;
}

	// end inline asm
	and.b32  	%r1465, %r1447, %r1464;
	mov.b32 	%r1452, 32;
	// begin inline asm
	{
    .reg .pred p;
    and.b32 %r1450, %r1457, %r1452;    setp.ne.u32 p, %r1450, 0;
    vote.ballot.sync.b32 %r1450, p, 0xffffffff;
    @!p not.b32 %r1450, %r1450;
}

	// end inline asm
	and.b32  	%r1466, %r1450, %r1465;
	mov.b32 	%r1455, 64;
	// begin inline asm
	{
    .reg .pred p;
    and.b32 %r1453, %r1457, %r1455;    setp.ne.u32 p, %r1453, 0;
    vote.ballot.sync.b32 %r1453, p, 0xffffffff;
    @!p not.b32 %r1453, %r1453;
}

	// end inline asm
	and.b32  	%r1467, %r1453, %r1466;
	mov.b32 	%r1458, 128;
	// begin inline asm
	{
    .reg .pred p;
    and.b32 %r1456, %r1457, %r1458;    setp.ne.u32 p, %r1456, 0;
    vote.ballot.sync.b32 %r1456, p, 0xffffffff;
    @!p not.b32 %r1456, %r1456;
}

	// end inline asm
	and.b32  	%r1468, %r1456, %r1467;
	clz.b32 	%r1469, %r1468;
	sub.s32 	%r307, 31, %r1469;
	and.b32  	%r1470, %r878, %r1468;
	popc.b32 	%r308, %r1470;
	setp.ne.s32 	%p133, %r443, %r307;
	mov.b32 	%r2243, 0;
	@%p133 bra 	$L__BB15_209;
	shl.b32 	%r1475, %r1457, 2;
	add.s32 	%r1476, %r219, %r1475;
	atom.shared.add.u32 	%r2243, [%r1476], %r308;
$L__BB15_209:
	ld.param.u32 	%r2110, [_ZN3cub18CUB_300001_SM_10006detail10radix_sort29DeviceRadixSortOnesweepKernelINS1_5radix10policy_hubIiiyE10Policy1000ELNS0_9SortOrderE0EiiyiiNS1_21identity_decomposer_tEEEvPT5_SB_PT3_PKSC_PT1_PKSG_PT2_PKSK_T4_iiT6__param_9];
	shfl.sync.idx.b32	%r1502|%p134, %r2243, %r307, 31, -1;
	add.s32 	%r311, %r308, %r1502;
	shr.u32 	%r1503, %r2213, %r2110;
	and.b32  	%r1499, %r1503, %r221;
	mov.b32 	%r1479, 1;
	// begin inline asm
	{
    .reg .pred p;
    and.b32 %r1477, %r1499, %r1479;    setp.ne.u32 p, %r1477, 0;
    vote.ballot.sync.b32 %r1477, p, 0xffffffff;
    @!p not.b32 %r1477, %r1477;
}

	// end inline asm
	mov.b32 	%r1482, 2;
	// begin inline asm
	{
    .reg .pred p;
    and.b32 %r1480, %r1499, %r1482;    setp.ne.u32 p, %r1480, 0;
    vote.ballot.sync.b32 %r1480, p, 0xffffffff;
    @!p not.b32 %r1480, %r1480;
}

	// end inline asm
	and.b32  	%r1504, %r1480, %r1477;
	mov.b32 	%r1485, 4;
	// begin inline asm
	{
    .reg .pred p;
    and.b32 %r1483, %r1499, %r1485;    setp.ne.u32 p, %r1483, 0;
    vote.ballot.sync.b32 %r1483, p, 0xffffffff;
    @!p not.b32 %r1483, %r1483;
}

	// end inline asm
	and.b32  	%r1505, %r1483, %r1504;
	mov.b32 	%r1488, 8;
	// begin inline asm
	{
    .reg .pred p;
    and.b32 %r1486, %r1499, %r1488;    setp.ne.u32 p, %r1486, 0;
    vote.ballot.sync.b32 %r1486, p, 0xffffffff;
    @!p not.b32 %r1486, %r1486;
}

	// end inline asm
	and.b32  	%r1506, %r1486, %r1505;
	mov.b32 	%r1491, 16;
	// begin inline asm
	{
    .reg .pred p;
    and.b32 %r1489, %r1499, %r1491;    setp.ne.u32 p, %r1489, 0;
    vote.ballot.sync.b32 %r1489, p, 0xffffffff;
    @!p not.b32 %r1489, %r1489;
}

	// end inline asm
	and.b32  	%r1507, %r1489, %r1506;
	mov.b32 	%r1494, 32;
	// begin inline asm
	{
    .reg .pred p;
    and.b32 %r1492, %r1499, %r1494;    setp.ne.u32 p, %r1492, 0;
    vote.ballot.sync.b32 %r1492, p, 0xffffffff;
    @!p not.b32 %r1492, %r1492;
}

	// end inline asm
	and.b32  	%r1508, %r1492, %r1507;
	mov.b32 	%r1497, 64;
	// begin inline asm
	{
    .reg .pred p;
    and.b32 %r1495, %r1499, %r1497;    setp.ne.u32 p, %r1495, 0;
    vote.ballot.sync.b32 %r1495, p, 0xffffffff;
    @!p not.b32 %r1495, %r1495;
}

	// end inline asm
	and.b32  	%r1509, %r1495, %r1508;
	mov.b32 	%r1500, 128;
	// begin inline asm
	{
    .reg .pred p;
    and.b32 %r1498, %r1499, %r1500;    setp.ne.u32 p, %r1498, 0;
    vote.ballot.sync.b32 %r1498, p, 0xffffffff;
    @!p not.b32 %r1498, %r1498;
}

	// end inline asm
	and.b32  	%r1510, %r1498, %r1509;
	clz.b32 	%r1511, %r1510;
	sub.s32 	%r313, 31, %r1511;
	and.b32  	%r1512, %r878, %r1510;
	popc.b32 	%r314, %r1512;
	setp.ne.s32 	%p135, %r443, %r313;
	mov.b32 	%r2244, 0;
	@%p135 bra 	$L__BB15_211;
	shl.b32 	%r1517, %r1499, 2;
	add.s32 	%r1518, %r219, %r1517;
	atom.shared.add.u32 	%r2244, [%r1518], %r314;
$L__BB15_211:
	ld.param.u32 	%r2111, [_ZN3cub18CUB_300001_SM_10006detail10radix_sort29DeviceRadixSortOnesweepKernelINS1_5radix10policy_hubIiiyE10Policy1000ELNS0_9SortOrderE0EiiyiiNS1_21identity_decomposer_tEEEvPT5_SB_PT3_PKSC_PT1_PKSG_PT2_PKSK_T4_iiT6__param_9];
	shfl.sync.idx.b32	%r1544|%p136, %r2244, %r313, 31, -1;
	add.s32 	%r317, %r314, %r1544;
	shr.u32 	%r1545, %r2212, %r2111;
	and.b32  	%r1541, %r1545, %r221;
	mov.b32 	%r1521, 1;
	// begin inline asm
	{
    .reg .pred p;
    and.b32 %r1519, %r1541, %r1521;    setp.ne.u32 p, %r1519, 0;
    vote.ballot.sync.b32 %r1519, p, 0xffffffff;
    @!p not.b32 %r1519, %r1519;
}

	// end inline asm
	mov.b32 	%r1524, 2;
	// begin inline asm
	{
    .reg .pred p;
    and.b32 %r1522, %r1541, %r1524;    setp.ne.u32 p, %r1522, 0;
    vote.ballot.sync.b32 %r1522, p, 0xffffffff;
    @!p not.b32 %r1522, %r1522;
}

	// end inline asm
	and.b32  	%r1546, %r1522, %r1519;
	mov.b32 	%r1527, 4;
	// begin inline asm
	{
    .reg .pred p;
    and.b32 %r1525, %r1541, %r1527;    setp.ne.u32 p, %r1525, 0;
    vote.ballot.sync.b32 %r1525, p, 0xffffffff;
    @!p not.b32 %r1525, %r1525;
}

	// end inline asm
	and.b32  	%r1547, %r1525, %r1546;
	mov.b32 	%r1530, 8;
	// begin inline asm
	{
    .reg .pred p;
    and.b32 %r1528, %r1541, %r1530;    setp.ne.u32 p, %r1528, 0;
    vote.ballot.sync.b32 %r1528, p, 0xffffffff;
    @!p not.b32 %r1528, %r1528;
}

	// end inline asm
	and.b32  	%r1548, %r1528, %r1547;
	mov.b32 	%r1533, 16;
	// begin inline asm
	{
    .reg .pred p;
    and.b32 %r1531, %r1541, %r1533;    setp.ne.u32 p, %r1531, 0;
    vote.ballot.sync.b32 %r1531, p, 0xffffffff;
    @!p not.b32 %r1531, %r1531;
}

	// end inline asm
	and.b32  	%r1549, %r1531, %r1548;
	mov.b32 	%r1536, 32;
	// begin inline asm
	{
    .reg .pred p;
    and.b32 %r1534, %r1541, %r1536;    setp.ne.u32 p, %r1534, 0;
    vote.ballot.sync.b32 %r1534, p, 0xffffffff;
    @!p not.b32 %r1534, %r1534;
}

	// end inline asm
	and.b32  	%r1550, %r1534, %r1549;
	mov.b32 	%r1539, 64;
	// begin inline asm
	{
    .reg .pred p;
    and.b32 %r1537, %r1541, %r1539;    setp.ne.u32 p, %r1537, 0;
    vote.ballot.sync.b32 %r1537, p, 0xffffffff;
    @!p not.b32 %r1537, %r1537;
}

	// end inline asm
	and.b32  	%r1551, %r1537, %r1550;
	mov.b32 	%r1542, 128;
	// begin inline asm
	{
    .reg .pred p;
    and.b32 %r1540, %r1541, %r1542;    setp.ne.u32 p, %r1540, 0;
    vote.ballot.sync.b32 %r1540, p, 0xffffffff;
    @!p not.b32 %r1540, %r1540;
}

	// end inline asm
	and.b32  	%r1552, %r1540, %r1551;
	clz.b32 	%r1553, %r1552;
	sub.s32 	%r319, 31, %r1553;
	and.b32  	%r1554, %r878, %r1552;
	popc.b32 	%r320, %r1554;
	setp.ne.s32 	%p137, %r443, %r319;
	mov.b32 	%r2245, 0;
	@%p137 bra 	$L__BB15_213;
	shl.b32 	%r1559, %r1541, 2;
	add.s32 	%r1560, %r219, %r1559;
	atom.shared.add.u32 	%r2245, [%r1560], %r320;
$L__BB15_213:
	setp.gt.u32 	%p138, %r1, 255;
	shfl.sync.idx.b32	%r1561|%p139, %r2245, %r319, 31, -1;
	add.s32 	%r1562, %r320, %r1561;
	bar.sync 	0;
	shl.b32 	%r1563, %r227, 2;
	add.s32 	%r323, %r783, %r1563;
	st.shared.u32 	[%r323+-4], %r2228;
	shl.b32 	%r1565, %r233, 2;
	add.s32 	%r324, %r783, %r1565;
	st.shared.u32 	[%r324+-4], %r2227;
	shl.b32 	%r1566, %r239, 2;
	add.s32 	%r325, %r783, %r1566;
	st.shared.u32 	[%r325+-4], %r2226;
	shl.b32 	%r1567, %r245, 2;
	add.s32 	%r326, %r783, %r1567;
	st.shared.u32 	[%r326+-4], %r2225;
	shl.b32 	%r1568, %r251, 2;
	add.s32 	%r327, %r783, %r1568;
	st.shared.u32 	[%r327+-4], %r2224;
	shl.b32 	%r1569, %r257, 2;
	add.s32 	%r328, %r783, %r1569;
	st.shared.u32 	[%r328+-4], %r2223;
	shl.b32 	%r1570, %r263, 2;
	add.s32 	%r329, %r783, %r1570;
	st.shared.u32 	[%r329+-4], %r2222;
	shl.b32 	%r1571, %r269, 2;
	add.s32 	%r330, %r783, %r1571;
	st.shared.u32 	[%r330+-4], %r2221;
	shl.b32 	%r1572, %r275, 2;
	add.s32 	%r331, %r783, %r1572;
	st.shared.u32 	[%r331+-4], %r2220;
	shl.b32 	%r1573, %r281, 2;
	add.s32 	%r332, %r783, %r1573;
	st.shared.u32 	[%r332+-4], %r2219;
	shl.b32 	%r1574, %r287, 2;
	add.s32 	%r333, %r783, %r1574;
	st.shared.u32 	[%r333+-4], %r2218;
	shl.b32 	%r1575, %r293, 2;
	add.s32 	%r334, %r783, %r1575;
	st.shared.u32 	[%r334+-4], %r2217;
	shl.b32 	%r1576, %r299, 2;
	add.s32 	%r335, %r783, %r1576;
	st.shared.u32 	[%r335+-4], %r2216;
	shl.b32 	%r1577, %r305, 2;
	add.s32 	%r336, %r783, %r1577;
	st.shared.u32 	[%r336+-4], %r2215;
	shl.b32 	%r1578, %r311, 2;
	add.s32 	%r337, %r783, %r1578;
	st.shared.u32 	[%r337+-4], %r2214;
	shl.b32 	%r1579, %r317, 2;
	add.s32 	%r338, %r783, %r1579;
	st.shared.u32 	[%r338+-4], %r2213;
	shl.b32 	%r1580, %r1562, 2;
	add.s32 	%r339, %r783, %r1580;
	st.shared.u32 	[%r339+-4], %r2212;
	shl.b32 	%r1581, %r1, 3;
	add.s32 	%r1582, %r783, %r1581;
	add.s32 	%r340, %r1582, 26112;
	@%p138 bra 	$L__BB15_221;
	ld.param.u64 	%rd437, [_ZN3cub18CUB_300001_SM_10006detail10radix_sort29DeviceRadixSortOnesweepKernelINS1_5radix10policy_hubIiiyE10Policy1000ELNS0_9SortOrderE0EiiyiiNS1_21identity_decomposer_tEEEvPT5_SB_PT3_PKSC_PT1_PKSG_PT2_PKSK_T4_iiT6__param_3];
	cvta.to.global.u64 	%rd93, %rd437;
	shl.b64 	%rd94, %rd9, 3;
	add.s64 	%rd95, %rd93, %rd94;
	ld.global.u64 	%rd96, [%rd95];
	cvt.s64.s32 	%rd97, %r218;
	sub.s64 	%rd456, %rd96, %rd97;
	st.shared.u64 	[%r340], %rd456;
	setp.lt.s32 	%p140, %r3, 1;
	mov.u32 	%r2249, %r2174;
	@%p140 bra 	$L__BB15_220;
	mov.b32 	%r2247, -1;
	mov.u32 	%r2246, %r3;
	mov.u32 	%r2249, %r2174;
$L__BB15_216:
	ld.param.u64 	%rd430, [_ZN3cub18CUB_300001_SM_10006detail10radix_sort29DeviceRadixSortOnesweepKernelINS1_5radix10policy_hubIiiyE10Policy1000ELNS0_9SortOrderE0EiiyiiNS1_21identity_decomposer_tEEEvPT5_SB_PT3_PKSC_PT1_PKSG_PT2_PKSK_T4_iiT6__param_0];
	add.s32 	%r344, %r2246, -1;
	shl.b32 	%r1584, %r344, 8;
	add.s32 	%r1585, %r1584, %r1;
	cvta.to.global.u64 	%rd98, %rd430;
	mul.wide.s32 	%rd99, %r1585, 4;
	add.s64 	%rd19, %rd98, %rd99;
$L__BB15_217:
	membar.cta;
	ld.volatile.global.u32 	%r345, [%rd19];
	setp.eq.s32 	%p141, %r345, 0;
	@%p141 bra 	$L__BB15_217;
	and.b32  	%r1586, %r345, 1073741823;
	add.s32 	%r2249, %r1586, %r2249;
	setp.gt.s32 	%p142, %r345, -1;
	vote.sync.ballot.b32 	%r2247, %p142, %r2247;
	setp.gt.u32 	%p144, %r2246, 1;
	and.pred  	%p145, %p142, %p144;
	mov.u32 	%r2246, %r344;
	@%p145 bra 	$L__BB15_216;
	ld.shared.u64 	%rd456, [%r340];
$L__BB15_220:
	ld.param.u64 	%rd431, [_ZN3cub18CUB_300001_SM_10006detail10radix_sort29DeviceRadixSortOnesweepKernelINS1_5radix10policy_hubIiiyE10Policy1000ELNS0_9SortOrderE0EiiyiiNS1_21identity_decomposer_tEEEvPT5_SB_PT3_PKSC_PT1_PKSG_PT2_PKSK_T4_iiT6__param_0];
	or.b32  	%r1587, %r2249, -2147483648;
	cvta.to.global.u64 	%rd100, %rd431;
	shl.b32 	%r1588, %r3, 8;
	add.s32 	%r1589, %r1588, %r1;
	mul.wide.s32 	%rd101, %r1589, 4;
	add.s64 	%rd102, %rd100, %rd101;
	st.volatile.global.u32 	[%rd102], %r1587;
	sub.s32 	%r1590, %r2249, %r2174;
	cvt.s64.s32 	%rd103, %r1590;
	add.s64 	%rd104, %rd456, %rd103;
	st.shared.u64 	[%r340], %rd104;
$L__BB15_221:
	ld.param.u32 	%r2087, [_ZN3cub18CUB_300001_SM_10006detail10radix_sort29DeviceRadixSortOnesweepKernelINS1_5radix10policy_hubIiiyE10Policy1000ELNS0_9SortOrderE0EiiyiiNS1_21identity_decomposer_tEEEvPT5_SB_PT3_PKSC_PT1_PKSG_PT2_PKSK_T4_iiT6__param_8];
	ld.param.u64 	%rd434, [_ZN3cub18CUB_300001_SM_10006detail10radix_sort29DeviceRadixSortOnesweepKernelINS1_5radix10policy_hubIiiyE10Policy1000ELNS0_9SortOrderE0EiiyiiNS1_21identity_decomposer_tEEEvPT5_SB_PT3_PKSC_PT1_PKSG_PT2_PKSK_T4_iiT6__param_2];
	setp.gt.u32 	%p146, %r1, 255;
	mad.lo.s32 	%r349, %r3, 6528, 6528;
	setp.lt.s32 	%p147, %r349, %r2087;
	setp.eq.s64 	%p148, %rd434, 0;
	or.pred  	%p149, %p148, %p147;
	or.pred  	%p150, %p146, %p149;
	@%p150 bra 	$L__BB15_223;
	ld.param.u64 	%rd435, [_ZN3cub18CUB_300001_SM_10006detail10radix_sort29DeviceRadixSortOnesweepKernelINS1_5radix10policy_hubIiiyE10Policy1000ELNS0_9SortOrderE0EiiyiiNS1_21identity_decomposer_tEEEvPT5_SB_PT3_PKSC_PT1_PKSG_PT2_PKSK_T4_iiT6__param_2];
	ld.shared.u64 	%rd105, [%r340];
	cvt.s64.s32 	%rd106, %r2174;
	cvt.s64.s32 	%rd107, %r218;
	add.s64 	%rd108, %rd107, %rd106;
	add.s64 	%rd109, %rd108, %rd105;
	cvta.to.global.u64 	%rd110, %rd435;
	shl.b64 	%rd111, %rd9, 3;
	add.s64 	%rd112, %rd110, %rd111;
	st.global.u64 	[%rd112], %rd109;
$L__BB15_223:
	ld.param.u32 	%r2088, [_ZN3cub18CUB_300001_SM_10006detail10radix_sort29DeviceRadixSortOnesweepKernelINS1_5radix10policy_hubIiiyE10Policy1000ELNS0_9SortOrderE0EiiyiiNS1_21identity_decomposer_tEEEvPT5_SB_PT3_PKSC_PT1_PKSG_PT2_PKSK_T4_iiT6__param_8];
	ld.param.u64 	%rd438, [_ZN3cub18CUB_300001_SM_10006detail10radix_sort29DeviceRadixSortOnesweepKernelINS1_5radix10policy_hubIiiyE10Policy1000ELNS0_9SortOrderE0EiiyiiNS1_21identity_decomposer_tEEEvPT5_SB_PT3_PKSC_PT1_PKSG_PT2_PKSK_T4_iiT6__param_4];
	cvta.to.global.u64 	%rd22, %rd438;
	shl.b32 	%r1591, %r1, 2;
	add.s32 	%r350, %r783, %r1591;
	setp.gt.s32 	%p151, %r349, %r2088;
	bar.sync 	0;
	@%p151 bra 	$L__BB15_225;
	ld.param.u32 	%r2112, [_ZN3cub18CUB_300001_SM_10006detail10radix_sort29DeviceRadixSortOnesweepKernelINS1_5radix10policy_hubIiiyE10Policy1000ELNS0_9SortOrderE0EiiyiiNS1_21identity_decomposer_tEEEvPT5_SB_PT3_PKSC_PT1_PKSG_PT2_PKSK_T4_iiT6__param_9];
	ld.shared.u32 	%r1593, [%r350];
	shr.u32 	%r1594, %r1593, %r2112;
	and.b32  	%r1595, %r1594, %r221;
	shl.b32 	%r1596, %r1595, 3;
	add.s32 	%r1598, %r783, 26112;
	add.s32 	%r1599, %r1598, %r1596;
	ld.shared.u64 	%rd113, [%r1599];
	add.s64 	%rd114, %rd113, %rd9;
	xor.b32  	%r1600, %r1593, -2147483648;
	shl.b64 	%rd115, %rd114, 2;
	add.s64 	%rd116, %rd22, %rd115;
	st.global.u32 	[%rd116], %r1600;
	bar.warp.sync 	-1;
	ld.shared.u32 	%r1601, [%r350+1536];
	shr.u32 	%r1602, %r1601, %r2112;
	and.b32  	%r1603, %r1602, %r221;
	shl.b32 	%r1604, %r1603, 3;
	add.s32 	%r1605, %r1598, %r1604;
	ld.shared.u64 	%rd117, [%r1605];
	add.s64 	%rd118, %rd117, %rd9;
	xor.b32  	%r1606, %r1601, -2147483648;
	shl.b64 	%rd119, %rd118, 2;
	add.s64 	%rd120, %rd22, %rd119;
	st.global.u32 	[%rd120+1536], %r1606;
	bar.warp.sync 	-1;
	ld.shared.u32 	%r1607, [%r350+3072];
	shr.u32 	%r1608, %r1607, %r2112;
	and.b32  	%r1609, %r1608, %r221;
	shl.b32 	%r1610, %r1609, 3;
	add.s32 	%r1611, %r1598, %r1610;
	ld.shared.u64 	%rd121, [%r1611];
	add.s64 	%rd122, %rd121, %rd9;
	xor.b32  	%r1612, %r1607, -2147483648;
	shl.b64 	%rd123, %rd122, 2;
	add.s64 	%rd124, %rd22, %rd123;
	st.global.u32 	[%rd124+3072], %r1612;
	bar.warp.sync 	-1;
	ld.shared.u32 	%r1613, [%r350+4608];
	shr.u32 	%r1614, %r1613, %r2112;
	and.b32  	%r1615, %r1614, %r221;
	shl.b32 	%r1616, %r1615, 3;
	add.s32 	%r1617, %r1598, %r1616;
	ld.shared.u64 	%rd125, [%r1617];
	add.s64 	%rd126, %rd125, %rd9;
	xor.b32  	%r1618, %r1613, -2147483648;
	shl.b64 	%rd127, %rd126, 2;
	add.s64 	%rd128, %rd22, %rd127;
	st.global.u32 	[%rd128+4608], %r1618;
	bar.warp.sync 	-1;
	ld.shared.u32 	%r1619, [%r350+6144];
	shr.u32 	%r1620, %r1619, %r2112;
	and.b32  	%r1621, %r1620, %r221;
	shl.b32 	%r1622, %r1621, 3;
	add.s32 	%r1623, %r1598, %r1622;
	ld.shared.u64 	%rd129, [%r1623];
	add.s64 	%rd130, %rd129, %rd9;
	xor.b32  	%r1624, %r1619, -2147483648;
	shl.b64 	%rd131, %rd130, 2;
	add.s64 	%rd132, %rd22, %rd131;
	st.global.u32 	[%rd132+6144], %r1624;
	bar.warp.sync 	-1;
	ld.shared.u32 	%r1625, [%r350+7680];
	shr.u32 	%r1626, %r1625, %r2112;
	and.b32  	%r1627, %r1626, %r221;
	shl.b32 	%r1628, %r1627, 3;
	add.s32 	%r1629, %r1598, %r1628;
	ld.shared.u64 	%rd133, [%r1629];
	add.s64 	%rd134, %rd133, %rd9;
	xor.b32  	%r1630, %r1625, -2147483648;
	shl.b64 	%rd135, %rd134, 2;
	add.s64 	%rd136, %rd22, %rd135;
	st.global.u32 	[%rd136+7680], %r1630;
	bar.warp.sync 	-1;
	ld.shared.u32 	%r1631, [%r350+9216];
	shr.u32 	%r1632, %r1631, %r2112;
	and.b32  	%r1633, %r1632, %r221;
	shl.b32 	%r1634, %r1633, 3;
	add.s32 	%r1635, %r1598, %r1634;
	ld.shared.u64 	%rd137, [%r1635];
	add.s64 	%rd138, %rd137, %rd9;
	xor.b32  	%r1636, %r1631, -2147483648;
	shl.b64 	%rd139, %rd138, 2;
	add.s64 	%rd140, %rd22, %rd139;
	st.global.u32 	[%rd140+9216], %r1636;
	bar.warp.sync 	-1;
	ld.shared.u32 	%r1637, [%r350+10752];
	shr.u32 	%r1638, %r1637, %r2112;
	and.b32  	%r1639, %r1638, %r221;
	shl.b32 	%r1640, %r1639, 3;
	add.s32 	%r1641, %r1598, %r1640;
	ld.shared.u64 	%rd141, [%r1641];
	add.s64 	%rd142, %rd141, %rd9;
	xor.b32  	%r1642, %r1637, -2147483648;
	shl.b64 	%rd143, %rd142, 2;
	add.s64 	%rd144, %rd22, %rd143;
	st.global.u32 	[%rd144+10752], %r1642;
	bar.warp.sync 	-1;
	ld.shared.u32 	%r1643, [%r350+12288];
	shr.u32 	%r1644, %r1643, %r2112;
	and.b32  	%r1645, %r1644, %r221;
	shl.b32 	%r1646, %r1645, 3;
	add.s32 	%r1647, %r1598, %r1646;
	ld.shared.u64 	%rd145, [%r1647];
	add.s64 	%rd146, %rd145, %rd9;
	xor.b32  	%r1648, %r1643, -2147483648;
	shl.b64 	%rd147, %rd146, 2;
	add.s64 	%rd148, %rd22, %rd147;
	st.global.u32 	[%rd148+12288], %r1648;
	bar.warp.sync 	-1;
	ld.shared.u32 	%r1649, [%r350+13824];
	shr.u32 	%r1650, %r1649, %r2112;
	and.b32  	%r1651, %r1650, %r221;
	shl.b32 	%r1652, %r1651, 3;
	add.s32 	%r1653, %r1598, %r1652;
	ld.shared.u64 	%rd149, [%r1653];
	add.s64 	%rd150, %rd149, %rd9;
	xor.b32  	%r1654, %r1649, -2147483648;
	shl.b64 	%rd151, %rd150, 2;
	add.s64 	%rd152, %rd22, %rd151;
	st.global.u32 	[%rd152+13824], %r1654;
	bar.warp.sync 	-1;
	ld.shared.u32 	%r1655, [%r350+15360];
	shr.u32 	%r1656, %r1655, %r2112;
	and.b32  	%r1657, %r1656, %r221;
	shl.b32 	%r1658, %r1657, 3;
	add.s32 	%r1659, %r1598, %r1658;
	ld.shared.u64 	%rd153, [%r1659];
	add.s64 	%rd154, %rd153, %rd9;
	xor.b32  	%r1660, %r1655, -2147483648;
	shl.b64 	%rd155, %rd154, 2;
	add.s64 	%rd156, %rd22, %rd155;
	st.global.u32 	[%rd156+15360], %r1660;
	bar.warp.sync 	-1;
	ld.shared.u32 	%r1661, [%r350+16896];
	shr.u32 	%r1662, %r1661, %r2112;
	and.b32  	%r1663, %r1662, %r221;
	shl.b32 	%r1664, %r1663, 3;
	add.s32 	%r1665, %r1598, %r1664;
	ld.shared.u64 	%rd157, [%r1665];
	add.s64 	%rd158, %rd157, %rd9;
	xor.b32  	%r1666, %r1661, -2147483648;
	shl.b64 	%rd159, %rd158, 2;
	add.s64 	%rd160, %rd22, %rd159;
	st.global.u32 	[%rd160+16896], %r1666;
	bar.warp.sync 	-1;
	ld.shared.u32 	%r1667, [%r350+18432];
	shr.u32 	%r1668, %r1667, %r2112;
	and.b32  	%r1669, %r1668, %r221;
	shl.b32 	%r1670, %r1669, 3;
	add.s32 	%r1671, %r1598, %r1670;
	ld.shared.u64 	%rd161, [%r1671];
	add.s64 	%rd162, %rd161, %rd9;
	xor.b32  	%r1672, %r1667, -2147483648;
	shl.b64 	%rd163, %rd162, 2;
	add.s64 	%rd164, %rd22, %rd163;
	st.global.u32 	[%rd164+18432], %r1672;
	bar.warp.sync 	-1;
	ld.shared.u32 	%r1673, [%r350+19968];
	shr.u32 	%r1674, %r1673, %r2112;
	and.b32  	%r1675, %r1674, %r221;
	shl.b32 	%r1676, %r1675, 3;
	add.s32 	%r1677, %r1598, %r1676;
	ld.shared.u64 	%rd165, [%r1677];
	add.s64 	%rd166, %rd165, %rd9;
	xor.b32  	%r1678, %r1673, -2147483648;
	shl.b64 	%rd167, %rd166, 2;
	add.s64 	%rd168, %rd22, %rd167;
	st.global.u32 	[%rd168+19968], %r1678;
	bar.warp.sync 	-1;
	ld.shared.u32 	%r1679, [%r350+21504];
	shr.u32 	%r1680, %r1679, %r2112;
	and.b32  	%r1681, %r1680, %r221;
	shl.b32 	%r1682, %r1681, 3;
	add.s32 	%r1683, %r1598, %r1682;
	ld.shared.u64 	%rd169, [%r1683];
	add.s64 	%rd170, %rd169, %rd9;
	xor.b32  	%r1684, %r1679, -2147483648;
	shl.b64 	%rd171, %rd170, 2;
	add.s64 	%rd172, %rd22, %rd171;
	st.global.u32 	[%rd172+21504], %r1684;
	bar.warp.sync 	-1;
	ld.shared.u32 	%r1685, [%r350+23040];
	shr.u32 	%r1686, %r1685, %r2112;
	and.b32  	%r1687, %r1686, %r221;
	shl.b32 	%r1688, %r1687, 3;
	add.s32 	%r1689, %r1598, %r1688;
	ld.shared.u64 	%rd173, [%r1689];
	add.s64 	%rd174, %rd173, %rd9;
	xor.b32  	%r1690, %r1685, -2147483648;
	shl.b64 	%rd175, %rd174, 2;
	add.s64 	%rd176, %rd22, %rd175;
	st.global.u32 	[%rd176+23040], %r1690;
	bar.warp.sync 	-1;
	ld.shared.u32 	%r1691, [%r350+24576];
	shr.u32 	%r1692, %r1691, %r2112;
	and.b32  	%r1693, %r1692, %r221;
	shl.b32 	%r1694, %r1693, 3;
	add.s32 	%r1695, %r1598, %r1694;
	ld.shared.u64 	%rd177, [%r1695];
	add.s64 	%rd178, %rd177, %rd9;
	xor.b32  	%r1696, %r1691, -2147483648;
	shl.b64 	%rd179, %rd178, 2;
	add.s64 	%rd180, %rd22, %rd179;
	st.global.u32 	[%rd180+24576], %r1696;
	bar.warp.sync 	-1;
	bra.uni 	$L__BB15_260;
$L__BB15_225:
	ld.param.u32 	%r2089, [_ZN3cub18CUB_300001_SM_10006detail10radix_sort29DeviceRadixSortOnesweepKernelINS1_5radix10policy_hubIiiyE10Policy1000ELNS0_9SortOrderE0EiiyiiNS1_21identity_decomposer_tEEEvPT5_SB_PT3_PKSC_PT1_PKSG_PT2_PKSK_T4_iiT6__param_8];
	mad.lo.s32 	%r351, %r3, -6528, %r2089;
	setp.ge.s32 	%p152, %r1, %r351;
	@%p152 bra 	$L__BB15_227;
	ld.param.u32 	%r2113, [_ZN3cub18CUB_300001_SM_10006detail10radix_sort29DeviceRadixSortOnesweepKernelINS1_5radix10policy_hubIiiyE10Policy1000ELNS0_9SortOrderE0EiiyiiNS1_21identity_decomposer_tEEEvPT5_SB_PT3_PKSC_PT1_PKSG_PT2_PKSK_T4_iiT6__param_9];
	ld.shared.u32 	%r1697, [%r350];
	shr.u32 	%r1698, %r1697, %r2113;
	and.b32  	%r1699, %r1698, %r221;
	shl.b32 	%r1700, %r1699, 3;
	add.s32 	%r1702, %r783, %r1700;
	ld.shared.u64 	%rd181, [%r1702+26112];
	xor.b32  	%r1703, %r1697, -2147483648;
	add.s64 	%rd182, %rd181, %rd9;
	shl.b64 	%rd183, %rd182, 2;
	add.s64 	%rd184, %rd22, %rd183;
	st.global.u32 	[%rd184], %r1703;
$L__BB15_227:
	bar.warp.sync 	-1;
	add.s32 	%r1704, %r1, 384;
	setp.ge.s32 	%p153, %r1704, %r351;
	@%p153 bra 	$L__BB15_229;
	ld.param.u32 	%r2114, [_ZN3cub18CUB_300001_SM_10006detail10radix_sort29DeviceRadixSortOnesweepKernelINS1_5radix10policy_hubIiiyE10Policy1000ELNS0_9SortOrderE0EiiyiiNS1_21identity_decomposer_tEEEvPT5_SB_PT3_PKSC_PT1_PKSG_PT2_PKSK_T4_iiT6__param_9];
	ld.shared.u32 	%r1705, [%r350+1536];
	shr.u32 	%r1706, %r1705, %r2114;
	and.b32  	%r1707, %r1706, %r221;
	shl.b32 	%r1708, %r1707, 3;
	add.s32 	%r1710, %r783, %r1708;
	ld.shared.u64 	%rd185, [%r1710+26112];
	xor.b32  	%r1711, %r1705, -2147483648;
	add.s64 	%rd186, %rd185, %rd9;
	shl.b64 	%rd187, %rd186, 2;
	add.s64 	%rd188, %rd22, %rd187;
	st.global.u32 	[%rd188+1536], %r1711;
$L__BB15_229:
	bar.warp.sync 	-1;
	add.s32 	%r1712, %r1, 768;
	setp.ge.s32 	%p154, %r1712, %r351;
	@%p154 bra 	$L__BB15_231;
	ld.param.u32 	%r2115, [_ZN3cub18CUB_300001_SM_10006detail10radix_sort29DeviceRadixSortOnesweepKernelINS1_5radix10policy_hubIiiyE10Policy1000ELNS0_9SortOrderE0EiiyiiNS1_21identity_decomposer_tEEEvPT5_SB_PT3_PKSC_PT1_PKSG_PT2_PKSK_T4_iiT6__param_9];
	ld.shared.u32 	%r1713, [%r350+3072];
	shr.u32 	%r1714, %r1713, %r2115;
	and.b32  	%r1715, %r1714, %r221;
	shl.b32 	%r1716, %r1715, 3;
	add.s32 	%r1718, %r783, %r1716;
	ld.shared.u64 	%rd189, [%r1718+26112];
	xor.b32  	%r1719, %r1713, -2147483648;
	add.s64 	%rd190, %rd189, %rd9;
	shl.b64 	%rd191, %rd190, 2;
	add.s64 	%rd192, %rd22, %rd191;
	st.global.u32 	[%rd192+3072], %r1719;
$L__BB15_231:
	bar.warp.sync 	-1;
	add.s32 	%r1720, %r1, 1152;
	setp.ge.s32 	%p155, %r1720, %r351;
	@%p155 bra 	$L__BB15_233;
	ld.param.u32 	%r2116, [_ZN3cub18CUB_300001_SM_10006detail10radix_sort29DeviceRadixSortOnesweepKernelINS1_5radix10policy_hubIiiyE10Policy1000ELNS0_9SortOrderE0EiiyiiNS1_21identity_decomposer_tEEEvPT5_SB_PT3_PKSC_PT1_PKSG_PT2_PKSK_T4_iiT6__param_9];
	ld.shared.u32 	%r1721, [%r350+4608];
	shr.u32 	%r1722, %r1721, %r2116;
	and.b32  	%r1723, %r1722, %r221;
	shl.b32 	%r1724, %r1723, 3;
	add.s32 	%r1726, %r783, %r1724;
	ld.shared.u64 	%rd193, [%r1726+26112];
	xor.b32  	%r1727, %r1721, -2147483648;
	add.s64 	%rd194, %rd193, %rd9;
	shl.b64 	%rd195, %rd194, 2;
	add.s64 	%rd196, %rd22, %rd195;
	st.global.u32 	[%rd196+4608], %r1727;
$L__BB15_233:
	bar.warp.sync 	-1;
	add.s32 	%r1728, %r1, 1536;
	setp.ge.s32 	%p156, %r1728, %r351;
	@%p156 bra 	$L__BB15_235;
	ld.param.u32 	%r2117, [_ZN3cub18CUB_300001_SM_10006detail10radix_sort29DeviceRadixSortOnesweepKernelINS1_5radix10policy_hubIiiyE10Policy1000ELNS0_9SortOrderE0EiiyiiNS1_21identity_decomposer_tEEEvPT5_SB_PT3_PKSC_PT1_PKSG_PT2_PKSK_T4_iiT6__param_9];
	ld.shared.u32 	%r1729, [%r350+6144];
	shr.u32 	%r1730, %r1729, %r2117;
	and.b32  	%r1731, %r1730, %r221;
	shl.b32 	%r1732, %r1731, 3;
	add.s32 	%r1734, %r783, %r1732;
	ld.shared.u64 	%rd197, [%r1734+26112];
	xor.b32  	%r1735, %r1729, -2147483648;
	add.s64 	%rd198, %rd197, %rd9;
	shl.b64 	%rd199, %rd198, 2;
	add.s64 	%rd200, %rd22, %rd199;
	st.global.u32 	[%rd200+6144], %r1735;
$L__BB15_235:
	bar.warp.sync 	-1;
	add.s32 	%r1736, %r1, 1920;
	setp.ge.s32 	%p157, %r1736, %r351;
	@%p157 bra 	$L__BB15_237;
	ld.param.u32 	%r2118, [_ZN3cub18CUB_300001_SM_10006detail10radix_sort29DeviceRadixSortOnesweepKernelINS1_5radix10policy_hubIiiyE10Policy1000ELNS0_9SortOrderE0EiiyiiNS1_21identity_decomposer_tEEEvPT5_SB_PT3_PKSC_PT1_PKSG_PT2_PKSK_T4_iiT6__param_9];
	ld.shared.u32 	%r1737, [%r350+7680];
	shr.u32 	%r1738, %r1737, %r2118;
	and.b32  	%r1739, %r1738, %r221;
	shl.b32 	%r1740, %r1739, 3;
	add.s32 	%r1742, %r783, %r1740;
	ld.shared.u64 	%rd201, [%r1742+26112];
	xor.b32  	%r1743, %r1737, -2147483648;
	add.s64 	%rd202, %rd201, %rd9;
	shl.b64 	%rd203, %rd202, 2;
	add.s64 	%rd204, %rd22, %rd203;
	st.global.u32 	[%rd204+7680], %r1743;
$L__BB15_237:
	bar.warp.sync 	-1;
	add.s32 	%r1744, %r1, 2304;
	setp.ge.s32 	%p158, %r1744, %r351;
	@%p158 bra 	$L__BB15_239;
	ld.param.u32 	%r2119, [_ZN3cub18CUB_300001_SM_10006detail10radix_sort29DeviceRadixSortOnesweepKernelINS1_5radix10policy_hubIiiyE10Policy1000ELNS0_9SortOrderE0EiiyiiNS1_21identity_decomposer_tEEEvPT5_SB_PT3_PKSC_PT1_PKSG_PT2_PKSK_T4_iiT6__param_9];
	ld.shared.u32 	%r1745, [%r350+9216];
	shr.u32 	%r1746, %r1745, %r2119;
	and.b32  	%r1747, %r1746, %r221;
	shl.b32 	%r1748, %r1747, 3;
	add.s32 	%r1750, %r783, %r1748;
	ld.shared.u64 	%rd205, [%r1750+26112];
	xor.b32  	%r1751, %r1745, -2147483648;
	add.s64 	%rd206, %rd205, %rd9;
	shl.b64 	%rd207, %rd206, 2;
	add.s64 	%rd208, %rd22, %rd207;
	st.global.u32 	[%rd208+9216], %r1751;
$L__BB15_239:
	bar.warp.sync 	-1;
	add.s32 	%r1752, %r1, 2688;
	setp.ge.s32 	%p159, %r1752, %r351;
	@%p159 bra 	$L__BB15_241;
	ld.param.u32 	%r2120, [_ZN3cub18CUB_300001_SM_10006detail10radix_sort29DeviceRadixSortOnesweepKernelINS1_5radix10policy_hubIiiyE10Policy1000ELNS0_9SortOrderE0EiiyiiNS1_21identity_decomposer_tEEEvPT5_SB_PT3_PKSC_PT1_PKSG_PT2_PKSK_T4_iiT6__param_9];
	ld.shared.u32 	%r1753, [%r350+10752];
	shr.u32 	%r1754, %r1753, %r2120;
	and.b32  	%r1755, %r1754, %r221;
	shl.b32 	%r1756, %r1755, 3;
	add.s32 	%r1758, %r783, %r1756;
	ld.shared.u64 	%rd209, [%r1758+26112];
	xor.b32  	%r1759, %r1753, -2147483648;
	add.s64 	%rd210, %rd209, %rd9;
	shl.b64 	%rd211, %rd210, 2;
	add.s64 	%rd212, %rd22, %rd211;
	st.global.u32 	[%rd212+10752], %r1759;
$L__BB15_241:
	bar.warp.sync 	-1;
	or.b32  	%r1760, %r1, 3072;
	setp.ge.s32 	%p160, %r1760, %r351;
	@%p160 bra 	$L__BB15_243;
	ld.param.u32 	%r2121, [_ZN3cub18CUB_300001_SM_10006detail10radix_sort29DeviceRadixSortOnesweepKernelINS1_5radix10policy_hubIiiyE10Policy1000ELNS0_9SortOrderE0EiiyiiNS1_21identity_decomposer_tEEEvPT5_SB_PT3_PKSC_PT1_PKSG_PT2_PKSK_T4_iiT6__param_9];
	ld.shared.u32 	%r1761, [%r350+12288];
	shr.u32 	%r1762, %r1761, %r2121;
	and.b32  	%r1763, %r1762, %r221;
	shl.b32 	%r1764, %r1763, 3;
	add.s32 	%r1766, %r783, %r1764;
	ld.shared.u64 	%rd213, [%r1766+26112];
	xor.b32  	%r1767, %r1761, -2147483648;
	add.s64 	%rd214, %rd213, %rd9;
	shl.b64 	%rd215, %rd214, 2;
	add.s64 	%rd216, %rd22, %rd215;
	st.global.u32 	[%rd216+12288], %r1767;
$L__BB15_243:
	bar.warp.sync 	-1;
	add.s32 	%r1768, %r1, 3456;
	setp.ge.s32 	%p161, %r1768, %r351;
	@%p161 bra 	$L__BB15_245;
	ld.param.u32 	%r2122, [_ZN3cub18CUB_300001_SM_10006detail10radix_sort29DeviceRadixSortOnesweepKernelINS1_5radix10policy_hubIiiyE10Policy1000ELNS0_9SortOrderE0EiiyiiNS1_21identity_decomposer_tEEEvPT5_SB_PT3_PKSC_PT1_PKSG_PT2_PKSK_T4_iiT6__param_9];
	ld.shared.u32 	%r1769, [%r350+13824];
	shr.u32 	%r1770, %r1769, %r2122;
	and.b32  	%r1771, %r1770, %r221;
	shl.b32 	%r1772, %r1771, 3;
	add.s32 	%r1774, %r783, %r1772;
	ld.shared.u64 	%rd217, [%r1774+26112];
	xor.b32  	%r1775, %r1769, -2147483648;
	add.s64 	%rd218, %rd217, %rd9;
	shl.b64 	%rd219, %rd218, 2;
	add.s64 	%rd220, %rd22, %rd219;
	st.global.u32 	[%rd220+13824], %r1775;
$L__BB15_245:
	bar.warp.sync 	-1;
	add.s32 	%r1776, %r1, 3840;
	setp.ge.s32 	%p162, %r1776, %r351;
	@%p162 bra 	$L__BB15_247;
	ld.param.u32 	%r2123, [_ZN3cub18CUB_300001_SM_10006detail10radix_sort29DeviceRadixSortOnesweepKernelINS1_5radix10policy_hubIiiyE10Policy1000ELNS0_9SortOrderE0EiiyiiNS1_21identity_decomposer_tEEEvPT5_SB_PT3_PKSC_PT1_PKSG_PT2_PKSK_T4_iiT6__param_9];
	ld.shared.u32 	%r1777, [%r350+15360];
	shr.u32 	%r1778, %r1777, %r2123;
	and.b32  	%r1779, %r1778, %r221;
	shl.b32 	%r1780, %r1779, 3;
	add.s32 	%r1782, %r783, %r1780;
	ld.shared.u64 	%rd221, [%r1782+26112];
	xor.b32  	%r1783, %r1777, -2147483648;
	add.s64 	%rd222, %rd221, %rd9;
	shl.b64 	%rd223, %rd222, 2;
	add.s64 	%rd224, %rd22, %rd223;
	st.global.u32 	[%rd224+15360], %r1783;
$L__BB15_247:
	bar.warp.sync 	-1;
	add.s32 	%r1784, %r1, 4224;
	setp.ge.s32 	%p163, %r1784, %r351;
	@%p163 bra 	$L__BB15_249;
	ld.param.u32 	%r2124, [_ZN3cub18CUB_300001_SM_10006detail10radix_sort29DeviceRadixSortOnesweepKernelINS1_5radix10policy_hubIiiyE10Policy1000ELNS0_9SortOrderE0EiiyiiNS1_21identity_decomposer_tEEEvPT5_SB_PT3_PKSC_PT1_PKSG_PT2_PKSK_T4_iiT6__param_9];
	ld.shared.u32 	%r1785, [%r350+16896];
	shr.u32 	%r1786, %r1785, %r2124;
	and.b32  	%r1787, %r1786, %r221;
	shl.b32 	%r1788, %r1787, 3;
	add.s32 	%r1790, %r783, %r1788;
	ld.shared.u64 	%rd225, [%r1790+26112];
	xor.b32  	%r1791, %r1785, -2147483648;
	add.s64 	%rd226, %rd225, %rd9;
	shl.b64 	%rd227, %rd226, 2;
	add.s64 	%rd228, %rd22, %rd227;
	st.global.u32 	[%rd228+16896], %r1791;
$L__BB15_249:
	bar.warp.sync 	-1;
	add.s32 	%r1792, %r1, 4608;
	setp.ge.s32 	%p164, %r1792, %r351;
	@%p164 bra 	$L__BB15_251;
	ld.param.u32 	%r2125, [_ZN3cub18CUB_300001_SM_10006detail10radix_sort29DeviceRadixSortOnesweepKernelINS1_5radix10policy_hubIiiyE10Policy1000ELNS0_9SortOrderE0EiiyiiNS1_21identity_decomposer_tEEEvPT5_SB_PT3_PKSC_PT1_PKSG_PT2_PKSK_T4_iiT6__param_9];
	ld.shared.u32 	%r1793, [%r350+18432];
	shr.u32 	%r1794, %r1793, %r2125;
	and.b32  	%r1795, %r1794, %r221;
	shl.b32 	%r1796, %r1795, 3;
	add.s32 	%r1798, %r783, %r1796;
	ld.shared.u64 	%rd229, [%r1798+26112];
	xor.b32  	%r1799, %r1793, -2147483648;
	add.s64 	%rd230, %rd229, %rd9;
	shl.b64 	%rd231, %rd230, 2;
	add.s64 	%rd232, %rd22, %rd231;
	st.global.u32 	[%rd232+18432], %r1799;
$L__BB15_251:
	bar.warp.sync 	-1;
	add.s32 	%r1800, %r1, 4992;
	setp.ge.s32 	%p165, %r1800, %r351;
	@%p165 bra 	$L__BB15_253;
	ld.param.u32 	%r2126, [_ZN3cub18CUB_300001_SM_10006detail10radix_sort29DeviceRadixSortOnesweepKernelINS1_5radix10policy_hubIiiyE10Policy1000ELNS0_9SortOrderE0EiiyiiNS1_21identity_decomposer_tEEEvPT5_SB_PT3_PKSC_PT1_PKSG_PT2_PKSK_T4_iiT6__param_9];
	ld.shared.u32 	%r1801, [%r350+19968];
	shr.u32 	%r1802, %r1801, %r2126;
	and.b32  	%r1803, %r1802, %r221;
	shl.b32 	%r1804, %r1803, 3;
	add.s32 	%r1806, %r783, %r1804;
	ld.shared.u64 	%rd233, [%r1806+26112];
	xor.b32  	%r1807, %r1801, -2147483648;
	add.s64 	%rd234, %rd233, %rd9;
	shl.b64 	%rd235, %rd234, 2;
	add.s64 	%rd236, %rd22, %rd235;
	st.global.u32 	[%rd236+19968], %r1807;
$L__BB15_253:
	bar.warp.sync 	-1;
	add.s32 	%r1808, %r1, 5376;
	setp.ge.s32 	%p166, %r1808, %r351;
	@%p166 bra 	$L__BB15_255;
	ld.param.u32 	%r2127, [_ZN3cub18CUB_300001_SM_10006detail10radix_sort29DeviceRadixSortOnesweepKernelINS1_5radix10policy_hubIiiyE10Policy1000ELNS0_9SortOrderE0EiiyiiNS1_21identity_decomposer_tEEEvPT5_SB_PT3_PKSC_PT1_PKSG_PT2_PKSK_T4_iiT6__param_9];
	ld.shared.u32 	%r1809, [%r350+21504];
	shr.u32 	%r1810, %r1809, %r2127;
	and.b32  	%r1811, %r1810, %r221;
	shl.b32 	%r1812, %r1811, 3;
	add.s32 	%r1814, %r783, %r1812;
	ld.shared.u64 	%rd237, [%r1814+26112];
	xor.b32  	%r1815, %r1809, -2147483648;
	add.s64 	%rd238, %rd237, %rd9;
	shl.b64 	%rd239, %rd238, 2;
	add.s64 	%rd240, %rd22, %rd239;
	st.global.u32 	[%rd240+21504], %r1815;
$L__BB15_255:
	bar.warp.sync 	-1;
	add.s32 	%r1816, %r1, 5760;
	setp.ge.s32 	%p167, %r1816, %r351;
	@%p167 bra 	$L__BB15_257;
	ld.param.u32 	%r2128, [_ZN3cub18CUB_300001_SM_10006detail10radix_sort29DeviceRadixSortOnesweepKernelINS1_5radix10policy_hubIiiyE10Policy1000ELNS0_9SortOrderE0EiiyiiNS1_21identity_decomposer_tEEEvPT5_SB_PT3_PKSC_PT1_PKSG_PT2_PKSK_T4_iiT6__param_9];
	ld.shared.u32 	%r1817, [%r350+23040];
	shr.u32 	%r1818, %r1817, %r2128;
	and.b32  	%r1819, %r1818, %r221;
	shl.b32 	%r1820, %r1819, 3;
	add.s32 	%r1822, %r783, %r1820;
	ld.shared.u64 	%rd241, [%r1822+26112];
	xor.b32  	%r1823, %r1817, -2147483648;
	add.s64 	%rd242, %rd241, %rd9;
	shl.b64 	%rd243, %rd242, 2;
	add.s64 	%rd244, %rd22, %rd243;
	st.global.u32 	[%rd244+23040], %r1823;
$L__BB15_257:
	bar.warp.sync 	-1;
	or.b32  	%r1824, %r1, 6144;
	setp.ge.s32 	%p168, %r1824, %r351;
	@%p168 bra 	$L__BB15_259;
	ld.param.u32 	%r2129, [_ZN3cub18CUB_300001_SM_10006detail10radix_sort29DeviceRadixSortOnesweepKernelINS1_5radix10policy_hubIiiyE10Policy1000ELNS0_9SortOrderE0EiiyiiNS1_21identity_decomposer_tEEEvPT5_SB_PT3_PKSC_PT1_PKSG_PT2_PKSK_T4_iiT6__param_9];
	ld.shared.u32 	%r1825, [%r350+24576];
	shr.u32 	%r1826, %r1825, %r2129;
	and.b32  	%r1827, %r1826, %r221;
	shl.b32 	%r1828, %r1827, 3;
	add.s32 	%r1830, %r783, %r1828;
	ld.shared.u64 	%rd245, [%r1830+26112];
	xor.b32  	%r1831, %r1825, -2147483648;
	add.s64 	%rd246, %rd245, %rd9;
	shl.b64 	%rd247, %rd246, 2;
	add.s64 	%rd248, %rd22, %rd247;
	st.global.u32 	[%rd248+24576], %r1831;
$L__BB15_259:
	bar.warp.sync 	-1;
$L__BB15_260:
	ld.param.u32 	%r2130, [_ZN3cub18CUB_300001_SM_10006detail10radix_sort29DeviceRadixSortOnesweepKernelINS1_5radix10policy_hubIiiyE10Policy1000ELNS0_9SortOrderE0EiiyiiNS1_21identity_decomposer_tEEEvPT5_SB_PT3_PKSC_PT1_PKSG_PT2_PKSK_T4_iiT6__param_9];
	ld.param.u32 	%r2090, [_ZN3cub18CUB_300001_SM_10006detail10radix_sort29DeviceRadixSortOnesweepKernelINS1_5radix10policy_hubIiiyE10Policy1000ELNS0_9SortOrderE0EiiyiiNS1_21identity_decomposer_tEEEvPT5_SB_PT3_PKSC_PT1_PKSG_PT2_PKSK_T4_iiT6__param_8];
	setp.gt.s32 	%p169, %r349, %r2090;
	ld.shared.u32 	%r1832, [%r350];
	shr.u32 	%r1833, %r1832, %r2130;
	and.b32  	%r352, %r1833, %r221;
	ld.shared.u32 	%r1834, [%r350+1536];
	shr.u32 	%r1835, %r1834, %r2130;
	and.b32  	%r353, %r1835, %r221;
	ld.shared.u32 	%r1836, [%r350+3072];
	shr.u32 	%r1837, %r1836, %r2130;
	and.b32  	%r354, %r1837, %r221;
	ld.shared.u32 	%r1838, [%r350+4608];
	shr.u32 	%r1839, %r1838, %r2130;
	and.b32  	%r355, %r1839, %r221;
	ld.shared.u32 	%r1840, [%r350+6144];
	shr.u32 	%r1841, %r1840, %r2130;
	and.b32  	%r356, %r1841, %r221;
	ld.shared.u32 	%r1842, [%r350+7680];
	shr.u32 	%r1843, %r1842, %r2130;
	and.b32  	%r357, %r1843, %r221;
	ld.shared.u32 	%r1844, [%r350+9216];
	shr.u32 	%r1845, %r1844, %r2130;
	and.b32  	%r358, %r1845, %r221;
	ld.shared.u32 	%r1846, [%r350+10752];
	shr.u32 	%r1847, %r1846, %r2130;
	and.b32  	%r359, %r1847, %r221;
	ld.shared.u32 	%r1848, [%r350+12288];
	shr.u32 	%r1849, %r1848, %r2130;
	and.b32  	%r360, %r1849, %r221;
	ld.shared.u32 	%r1850, [%r350+13824];
	shr.u32 	%r1851, %r1850, %r2130;
	and.b32  	%r361, %r1851, %r221;
	ld.shared.u32 	%r1852, [%r350+15360];
	shr.u32 	%r1853, %r1852, %r2130;
	and.b32  	%r362, %r1853, %r221;
	ld.shared.u32 	%r1854, [%r350+16896];
	shr.u32 	%r1855, %r1854, %r2130;
	and.b32  	%r363, %r1855, %r221;
	ld.shared.u32 	%r1856, [%r350+18432];
	shr.u32 	%r1857, %r1856, %r2130;
	and.b32  	%r364, %r1857, %r221;
	ld.shared.u32 	%r1858, [%r350+19968];
	shr.u32 	%r1859, %r1858, %r2130;
	and.b32  	%r365, %r1859, %r221;
	ld.shared.u32 	%r1860, [%r350+21504];
	shr.u32 	%r1861, %r1860, %r2130;
	and.b32  	%r366, %r1861, %r221;
	ld.shared.u32 	%r1862, [%r350+23040];
	shr.u32 	%r1863, %r1862, %r2130;
	and.b32  	%r367, %r1863, %r221;
	ld.shared.u32 	%r1864, [%r350+24576];
	shr.u32 	%r1865, %r1864, %r2130;
	and.b32  	%r368, %r1865, %r221;
	@%p169 bra 	$L__BB15_262;
	ld.param.u64 	%rd443, [_ZN3cub18CUB_300001_SM_10006detail10radix_sort29DeviceRadixSortOnesweepKernelINS1_5radix10policy_hubIiiyE10Policy1000ELNS0_9SortOrderE0EiiyiiNS1_21identity_decomposer_tEEEvPT5_SB_PT3_PKSC_PT1_PKSG_PT2_PKSK_T4_iiT6__param_7];
	cvta.to.global.u64 	%rd249, %rd443;
	and.b32  	%r1869, %r1, 31;
	or.b32  	%r1870, %r647, %r1869;
	cvt.u64.u32 	%rd250, %r1870;
	mul.lo.s32 	%r1871, %r3, 6528;
	cvt.s64.s32 	%rd251, %r1871;
	add.s64 	%rd252, %rd250, %rd251;
	shl.b64 	%rd253, %rd252, 2;
	add.s64 	%rd254, %rd249, %rd253;
	ld.global.u32 	%r2266, [%rd254];
	ld.global.u32 	%r2267, [%rd254+128];
	ld.global.u32 	%r2268, [%rd254+256];
	ld.global.u32 	%r2269, [%rd254+384];
	ld.global.u32 	%r2270, [%rd254+512];
	ld.global.u32 	%r2271, [%rd254+640];
	ld.global.u32 	%r2272, [%rd254+768];
	ld.global.u32 	%r2273, [%rd254+896];
	ld.global.u32 	%r2274, [%rd254+1024];
	ld.global.u32 	%r2275, [%rd254+1152];
	ld.global.u32 	%r2276, [%rd254+1280];
	ld.global.u32 	%r2277, [%rd254+1408];
	ld.global.u32 	%r2278, [%rd254+1536];
	ld.global.u32 	%r2279, [%rd254+1664];
	ld.global.u32 	%r2280, [%rd254+1792];
	ld.global.u32 	%r2281, [%rd254+1920];
	ld.global.u32 	%r2282, [%rd254+2048];
	bra.uni 	$L__BB15_296;
$L__BB15_262:
	ld.param.u32 	%r2091, [_ZN3cub18CUB_300001_SM_10006detail10radix_sort29DeviceRadixSortOnesweepKernelINS1_5radix10policy_hubIiiyE10Policy1000ELNS0_9SortOrderE0EiiyiiNS1_21identity_decomposer_tEEEvPT5_SB_PT3_PKSC_PT1_PKSG_PT2_PKSK_T4_iiT6__param_8];
	ld.param.u64 	%rd444, [_ZN3cub18CUB_300001_SM_10006detail10radix_sort29DeviceRadixSortOnesweepKernelINS1_5radix10policy_hubIiiyE10Policy1000ELNS0_9SortOrderE0EiiyiiNS1_21identity_decomposer_tEEEvPT5_SB_PT3_PKSC_PT1_PKSG_PT2_PKSK_T4_iiT6__param_7];
	cvta.to.global.u64 	%rd255, %rd444;
	add.s64 	%rd23, %rd255, %rd63;
	cvt.u32.u64 	%r1874, %rd7;
	sub.s32 	%r386, %r2091, %r649;
	setp.ge.s32 	%p170, %r1874, %r386;
	@%p170 bra 	$L__BB15_264;
	ld.global.u32 	%r2266, [%rd23];
$L__BB15_264:
	add.s32 	%r1877, %r1874, 32;
	setp.ge.s32 	%p171, %r1877, %r386;
	@%p171 bra 	$L__BB15_266;
	ld.global.u32 	%r2267, [%rd23+128];
$L__BB15_266:
	add.s32 	%r1880, %r1874, 64;
	setp.ge.s32 	%p172, %r1880, %r386;
	@%p172 bra 	$L__BB15_268;
	ld.global.u32 	%r2268, [%rd23+256];
$L__BB15_268:
	add.s32 	%r1883, %r1874, 96;
	setp.ge.s32 	%p173, %r1883, %r386;
	@%p173 bra 	$L__BB15_270;
	ld.global.u32 	%r2269, [%rd23+384];
$L__BB15_270:
	add.s32 	%r1886, %r1874, 128;
	setp.ge.s32 	%p174, %r1886, %r386;
	@%p174 bra 	$L__BB15_272;
	ld.global.u32 	%r2270, [%rd23+512];
$L__BB15_272:
	add.s32 	%r1889, %r1874, 160;
	setp.ge.s32 	%p175, %r1889, %r386;
	@%p175 bra 	$L__BB15_274;
	ld.global.u32 	%r2271, [%rd23+640];
$L__BB15_274:
	add.s32 	%r1892, %r1874, 192;
	setp.ge.s32 	%p176, %r1892, %r386;
	@%p176 bra 	$L__BB15_276;
	ld.global.u32 	%r2272, [%rd23+768];
$L__BB15_276:
	add.s32 	%r1895, %r1874, 224;
	setp.ge.s32 	%p177, %r1895, %r386;
	@%p177 bra 	$L__BB15_278;
	ld.param.u64 	%rd445, [_ZN3cub18CUB_300001_SM_10006detail10radix_sort29DeviceRadixSortOnesweepKernelINS1_5radix10policy_hubIiiyE10Policy1000ELNS0_9SortOrderE0EiiyiiNS1_21identity_decomposer_tEEEvPT5_SB_PT3_PKSC_PT1_PKSG_PT2_PKSK_T4_iiT6__param_7];
	cvta.to.global.u64 	%rd259, %rd445;
	cvt.s64.s32 	%rd260, %r649;
	add.s64 	%rd261, %rd7, %rd260;
	shl.b64 	%rd262, %rd261, 2;
	add.s64 	%rd263, %rd259, %rd262;
	ld.global.u32 	%r2273, [%rd263+896];
$L__BB15_278:
	add.s32 	%r1899, %r1874, 256;
	setp.ge.s32 	%p178, %r1899, %r386;
	@%p178 bra 	$L__BB15_280;
	ld.param.u64 	%rd446, [_ZN3cub18CUB_300001_SM_10006detail10radix_sort29DeviceRadixSortOnesweepKernelINS1_5radix10policy_hubIiiyE10Policy1000ELNS0_9SortOrderE0EiiyiiNS1_21identity_decomposer_tEEEvPT5_SB_PT3_PKSC_PT1_PKSG_PT2_PKSK_T4_iiT6__param_7];
	cvta.to.global.u64 	%rd264, %rd446;
	cvt.s64.s32 	%rd265, %r649;
	add.s64 	%rd266, %rd7, %rd265;
	shl.b64 	%rd267, %rd266, 2;
	add.s64 	%rd268, %rd264, %rd267;
	ld.global.u32 	%r2274, [%rd268+1024];
$L__BB15_280:
	add.s32 	%r1903, %r1874, 288;
	setp.ge.s32 	%p179, %r1903, %r386;
	@%p179 bra 	$L__BB15_282;
	ld.param.u64 	%rd447, [_ZN3cub18CUB_300001_SM_10006detail10radix_sort29DeviceRadixSortOnesweepKernelINS1_5radix10policy_hubIiiyE10Policy1000ELNS0_9SortOrderE0EiiyiiNS1_21identity_decomposer_tEEEvPT5_SB_PT3_PKSC_PT1_PKSG_PT2_PKSK_T4_iiT6__param_7];
	cvta.to.global.u64 	%rd269, %rd447;
	cvt.s64.s32 	%rd270, %r649;
	add.s64 	%rd271, %rd7, %rd270;
	shl.b64 	%rd272, %rd271, 2;
	add.s64 	%rd273, %rd269, %rd272;
	ld.global.u32 	%r2275, [%rd273+1152];
$L__BB15_282:
	add.s32 	%r1907, %r1874, 320;
	setp.ge.s32 	%p180, %r1907, %r386;
	@%p180 bra 	$L__BB15_284;
	ld.param.u64 	%rd448, [_ZN3cub18CUB_300001_SM_10006detail10radix_sort29DeviceRadixSortOnesweepKernelINS1_5radix10policy_hubIiiyE10Policy1000ELNS0_9SortOrderE0EiiyiiNS1_21identity_decomposer_tEEEvPT5_SB_PT3_PKSC_PT1_PKSG_PT2_PKSK_T4_iiT6__param_7];
	cvta.to.global.u64 	%rd274, %rd448;
	cvt.s64.s32 	%rd275, %r649;
	add.s64 	%rd276, %rd7, %rd275;
	shl.b64 	%rd277, %rd276, 2;
	add.s64 	%rd278, %rd274, %rd277;
	ld.global.u32 	%r2276, [%rd278+1280];
$L__BB15_284:
	add.s32 	%r1911, %r1874, 352;
	setp.ge.s32 	%p181, %r1911, %r386;
	@%p181 bra 	$L__BB15_286;
	ld.param.u64 	%rd449, [_ZN3cub18CUB_300001_SM_10006detail10radix_sort29DeviceRadixSortOnesweepKernelINS1_5radix10policy_hubIiiyE10Policy1000ELNS0_9SortOrderE0EiiyiiNS1_21identity_decomposer_tEEEvPT5_SB_PT3_PKSC_PT1_PKSG_PT2_PKSK_T4_iiT6__param_7];
	cvta.to.global.u64 	%rd279, %rd449;
	mul.lo.s32 	%r1912, %r3, 6528;
	cvt.s64.s32 	%rd280, %r1912;
	add.s64 	%rd281, %rd7, %rd280;
	shl.b64 	%rd282, %rd281, 2;
	add.s64 	%rd283, %rd279, %rd282;
	ld.global.u32 	%r2277, [%rd283+1408];
$L__BB15_286:
	add.s32 	%r1915, %r1874, 384;
	setp.ge.s32 	%p182, %r1915, %r386;
	@%p182 bra 	$L__BB15_288;
	ld.param.u64 	%rd450, [_ZN3cub18CUB_300001_SM_10006detail10radix_sort29DeviceRadixSortOnesweepKernelINS1_5radix10policy_hubIiiyE10Policy1000ELNS0_9SortOrderE0EiiyiiNS1_21identity_decomposer_tEEEvPT5_SB_PT3_PKSC_PT1_PKSG_PT2_PKSK_T4_iiT6__param_7];
	cvta.to.global.u64 	%rd284, %rd450;
	mul.lo.s32 	%r1916, %r3, 6528;
	cvt.s64.s32 	%rd285, %r1916;
	add.s64 	%rd286, %rd7, %rd285;
	shl.b64 	%rd287, %rd286, 2;
	add.s64 	%rd288, %rd284, %rd287;
	ld.global.u32 	%r2278, [%rd288+1536];
$L__BB15_288:
	cvt.u32.u64 	%r1918, %rd7;
	add.s32 	%r1919, %r1918, 416;
	setp.ge.s32 	%p183, %r1919, %r386;
	@%p183 bra 	$L__BB15_290;
	ld.param.u64 	%rd451, [_ZN3cub18CUB_300001_SM_10006detail10radix_sort29DeviceRadixSortOnesweepKernelINS1_5radix10policy_hubIiiyE10Policy1000ELNS0_9SortOrderE0EiiyiiNS1_21identity_decomposer_tEEEvPT5_SB_PT3_PKSC_PT1_PKSG_PT2_PKSK_T4_iiT6__param_7];
	cvta.to.global.u64 	%rd289, %rd451;
	mul.lo.s32 	%r1920, %r3, 6528;
	cvt.s64.s32 	%rd290, %r1920;
	add.s64 	%rd291, %rd7, %rd290;
	shl.b64 	%rd292, %rd291, 2;
	add.s64 	%rd293, %rd289, %rd292;
	ld.global.u32 	%r2279, [%rd293+1664];
$L__BB15_290:
	cvt.u32.u64 	%r1922, %rd7;
	add.s32 	%r1923, %r1922, 448;
	setp.ge.s32 	%p184, %r1923, %r386;
	@%p184 bra 	$L__BB15_292;
	ld.param.u64 	%rd452, [_ZN3cub18CUB_300001_SM_10006detail10radix_sort29DeviceRadixSortOnesweepKernelINS1_5radix10policy_hubIiiyE10Policy1000ELNS0_9SortOrderE0EiiyiiNS1_21identity_decomposer_tEEEvPT5_SB_PT3_PKSC_PT1_PKSG_PT2_PKSK_T4_iiT6__param_7];
	cvta.to.global.u64 	%rd294, %rd452;
	mul.lo.s32 	%r1924, %r3, 6528;
	cvt.s64.s32 	%rd295, %r1924;
	add.s64 	%rd296, %rd7, %rd295;
	shl.b64 	%rd297, %rd296, 2;
	add.s64 	%rd298, %rd294, %rd297;
	ld.global.u32 	%r2280, [%rd298+1792];
$L__BB15_292:
	cvt.u32.u64 	%r1926, %rd7;
	add.s32 	%r1927, %r1926, 480;
	setp.ge.s32 	%p185, %r1927, %r386;
	@%p185 bra 	$L__BB15_294;
	ld.param.u64 	%rd453, [_ZN3cub18CUB_300001_SM_10006detail10radix_sort29DeviceRadixSortOnesweepKernelINS1_5radix10policy_hubIiiyE10Policy1000ELNS0_9SortOrderE0EiiyiiNS1_21identity_decomposer_tEEEvPT5_SB_PT3_PKSC_PT1_PKSG_PT2_PKSK_T4_iiT6__param_7];
	cvta.to.global.u64 	%rd299, %rd453;
	mul.lo.s32 	%r1928, %r3, 6528;
	cvt.s64.s32 	%rd300, %r1928;
	add.s64 	%rd301, %rd7, %rd300;
	shl.b64 	%rd302, %rd301, 2;
	add.s64 	%rd303, %rd299, %rd302;
	ld.global.u32 	%r2281, [%rd303+1920];
$L__BB15_294:
	cvt.u32.u64 	%r1930, %rd7;
	add.s32 	%r1931, %r1930, 512;
	setp.ge.s32 	%p186, %r1931, %r386;
	@%p186 bra 	$L__BB15_296;
	ld.param.u64 	%rd454, [_ZN3cub18CUB_300001_SM_10006detail10radix_sort29DeviceRadixSortOnesweepKernelINS1_5radix10policy_hubIiiyE10Policy1000ELNS0_9SortOrderE0EiiyiiNS1_21identity_decomposer_tEEEvPT5_SB_PT3_PKSC_PT1_PKSG_PT2_PKSK_T4_iiT6__param_7];
	cvta.to.global.u64 	%rd304, %rd454;
	mov.u32 	%r1932, %tid.x;
	and.b32  	%r1933, %r1932, 992;
	mul.lo.s32 	%r1934, %r1933, 17;
	and.b32  	%r1935, %r1932, 31;
	or.b32  	%r1936, %r1934, %r1935;
	cvt.u64.u32 	%rd305, %r1936;
	mul.lo.s32 	%r1937, %r3, 6528;
	cvt.s64.s32 	%rd306, %r1937;
	add.s64 	%rd307, %rd305, %rd306;
	shl.b64 	%rd308, %rd307, 2;
	add.s64 	%rd309, %rd304, %rd308;
	ld.global.u32 	%r2282, [%rd309+2048];
$L__BB15_296:
	ld.param.u32 	%r2092, [_ZN3cub18CUB_300001_SM_10006detail10radix_sort29DeviceRadixSortOnesweepKernelINS1_5radix10policy_hubIiiyE10Policy1000ELNS0_9SortOrderE0EiiyiiNS1_21identity_decomposer_tEEEvPT5_SB_PT3_PKSC_PT1_PKSG_PT2_PKSK_T4_iiT6__param_8];
	ld.param.u64 	%rd441, [_ZN3cub18CUB_300001_SM_10006detail10radix_sort29DeviceRadixSortOnesweepKernelINS1_5radix10policy_hubIiiyE10Policy1000ELNS0_9SortOrderE0EiiyiiNS1_21identity_decomposer_tEEEvPT5_SB_PT3_PKSC_PT1_PKSG_PT2_PKSK_T4_iiT6__param_6];
	cvta.to.global.u64 	%rd24, %rd441;
	mov.u32 	%r437, %tid.x;
	cvt.u64.u32 	%rd25, %r437;
	shl.b32 	%r1938, %r437, 2;
	mov.u32 	%r1939, _ZZN3cub18CUB_300001_SM_10006detail10radix_sort29DeviceRadixSortOnesweepKernelINS1_5radix10policy_hubIiiyE10Policy1000ELNS0_9SortOrderE0EiiyiiNS1_21identity_decomposer_tEEEvPT5_SB_PT3_PKSC_PT1_PKSG_PT2_PKSK_T4_iiT6_E1s;
	add.s32 	%r438, %r1939, %r1938;
	mad.lo.s32 	%r1940, %r3, 6528, 6528;
	setp.gt.s32 	%p187, %r1940, %r2092;
	bar.sync 	0;
	st.shared.u32 	[%r323+-4], %r2266;
	st.shared.u32 	[%r324+-4], %r2267;
	st.shared.u32 	[%r325+-4], %r2268;
	st.shared.u32 	[%r326+-4], %r2269;
	st.shared.u32 	[%r327+-4], %r2270;
	st.shared.u32 	[%r328+-4], %r2271;
	st.shared.u32 	[%r329+-4], %r2272;
	st.shared.u32 	[%r330+-4], %r2273;
	st.shared.u32 	[%r331+-4], %r2274;
	st.shared.u32 	[%r332+-4], %r2275;
	st.shared.u32 	[%r333+-4], %r2276;
	st.shared.u32 	[%r334+-4], %r2277;
	st.shared.u32 	[%r335+-4], %r2278;
	st.shared.u32 	[%r336+-4], %r2279;
	st.shared.u32 	[%r337+-4], %r2280;
	st.shared.u32 	[%r338+-4], %r2281;
	st.shared.u32 	[%r339+-4], %r2282;
	bar.sync 	0;
	@%p187 bra 	$L__BB15_298;
	ld.shared.u32 	%r1941, [%r438];
	shl.b32 	%r1942, %r352, 3;
	add.s32 	%r1944, %r1939, 26112;
	add.s32 	%r1945, %r1944, %r1942;
	ld.shared.u64 	%rd310, [%r1945];
	add.s64 	%rd311, %rd310, %rd25;
	shl.b64 	%rd312, %rd311, 2;
	add.s64 	%rd313, %rd24, %rd312;
	st.global.u32 	[%rd313], %r1941;
	bar.warp.sync 	-1;
	ld.shared.u32 	%r1946, [%r438+1536];
	shl.b32 	%r1947, %r353, 3;
	add.s32 	%r1948, %r1944, %r1947;
	ld.shared.u64 	%rd314, [%r1948];
	add.s64 	%rd315, %rd314, %rd25;
	shl.b64 	%rd316, %rd315, 2;
	add.s64 	%rd317, %rd24, %rd316;
	st.global.u32 	[%rd317+1536], %r1946;
	bar.warp.sync 	-1;
	ld.shared.u32 	%r1949, [%r438+3072];
	shl.b32 	%r1950, %r354, 3;
	add.s32 	%r1951, %r1944, %r1950;
	ld.shared.u64 	%rd318, [%r1951];
	add.s64 	%rd319, %rd318, %rd25;
	shl.b64 	%rd320, %rd319, 2;
	add.s64 	%rd321, %rd24, %rd320;
	st.global.u32 	[%rd321+3072], %r1949;
	bar.warp.sync 	-1;
	ld.shared.u32 	%r1952, [%r438+4608];
	shl.b32 	%r1953, %r355, 3;
	add.s32 	%r1954, %r1944, %r1953;
	ld.shared.u64 	%rd322, [%r1954];
	add.s64 	%rd323, %rd322, %rd25;
	shl.b64 	%rd324, %rd323, 2;
	add.s64 	%rd325, %rd24, %rd324;
	st.global.u32 	[%rd325+4608], %r1952;
	bar.warp.sync 	-1;
	ld.shared.u32 	%r1955, [%r438+6144];
	shl.b32 	%r1956, %r356, 3;
	add.s32 	%r1957, %r1944, %r1956;
	ld.shared.u64 	%rd326, [%r1957];
	add.s64 	%rd327, %rd326, %rd25;
	shl.b64 	%rd328, %rd327, 2;
	add.s64 	%rd329, %rd24, %rd328;
	st.global.u32 	[%rd329+6144], %r1955;
	bar.warp.sync 	-1;
	ld.shared.u32 	%r1958, [%r438+7680];
	shl.b32 	%r1959, %r357, 3;
	add.s32 	%r1960, %r1944, %r1959;
	ld.shared.u64 	%rd330, [%r1960];
	add.s64 	%rd331, %rd330, %rd25;
	shl.b64 	%rd332, %rd331, 2;
	add.s64 	%rd333, %rd24, %rd332;
	st.global.u32 	[%rd333+7680], %r1958;
	bar.warp.sync 	-1;
	ld.shared.u32 	%r1961, [%r438+9216];
	shl.b32 	%r1962, %r358, 3;
	add.s32 	%r1963, %r1944, %r1962;
	ld.shared.u64 	%rd334, [%r1963];
	add.s64 	%rd335, %rd334, %rd25;
	shl.b64 	%rd336, %rd335, 2;
	add.s64 	%rd337, %rd24, %rd336;
	st.global.u32 	[%rd337+9216], %r1961;
	bar.warp.sync 	-1;
	ld.shared.u32 	%r1964, [%r438+10752];
	shl.b32 	%r1965, %r359, 3;
	add.s32 	%r1966, %r1944, %r1965;
	ld.shared.u64 	%rd338, [%r1966];
	add.s64 	%rd339, %rd338, %rd25;
	shl.b64 	%rd340, %rd339, 2;
	add.s64 	%rd341, %rd24, %rd340;
	st.global.u32 	[%rd341+10752], %r1964;
	bar.warp.sync 	-1;
	ld.shared.u32 	%r1967, [%r438+12288];
	shl.b32 	%r1968, %r360, 3;
	add.s32 	%r1969, %r1944, %r1968;
	ld.shared.u64 	%rd342, [%r1969];
	add.s64 	%rd343, %rd342, %rd25;
	shl.b64 	%rd344, %rd343, 2;
	add.s64 	%rd345, %rd24, %rd344;
	st.global.u32 	[%rd345+12288], %r1967;
	bar.warp.sync 	-1;
	ld.shared.u32 	%r1970, [%r438+13824];
	shl.b32 	%r1971, %r361, 3;
	add.s32 	%r1972, %r1944, %r1971;
	ld.shared.u64 	%rd346, [%r1972];
	add.s64 	%rd347, %rd346, %rd25;
	shl.b64 	%rd348, %rd347, 2;
	add.s64 	%rd349, %rd24, %rd348;
	st.global.u32 	[%rd349+13824], %r1970;
	bar.warp.sync 	-1;
	ld.shared.u32 	%r1973, [%r438+15360];
	shl.b32 	%r1974, %r362, 3;
	add.s32 	%r1975, %r1944, %r1974;
	ld.shared.u64 	%rd350, [%r1975];
	add.s64 	%rd351, %rd350, %rd25;
	shl.b64 	%rd352, %rd351, 2;
	add.s64 	%rd353, %rd24, %rd352;
	st.global.u32 	[%rd353+15360], %r1973;
	bar.warp.sync 	-1;
	ld.shared.u32 	%r1976, [%r438+16896];
	shl.b32 	%r1977, %r363, 3;
	add.s32 	%r1978, %r1944, %r1977;
	ld.shared.u64 	%rd354, [%r1978];
	add.s64 	%rd355, %rd354, %rd25;
	shl.b64 	%rd356, %rd355, 2;
	add.s64 	%rd357, %rd24, %rd356;
	st.global.u32 	[%rd357+16896], %r1976;
	bar.warp.sync 	-1;
	ld.shared.u32 	%r1979, [%r438+18432];
	shl.b32 	%r1980, %r364, 3;
	add.s32 	%r1981, %r1944, %r1980;
	ld.shared.u64 	%rd358, [%r1981];
	add.s64 	%rd359, %rd358, %rd25;
	shl.b64 	%rd360, %rd359, 2;
	add.s64 	%rd361, %rd24, %rd360;
	st.global.u32 	[%rd361+18432], %r1979;
	bar.warp.sync 	-1;
	ld.shared.u32 	%r1982, [%r438+19968];
	shl.b32 	%r1983, %r365, 3;
	add.s32 	%r1984, %r1944, %r1983;
	ld.shared.u64 	%rd362, [%r1984];
	add.s64 	%rd363, %rd362, %rd25;
	shl.b64 	%rd364, %rd363, 2;
	add.s64 	%rd365, %rd24, %rd364;
	st.global.u32 	[%rd365+19968], %r1982;
	bar.warp.sync 	-1;
	ld.shared.u32 	%r1985, [%r438+21504];
	shl.b32 	%r1986, %r366, 3;
	add.s32 	%r1987, %r1944, %r1986;
	ld.shared.u64 	%rd366, [%r1987];
	add.s64 	%rd367, %rd366, %rd25;
	shl.b64 	%rd368, %rd367, 2;
	add.s64 	%rd369, %rd24, %rd368;
	st.global.u32 	[%rd369+21504], %r1985;
	bar.warp.sync 	-1;
	ld.shared.u32 	%r1988, [%r438+23040];
	shl.b32 	%r1989, %r367, 3;
	add.s32 	%r1990, %r1944, %r1989;
	ld.shared.u64 	%rd370, [%r1990];
	add.s64 	%rd371, %rd370, %rd25;
	shl.b64 	%rd372, %rd371, 2;
	add.s64 	%rd373, %rd24, %rd372;
	st.global.u32 	[%rd373+23040], %r1988;
	bar.warp.sync 	-1;
	ld.shared.u32 	%r1991, [%r438+24576];
	shl.b32 	%r1992, %r368, 3;
	add.s32 	%r1993, %r1944, %r1992;
	ld.shared.u64 	%rd374, [%r1993];
	add.s64 	%rd375, %rd374, %rd25;
	shl.b64 	%rd376, %rd375, 2;
	add.s64 	%rd377, %rd24, %rd376;
	st.global.u32 	[%rd377+24576], %r1991;
	bar.warp.sync 	-1;
	bra.uni 	$L__BB15_333;
$L__BB15_298:
	ld.param.u32 	%r2093, [_ZN3cub18CUB_300001_SM_10006detail10radix_sort29DeviceRadixSortOnesweepKernelINS1_5radix10policy_hubIiiyE10Policy1000ELNS0_9SortOrderE0EiiyiiNS1_21identity_decomposer_tEEEvPT5_SB_PT3_PKSC_PT1_PKSG_PT2_PKSK_T4_iiT6__param_8];
	mad.lo.s32 	%r439, %r3, -6528, %r2093;
	shl.b32 	%r1994, %r352, 3;
	add.s32 	%r1996, %r1939, %r1994;
	ld.shared.u64 	%rd26, [%r1996+26112];
	setp.ge.s32 	%p188, %r437, %r439;
	@%p188 bra 	$L__BB15_300;
	ld.shared.u32 	%r1997, [%r438];
	add.s64 	%rd378, %rd26, %rd25;
	shl.b64 	%rd379, %rd378, 2;
	add.s64 	%rd380, %rd24, %rd379;
	st.global.u32 	[%rd380], %r1997;
$L__BB15_300:
	bar.warp.sync 	-1;
	shl.b32 	%r1998, %r353, 3;
	add.s32 	%r2000, %r1939, %r1998;
	ld.shared.u64 	%rd27, [%r2000+26112];
	add.s32 	%r2001, %r437, 384;
	setp.ge.s32 	%p189, %r2001, %r439;
	@%p189 bra 	$L__BB15_302;
	ld.shared.u32 	%r2002, [%r438+1536];
	add.s64 	%rd381, %rd27, %rd25;
	shl.b64 	%rd382, %rd381, 2;
	add.s64 	%rd383, %rd24, %rd382;
	st.global.u32 	[%rd383+1536], %r2002;
$L__BB15_302:
	bar.warp.sync 	-1;
	shl.b32 	%r2003, %r354, 3;
	add.s32 	%r2005, %r1939, %r2003;
	ld.shared.u64 	%rd28, [%r2005+26112];
	add.s32 	%r2006, %r437, 768;
	setp.ge.s32 	%p190, %r2006, %r439;
	@%p190 bra 	$L__BB15_304;
	ld.shared.u32 	%r2007, [%r438+3072];
	add.s64 	%rd384, %rd28, %rd25;
	shl.b64 	%rd385, %rd384, 2;
	add.s64 	%rd386, %rd24, %rd385;
	st.global.u32 	[%rd386+3072], %r2007;
$L__BB15_304:
	bar.warp.sync 	-1;
	shl.b32 	%r2008, %r355, 3;
	add.s32 	%r2010, %r1939, %r2008;
	ld.shared.u64 	%rd29, [%r2010+26112];
	add.s32 	%r2011, %r437, 1152;
	setp.ge.s32 	%p191, %r2011, %r439;
	@%p191 bra 	$L__BB15_306;
	ld.shared.u32 	%r2012, [%r438+4608];
	add.s64 	%rd387, %rd29, %rd25;
	shl.b64 	%rd388, %rd387, 2;
	add.s64 	%rd389, %rd24, %rd388;
	st.global.u32 	[%rd389+4608], %r2012;
$L__BB15_306:
	bar.warp.sync 	-1;
	shl.b32 	%r2013, %r356, 3;
	add.s32 	%r2015, %r1939, %r2013;
	ld.shared.u64 	%rd30, [%r2015+26112];
	add.s32 	%r2016, %r437, 1536;
	setp.ge.s32 	%p192, %r2016, %r439;
	@%p192 bra 	$L__BB15_308;
	ld.shared.u32 	%r2017, [%r438+6144];
	add.s64 	%rd390, %rd30, %rd25;
	shl.b64 	%rd391, %rd390, 2;
	add.s64 	%rd392, %rd24, %rd391;
	st.global.u32 	[%rd392+6144], %r2017;
$L__BB15_308:
	bar.warp.sync 	-1;
	shl.b32 	%r2018, %r357, 3;
	add.s32 	%r2020, %r1939, %r2018;
	ld.shared.u64 	%rd31, [%r2020+26112];
	add.s32 	%r2021, %r437, 1920;
	setp.ge.s32 	%p193, %r2021, %r439;
	@%p193 bra 	$L__BB15_310;
	ld.shared.u32 	%r2022, [%r438+7680];
	add.s64 	%rd393, %rd31, %rd25;
	shl.b64 	%rd394, %rd393, 2;
	add.s64 	%rd395, %rd24, %rd394;
	st.global.u32 	[%rd395+7680], %r2022;
$L__BB15_310:
	bar.warp.sync 	-1;
	shl.b32 	%r2023, %r358, 3;
	add.s32 	%r2025, %r1939, %r2023;
	ld.shared.u64 	%rd32, [%r2025+26112];
	add.s32 	%r2026, %r437, 2304;
	setp.ge.s32 	%p194, %r2026, %r439;
	@%p194 bra 	$L__BB15_312;
	ld.shared.u32 	%r2027, [%r438+9216];
	add.s64 	%rd396, %rd32, %rd25;
	shl.b64 	%rd397, %rd396, 2;
	add.s64 	%rd398, %rd24, %rd397;
	st.global.u32 	[%rd398+9216], %r2027;
$L__BB15_312:
	bar.warp.sync 	-1;
	shl.b32 	%r2028, %r359, 3;
	add.s32 	%r2030, %r1939, %r2028;
	ld.shared.u64 	%rd33, [%r2030+26112];
	add.s32 	%r2031, %r437, 2688;
	setp.ge.s32 	%p195, %r2031, %r439;
	@%p195 bra 	$L__BB15_314;
	ld.shared.u32 	%r2032, [%r438+10752];
	add.s64 	%rd399, %rd33, %rd25;
	shl.b64 	%rd400, %rd399, 2;
	add.s64 	%rd401, %rd24, %rd400;
	st.global.u32 	[%rd401+10752], %r2032;
$L__BB15_314:
	bar.warp.sync 	-1;
	shl.b32 	%r2033, %r360, 3;
	add.s32 	%r2035, %r1939, %r2033;
	ld.shared.u64 	%rd34, [%r2035+26112];
	or.b32  	%r2036, %r437, 3072;
	setp.ge.s32 	%p196, %r2036, %r439;
	@%p196 bra 	$L__BB15_316;
	ld.shared.u32 	%r2037, [%r438+12288];
	add.s64 	%rd402, %rd34, %rd25;
	shl.b64 	%rd403, %rd402, 2;
	add.s64 	%rd404, %rd24, %rd403;
	st.global.u32 	[%rd404+12288], %r2037;
$L__BB15_316:
	bar.warp.sync 	-1;
	shl.b32 	%r2038, %r361, 3;
	add.s32 	%r2040, %r1939, %r2038;
	ld.shared.u64 	%rd35, [%r2040+26112];
	add.s32 	%r2041, %r437, 3456;
	setp.ge.s32 	%p197, %r2041, %r439;
	@%p197 bra 	$L__BB15_318;
	ld.shared.u32 	%r2042, [%r438+13824];
	add.s64 	%rd405, %rd35, %rd25;
	shl.b64 	%rd406, %rd405, 2;
	add.s64 	%rd407, %rd24, %rd406;
	st.global.u32 	[%rd407+13824], %r2042;
$L__BB15_318:
	bar.warp.sync 	-1;
	shl.b32 	%r2043, %r362, 3;
	add.s32 	%r2045, %r1939, %r2043;
	ld.shared.u64 	%rd36, [%r2045+26112];
	add.s32 	%r2046, %r437, 3840;
	setp.ge.s32 	%p198, %r2046, %r439;
	@%p198 bra 	$L__BB15_320;
	ld.shared.u32 	%r2047, [%r438+15360];
	add.s64 	%rd408, %rd36, %rd25;
	shl.b64 	%rd409, %rd408, 2;
	add.s64 	%rd410, %rd24, %rd409;
	st.global.u32 	[%rd410+15360], %r2047;
$L__BB15_320:
	bar.warp.sync 	-1;
	shl.b32 	%r2048, %r363, 3;
	add.s32 	%r2050, %r1939, %r2048;
	ld.shared.u64 	%rd37, [%r2050+26112];
	add.s32 	%r2051, %r437, 4224;
	setp.ge.s32 	%p199, %r2051, %r439;
	@%p199 bra 	$L__BB15_322;
	ld.shared.u32 	%r2052, [%r438+16896];
	add.s64 	%rd411, %rd37, %rd25;
	shl.b64 	%rd412, %rd411, 2;
	add.s64 	%rd413, %rd24, %rd412;
	st.global.u32 	[%rd413+16896], %r2052;
$L__BB15_322:
	bar.warp.sync 	-1;
	shl.b32 	%r2053, %r364, 3;
	add.s32 	%r2055, %r1939, %r2053;
	ld.shared.u64 	%rd38, [%r2055+26112];
	add.s32 	%r2056, %r437, 4608;
	setp.ge.s32 	%p200, %r2056, %r439;
	@%p200 bra 	$L__BB15_324;
	ld.shared.u32 	%r2057, [%r438+18432];
	add.s64 	%rd414, %rd38, %rd25;
	shl.b64 	%rd415, %rd414, 2;
	add.s64 	%rd416, %rd24, %rd415;
	st.global.u32 	[%rd416+18432], %r2057;
$L__BB15_324:
	bar.warp.sync 	-1;
	shl.b32 	%r2058, %r365, 3;
	add.s32 	%r2060, %r1939, %r2058;
	ld.shared.u64 	%rd39, [%r2060+26112];
	add.s32 	%r2061, %r437, 4992;
	setp.ge.s32 	%p201, %r2061, %r439;
	@%p201 bra 	$L__BB15_326;
	ld.shared.u32 	%r2062, [%r438+19968];
	add.s64 	%rd417, %rd39, %rd25;
	shl.b64 	%rd418, %rd417, 2;
	add.s64 	%rd419, %rd24, %rd418;
	st.global.u32 	[%rd419+19968], %r2062;
$L__BB15_326:
	bar.warp.sync 	-1;
	shl.b32 	%r2063, %r366, 3;
	add.s32 	%r2065, %r1939, %r2063;
	ld.shared.u64 	%rd40, [%r2065+26112];
	add.s32 	%r2066, %r437, 5376;
	setp.ge.s32 	%p202, %r2066, %r439;
	@%p202 bra 	$L__BB15_328;
	ld.shared.u32 	%r2067, [%r438+21504];
	add.s64 	%rd420, %rd40, %rd25;
	shl.b64 	%rd421, %rd420, 2;
	add.s64 	%rd422, %rd24, %rd421;
	st.global.u32 	[%rd422+21504], %r2067;
$L__BB15_328:
	bar.warp.sync 	-1;
	shl.b32 	%r2068, %r367, 3;
	add.s32 	%r2070, %r1939, %r2068;
	ld.shared.u64 	%rd41, [%r2070+26112];
	add.s32 	%r2071, %r437, 5760;
	setp.ge.s32 	%p203, %r2071, %r439;
	@%p203 bra 	$L__BB15_330;
	ld.shared.u32 	%r2072, [%r438+23040];
	add.s64 	%rd423, %rd41, %rd25;
	shl.b64 	%rd424, %rd423, 2;
	add.s64 	%rd425, %rd24, %rd424;
	st.global.u32 	[%rd425+23040], %r2072;
$L__BB15_330:
	bar.warp.sync 	-1;
	shl.b32 	%r2073, %r368, 3;
	add.s32 	%r2075, %r1939, %r2073;
	ld.shared.u64 	%rd426, [%r2075+26112];
	add.s64 	%rd42, %rd426, %rd25;
	or.b32  	%r2076, %r437, 6144;
	setp.ge.s32 	%p204, %r2076, %r439;
	@%p204 bra 	$L__BB15_332;
	ld.shared.u32 	%r2077, [%r438+24576];
	shl.b64 	%rd427, %rd42, 2;
	add.s64 	%rd428, %rd24, %rd427;
	st.global.u32 	[%rd428+24576], %r2077;
$L__BB15_332:
	bar.warp.sync 	-1;
$L__BB15_333:
	ret;

}


// ===== COMPILED SASS (sm_100) =====

	.target	sm_100

	.elftype	@"ET_EXEC"


//--------------------- .note.nv.tkinfo           --------------------------
	.section	.note.nv.tkinfo,"",@"SHT_NOTE"
	.sectionflags	@"SHF_NOTE_NV_TKINFO"
	.tkinfo
        /*0018*/ 	.word	0x00000002
        /*0030*/ 	.string	""
        /*0030*/ 	.string	"ptxas"
        /*0030*/ 	.string	"Cuda compilation tools, release 13.0, V13.0.88"
        /*0030*/ 	.string	"Build cuda_13.0.r13.0/compiler.36424714_0"
        /*0030*/ 	.string	"-arch sm_100 -m 64 "



//--------------------- .note.nv.cuinfo           --------------------------
	.section	.note.nv.cuinfo,"",@"SHT_NOTE"
	.sectionflags	@"SHF_NOTE_NV_CUINFO"
        /*0018*/ 	.short	0x0002
        /*001a*/ 	.short	0x0064
        /*001c*/ 	.short	0x0082
	.zero		2


//--------------------- .nv.info                  --------------------------
	.section	.nv.info,"",@"SHT_CUDA_INFO"
	.align	4


	//----- nvinfo : EIATTR_REGCOUNT
	.align		4
        /*0000*/ 	.byte	0x04, 0x2f
        /*0002*/ 	.short	(.L_46 - .L_45)
	.align		4
.L_45:
        /*0004*/ 	.word	index@(_ZN6thrust24THRUST_300001_SM_1000_NS8cuda_cub4core6detail13_kernel_agentINS1_15__reduce_by_key9InitAgentIN3cub18CUB_300001_SM_100024ReduceByKeyScanTileStateIiiLb1EEEiPiEEJSA_iSB_EEEvDpT0_)
        /*0008*/ 	.word	0x0000000e


	//----- nvinfo : EIATTR_FRAME_SIZE
	.align		4
.L_46:
        /*000c*/ 	.byte	0x04, 0x11
        /*000e*/ 	.short	(.L_48 - .L_47)
	.align		4
.L_47:
        /*0010*/ 	.word	index@(_ZN6thrust24THRUST_300001_SM_1000_NS8cuda_cub4core6detail13_kernel_agentINS1_15__reduce_by_key9InitAgentIN3cub18CUB_300001_SM_100024ReduceByKeyScanTileStateIiiLb1EEEiPiEEJSA_iSB_EEEvDpT0_)
        /*0014*/ 	.word	0x00000000


	//----- nvinfo : EIATTR_REGCOUNT
	.align		4
.L_48:
        /*0018*/ 	.byte	0x04, 0x2f
        /*001a*/ 	.short	(.L_50 - .L_49)
	.align		4
.L_49:
        /*001c*/ 	.word	index@(_ZN6thrust24THRUST_300001_SM_1000_NS8cuda_cub4core6detail13_kernel_agentINS1_15__reduce_by_key16ReduceByKeyAgentINS0_6detail15normal_iteratorINS0_10device_ptrIiEEEESB_SB_SB_N4cuda3std3__48equal_toIiEENSE_4plusIiEEPiiEEJSB_SB_SB_SB_SJ_N3cub18CUB_300001_SM_100024ReduceByKeyScanTileStateIiiLb1EEESG_SI_iiEEEvDpT0_)
        /*0020*/ 	.word	0x0000003e


	//----- nvinfo : EIATTR_FRAME_SIZE
	.align		4
.L_50:
        /*0024*/ 	.byte	0x04, 0x11
        /*0026*/ 	.short	(.L_52 - .L_51)
	.align		4
.L_51:
        /*0028*/ 	.word	index@(_ZN6thrust24THRUST_300001_SM_1000_NS8cuda_cub4core6detail13_kernel_agentINS1_15__reduce_by_key16ReduceByKeyAgentINS0_6detail15normal_iteratorINS0_10device_ptrIiEEEESB_SB_SB_N4cuda3std3__48equal_toIiEENSE_4plusIiEEPiiEEJSB_SB_SB_SB_SJ_N3cub18CUB_300001_SM_100024ReduceByKeyScanTileStateIiiLb1EEESG_SI_iiEEEvDpT0_)
        /*002c*/ 	.word	0x00000000


	//----- nvinfo : EIATTR_REGCOUNT
	.align		4
.L_52:
        /*0030*/ 	.byte	0x04, 0x2f
        /*0032*/ 	.short	(.L_54 - .L_53)
	.align		4
.L_53:
        /*0034*/ 	.word	index@(_ZN6thrust24THRUST_300001_SM_1000_NS8cuda_cub4core6detail13_kernel_agentINS1_15__reduce_by_key9InitAgentIN3cub18CUB_300001_SM_100024ReduceByKeyScanTileStateIilLb1EEElPlEEJSA_lSB_EEEvDpT0_)
        /*0038*/ 	.word	0x0000000e


	//----- nvinfo : EIATTR_FRAME_SIZE
	.align		4
.L_54:
        /*003c*/ 	.byte	0x04, 0x11
        /*003e*/ 	.short	(.L_56 - .L_55)
	.align		4
.L_55:
        /*0040*/ 	.word	index@(_ZN6thrust24THRUST_300001_SM_1000_NS8cuda_cub4core6detail13_kernel_agentINS1_15__reduce_by_key9InitAgentIN3cub18CUB_300001_SM_100024ReduceByKeyScanTileStateIilLb1EEElPlEEJSA_lSB_EEEvDpT0_)
        /*0044*/ 	.word	0x00000000


	//----- nvinfo : EIATTR_REGCOUNT
	.align		4
.L_56:
        /*0048*/ 	.byte	0x04, 0x2f
        /*004a*/ 	.short	(.L_58 - .L_57)
	.align		4
.L_57:
        /*004c*/ 	.word	index@(_ZN6thrust24THRUST_300001_SM_1000_NS8cuda_cub4core6detail13_kernel_agentINS1_15__reduce_by_key16ReduceByKeyAgentINS0_6detail15normal_iteratorINS0_10device_ptrIiEEEESB_SB_SB_N4cuda3std3__48equal_toIiEENSE_4plusIiEEPllEEJSB_SB_SB_SB_SJ_N3cub18CUB_300001_SM_100024ReduceByKeyScanTileStateIilLb1EEESG_SI_llEEEvDpT0_)
        /*0050*/ 	.word	0x0000003a


	//----- nvinfo : EIATTR_FRAME_SIZE
	.align		4
.L_58:
        /*0054*/ 	.byte	0x04, 0x11
        /*0056*/ 	.short	(.L_60 - .L_59)
	.align		4
.L_59:
        /*0058*/ 	.word	index@(_ZN6thrust24THRUST_300001_SM_1000_NS8cuda_cub4core6detail13_kernel_agentINS1_15__reduce_by_key16ReduceByKeyAgentINS0_6detail15normal_iteratorINS0_10device_ptrIiEEEESB_SB_SB_N4cuda3std3__48equal_toIiEENSE_4plusIiEEPllEEJSB_SB_SB_SB_SJ_N3cub18CUB_300001_SM_100024ReduceByKeyScanTileStateIilLb1EEESG_SI_llEEEvDpT0_)
        /*005c*/ 	.word	0x00000000


	//----- nvinfo : EIATTR_REGCOUNT
	.align		4
.L_60:
        /*0060*/ 	.byte	0x04, 0x2f
        /*0062*/ 	.short	(.L_62 - .L_61)
	.align		4
.L_61:
        /*0064*/ 	.word	index@(_ZN3cub18CUB_300001_SM_10006detail11EmptyKernelIvEEvv)
        /*0068*/ 	.word	0x00000004


	//----- nvinfo : EIATTR_FRAME_SIZE
	.align		4
.L_62:
        /*006c*/ 	.byte	0x04, 0x11
        /*006e*/ 	.short	(.L_64 - .L_63)
	.align		4
.L_63:
        /*0070*/ 	.word	index@(_ZN3cub18CUB_300001_SM_10006detail11EmptyKernelIvEEvv)
        /*0074*/ 	.word	0x00000000


	//----- nvinfo : EIATTR_REGCOUNT
	.align		4
.L_64:
        /*0078*/ 	.byte	0x04, 0x2f
        /*007a*/ 	.short	(.L_66 - .L_65)
	.align		4
.L_65:
        /*007c*/ 	.word	index@(_ZN3cub18CUB_300001_SM_10006detail8for_each13static_kernelINS2_12policy_hub_t12policy_500_tEmN6thrust24THRUST_300001_SM_1000_NS8cuda_cub20__uninitialized_fill7functorINS7_10device_ptrIiEEiEEEEvT0_T1_)
        /*0080*/ 	.word	0x00000008


	//----- nvinfo : EIATTR_FRAME_SIZE
	.align		4
.L_66:
        /*0084*/ 	.byte	0x04, 0x11
        /*0086*/ 	.short	(.L_68 - .L_67)
	.align		4
.L_67:
        /*0088*/ 	.word	index@(_ZN3cub18CUB_300001_SM_10006detail8for_each13static_kernelINS2_12policy_hub_t12policy_500_tEmN6thrust24THRUST_300001_SM_1000_NS8cuda_cub20__uninitialized_fill7functorINS7_10device_ptrIiEEiEEEEvT0_T1_)
        /*008c*/ 	.word	0x00000000


	//----- nvinfo : EIATTR_REGCOUNT
	.align		4
.L_68:
        /*0090*/ 	.byte	0x04, 0x2f
        /*0092*/ 	.short	(.L_70 - .L_69)
	.align		4
.L_69:
        /*0094*/ 	.word	index@(_ZN3cub18CUB_300001_SM_10006detail6reduce28DeviceReduceSingleTileKernelINS2_10policy_hubIljN4cuda3std3__44plusIlEEE10Policy1000EN6thrust24THRUST_300001_SM_1000_NS18transform_iteratorI17greater_than_fiveNSD_6detail15normal_iteratorINSD_10device_ptrIiEEEEllEEPljS9_llNS7_10__identityEEEvT0_T1_T2_T3_T4_T6_)
        /*0098*/ 	.word	0x00000028


	//----- nvinfo : EIATTR_FRAME_SIZE
	.align		4
.L_70:
        /*009c*/ 	.byte	0x04, 0x11
        /*009e*/ 	.short	(.L_72 - .L_71)
	.align		4
.L_71:
        /*00a0*/ 	.word	index@(_ZN3cub18CUB_300001_SM_10006detail6reduce28DeviceReduceSingleTileKernelINS2_10policy_hubIljN4cuda3std3__44plusIlEEE10Policy1000EN6thrust24THRUST_300001_SM_1000_NS18transform_iteratorI17greater_than_fiveNSD_6detail15normal_iteratorINSD_10device_ptrIiEEEEllEEPljS9_llNS7_10__identityEEEvT0_T1_T2_T3_T4_T6_)
        /*00a4*/ 	.word	0x00000000


	//----- nvinfo : EIATTR_REGCOUNT
	.align		4
.L_72:
        /*00a8*/ 	.byte	0x04, 0x2f
        /*00aa*/ 	.short	(.L_74 - .L_73)
	.align		4
.L_73:
        /*00ac*/ 	.word	index@(_ZN3cub18CUB_300001_SM_10006detail6reduce18DeviceReduceKernelINS2_10policy_hubIljN4cuda3std3__44plusIlEEE10Policy1000EN6thrust24THRUST_300001_SM_1000_NS18transform_iteratorI17greater_than_fiveNSD_6detail15normal_iteratorINSD_10device_ptrIiEEEEllEEjS9_lNS7_10__identityEEEvT0_PT3_T1_NS0_13GridEvenShareISQ_EET2_T4_)
        /*00b0*/ 	.word	0x00000020


	//----- nvinfo : EIATTR_FRAME_SIZE
	.align		4
.L_74:
        /*00b4*/ 	.byte	0x04, 0x11
        /*00b6*/ 	.short	(.L_76 - .L_75)
	.align		4
.L_75:
        /*00b8*/ 	.word	index@(_ZN3cub18CUB_300001_SM_10006detail6reduce18DeviceReduceKernelINS2_10policy_hubIljN4cuda3std3__44plusIlEEE10Policy1000EN6thrust24THRUST_300001_SM_1000_NS18transform_iteratorI17greater_than_fiveNSD_6detail15normal_iteratorINSD_10device_ptrIiEEEEllEEjS9_lNS7_10__identityEEEvT0_PT3_T1_NS0_13GridEvenShareISQ_EET2_T4_)
        /*00bc*/ 	.word	0x00000000


	//----- nvinfo : EIATTR_REGCOUNT
	.align		4
.L_76:
        /*00c0*/ 	.byte	0x04, 0x2f
        /*00c2*/ 	.short	(.L_78 - .L_77)
	.align		4
.L_77:
        /*00c4*/ 	.word	index@(_ZN3cub18CUB_300001_SM_10006detail6reduce28DeviceReduceSingleTileKernelINS2_10policy_hubIljN4cuda3std3__44plusIlEEE10Policy1000EPlSC_iS9_llNS7_10__identityEEEvT0_T1_T2_T3_T4_T6_)
        /*00c8*/ 	.word	0x00000030


	//----- nvinfo : EIATTR_FRAME_SIZE
	.align		4
.L_78:
        /*00cc*/ 	.byte	0x04, 0x11
        /*00ce*/ 	.short	(.L_80 - .L_79)
	.align		4
.L_79:
        /*00d0*/ 	.word	index@(_ZN3cub18CUB_300001_SM_10006detail6reduce28DeviceReduceSingleTileKernelINS2_10policy_hubIljN4cuda3std3__44plusIlEEE10Policy1000EPlSC_iS9_llNS7_10__identityEEEvT0_T1_T2_T3_T4_T6_)
        /*00d4*/ 	.word	0x00000000


	//----- nvinfo : EIATTR_REGCOUNT
	.align		4
.L_80:
        /*00d8*/ 	.byte	0x04, 0x2f
        /*00da*/ 	.short	(.L_82 - .L_81)
	.align		4
.L_81:
        /*00dc*/ 	.word	index@(_ZN3cub18CUB_300001_SM_10006detail6reduce28DeviceReduceSingleTileKernelINS2_10policy_hubIlyN4cuda3std3__44plusIlEEE10Policy1000EN6thrust24THRUST_300001_SM_1000_NS18transform_iteratorI17greater_than_fiveNSD_6detail15normal_iteratorINSD_10device_ptrIiEEEEllEEPlyS9_llNS7_10__identityEEEvT0_T1_T2_T3_T4_T6_)
        /*00e0*/ 	.word	0x00000026


	//----- nvinfo : EIATTR_FRAME_SIZE
	.align		4
.L_82:
        /*00e4*/ 	.byte	0x04, 0x11
        /*00e6*/ 	.short	(.L_84 - .L_83)
	.align		4
.L_83:
        /*00e8*/ 	.word	index@(_ZN3cub18CUB_300001_SM_10006detail6reduce28DeviceReduceSingleTileKernelINS2_10policy_hubIlyN4cuda3std3__44plusIlEEE10Policy1000EN6thrust24THRUST_300001_SM_1000_NS18transform_iteratorI17greater_than_fiveNSD_6detail15normal_iteratorINSD_10device_ptrIiEEEEllEEPlyS9_llNS7_10__identityEEEvT0_T1_T2_T3_T4_T6_)
        /*00ec*/ 	.word	0x00000000


	//----- nvinfo : EIATTR_REGCOUNT
	.align		4
.L_84:
        /*00f0*/ 	.byte	0x04, 0x2f
        /*00f2*/ 	.short	(.L_86 - .L_85)
	.align		4
.L_85:
        /*00f4*/ 	.word	index@(_ZN3cub18CUB_300001_SM_10006detail6reduce18DeviceReduceKernelINS2_10policy_hubIlyN4cuda3std3__44plusIlEEE10Policy1000EN6thrust24THRUST_300001_SM_1000_NS18transform_iteratorI17greater_than_fiveNSD_6detail15normal_iteratorINSD_10device_ptrIiEEEEllEEyS9_lNS7_10__identityEEEvT0_PT3_T1_NS0_13GridEvenShareISQ_EET2_T4_)
        /*00f8*/ 	.word	0x0000001e


	//----- nvinfo : EIATTR_FRAME_SIZE
	.align		4
.L_86:
        /*00fc*/ 	.byte	0x04, 0x11
        /*00fe*/ 	.short	(.L_88 - .L_87)
	.align		4
.L_87:
        /*0100*/ 	.word	index@(_ZN3cub18CUB_300001_SM_10006detail6reduce18DeviceReduceKernelINS2_10policy_hubIlyN4cuda3std3__44plusIlEEE10Policy1000EN6thrust24THRUST_300001_SM_1000_NS18transform_iteratorI17greater_than_fiveNSD_6detail15normal_iteratorINSD_10device_ptrIiEEEEllEEyS9_lNS7_10__identityEEEvT0_PT3_T1_NS0_13GridEvenShareISQ_EET2_T4_)
        /*0104*/ 	.word	0x00000000


	//----- nvinfo : EIATTR_REGCOUNT
	.align		4
.L_88:
        /*0108*/ 	.byte	0x04, 0x2f
        /*010a*/ 	.short	(.L_90 - .L_89)
	.align		4
.L_89:
        /*010c*/ 	.word	index@(_ZN3cub18CUB_300001_SM_10006detail6reduce28DeviceReduceSingleTileKernelINS2_10policy_hubIlyN4cuda3std3__44plusIlEEE10Policy1000EPlSC_iS9_llNS7_10__identityEEEvT0_T1_T2_T3_T4_T6_)
        /*0110*/ 	.word	0x00000030


	//----- nvinfo : EIATTR_FRAME_SIZE
	.align		4
.L_90:
        /*0114*/ 	.byte	0x04, 0x11
        /*0116*/ 	.short	(.L_92 - .L_91)
	.align		4
.L_91:
        /*0118*/ 	.word	index@(_ZN3cub18CUB_300001_SM_10006detail6reduce28DeviceReduceSingleTileKernelINS2_10policy_hubIlyN4cuda3std3__44plusIlEEE10Policy1000EPlSC_iS9_llNS7_10__identityEEEvT0_T1_T2_T3_T4_T6_)
        /*011c*/ 	.word	0x00000000


	//----- nvinfo : EIATTR_REGCOUNT
	.align		4
.L_92:
        /*0120*/ 	.byte	0x04, 0x2f
        /*0122*/ 	.short	(.L_94 - .L_93)
	.align		4
.L_93:
        /*0124*/ 	.word	index@(_ZN3cub18CUB_300001_SM_10006detail10radix_sort31DeviceRadixSortSingleTileKernelINS1_5radix10policy_hubIiiyE10Policy1000ELNS0_9SortOrderE0EiiyNS1_21identity_decomposer_tEEEvPKT1_PSA_PKT2_PSE_T3_iiT4_)
        /*0128*/ 	.word	0x00000099


	//----- nvinfo : EIATTR_FRAME_SIZE
	.align		4
.L_94:
        /*012c*/ 	.byte	0x04, 0x11
        /*012e*/ 	.short	(.L_96 - .L_95)
	.align		4
.L_95:
        /*0130*/ 	.word	index@(_ZN3cub18CUB_300001_SM_10006detail10radix_sort31DeviceRadixSortSingleTileKernelINS1_5radix10policy_hubIiiyE10Policy1000ELNS0_9SortOrderE0EiiyNS1_21identity_decomposer_tEEEvPKT1_PSA_PKT2_PSE_T3_iiT4_)
        /*0134*/ 	.word	0x00000000


	//----- nvinfo : EIATTR_REGCOUNT
	.align		4
.L_96:
        /*0138*/ 	.byte	0x04, 0x2f
        /*013a*/ 	.short	(.L_98 - .L_97)
	.align		4
.L_97:
        /*013c*/ 	.word	index@(_ZN3cub18CUB_300001_SM_10006detail10radix_sort30DeviceRadixSortHistogramKernelINS1_5radix10policy_hubIiiyE10Policy1000ELNS0_9SortOrderE0EiyNS1_21identity_decomposer_tEEEvPT2_PKT1_SA_iiT3_)
        /*0140*/ 	.word	0x00000020


	//----- nvinfo : EIATTR_FRAME_SIZE
	.align		4
.L_98:
        /*0144*/ 	.byte	0x04, 0x11
        /*0146*/ 	.short	(.L_100 - .L_99)
	.align		4
.L_99:
        /*0148*/ 	.word	index@(_ZN3cub18CUB_300001_SM_10006detail10radix_sort30DeviceRadixSortHistogramKernelINS1_5radix10policy_hubIiiyE10Policy1000ELNS0_9SortOrderE0EiyNS1_21identity_decomposer_tEEEvPT2_PKT1_SA_iiT3_)
        /*014c*/ 	.word	0x00000000


	//----- nvinfo : EIATTR_REGCOUNT
	.align		4
.L_100:
        /*0150*/ 	.byte	0x04, 0x2f
        /*0152*/ 	.short	(.L_102 - .L_101)
	.align		4
.L_101:
        /*0154*/ 	.word	index@(_ZN3cub18CUB_300001_SM_10006detail10radix_sort33DeviceRadixSortExclusiveSumKernelINS1_5radix10policy_hubIiiyE10Policy1000EyEEvPT0_)
        /*0158*/ 	.word	0x00000020


	//----- nvinfo : EIATTR_FRAME_SIZE
	.align		4
.L_102:
        /*015c*/ 	.byte	0x04, 0x11
        /*015e*/ 	.short	(.L_104 - .L_103)
	.align		4
.L_103:
        /*0160*/ 	.word	index@(_ZN3cub18CUB_300001_SM_10006detail10radix_sort33DeviceRadixSortExclusiveSumKernelINS1_5radix10policy_hubIiiyE10Policy1000EyEEvPT0_)
        /*0164*/ 	.word	0x00000000


	//----- nvinfo : EIATTR_REGCOUNT
	.align		4
.L_104:
        /*0168*/ 	.byte	0x04, 0x2f
        /*016a*/ 	.short	(.L_106 - .L_105)
	.align		4
.L_105:
        /*016c*/ 	.word	index@(_ZN3cub18CUB_300001_SM_10006detail10radix_sort29DeviceRadixSortOnesweepKernelINS1_5radix10policy_hubIiiyE10Policy1000ELNS0_9SortOrderE0EiiyiiNS1_21identity_decomposer_tEEEvPT5_SB_PT3_PKSC_PT1_PKSG_PT2_PKSK_T4_iiT6_)
        /*0170*/ 	.word	0x00000049


	//----- nvinfo : EIATTR_FRAME_SIZE
	.align		4
.L_106:
        /*0174*/ 	.byte	0x04, 0x11
        /*0176*/ 	.short	(.L_108 - .L_107)
	.align		4
.L_107:
        /*0178*/ 	.word	index@(_ZN3cub18CUB_300001_SM_10006detail10radix_sort29DeviceRadixSortOnesweepKernelINS1_5radix10policy_hubIiiyE10Policy1000ELNS0_9SortOrderE0EiiyiiNS1_21identity_decomposer_tEEEvPT5_SB_PT3_PKSC_PT1_PKSG_PT2_PKSK_T4_iiT6_)
        /*017c*/ 	.word	0x00000000


	//----- nvinfo : EIATTR_MIN_STACK_SIZE
	.align		4
.L_108:
        /*0180*/ 	.byte	0x04, 0x12
        /*0182*/ 	.short	(.L_110 - .L_109)
	.align		4
.L_109:
        /*0184*/ 	.word	index@(_ZN3cub18CUB_300001_SM_10006detail10radix_sort29DeviceRadixSortOnesweepKernelINS1_5radix10policy_hubIiiyE10Policy1000ELNS0_9SortOrderE0EiiyiiNS1_21identity_decomposer_tEEEvPT5_SB_PT3_PKSC_PT1_PKSG_PT2_PKSK_T4_iiT6_)
        /*0188*/ 	.word	0x00000000


	//----- nvinfo : EIATTR_MIN_STACK_SIZE
	.align		4
.L_110:
        /*018c*/ 	.byte	0x04, 0x12
        /*018e*/ 	.short	(.L_112 - .L_111)
	.align		4
.L_111:
        /*0190*/ 	.word	index@(_ZN3cub18CUB_300001_SM_10006detail10radix_sort33DeviceRadixSortExclusiveSumKernelINS1_5radix10policy_hubIiiyE10Policy1000EyEEvPT0_)
        /*0194*/ 	.word	0x00000000


	//----- nvinfo : EIATTR_MIN_STACK_SIZE
	.align		4
.L_112:
        /*0198*/ 	.byte	0x04, 0x12
        /*019a*/ 	.short	(.L_114 - .L_113)
	.align		4
.L_113:
        /*019c*/ 	.word	index@(_ZN3cub18CUB_300001_SM_10006detail10radix_sort30DeviceRadixSortHistogramKernelINS1_5radix10policy_hubIiiyE10Policy1000ELNS0_9SortOrderE0EiyNS1_21identity_decomposer_tEEEvPT2_PKT1_SA_iiT3_)
        /*01a0*/ 	.word	0x00000000


	//----- nvinfo : EIATTR_MIN_STACK_SIZE
	.align		4
.L_114:
        /*01a4*/ 	.byte	0x04, 0x12
        /*01a6*/ 	.short	(.L_116 - .L_115)
	.align		4
.L_115:
        /*01a8*/ 	.word	index@(_ZN3cub18CUB_300001_SM_10006detail10radix_sort31DeviceRadixSortSingleTileKernelINS1_5radix10policy_hubIiiyE10Policy1000ELNS0_9SortOrderE0EiiyNS1_21identity_decomposer_tEEEvPKT1_PSA_PKT2_PSE_T3_iiT4_)
        /*01ac*/ 	.word	0x00000000


	//----- nvinfo : EIATTR_MIN_STACK_SIZE
	.align		4
.L_116:
        /*01b0*/ 	.byte	0x04, 0x12
        /*01b2*/ 	.short	(.L_118 - .L_117)
	.align		4
.L_117:
        /*01b4*/ 	.word	index@(_ZN3cub18CUB_300001_SM_10006detail6reduce28DeviceReduceSingleTileKernelINS2_10policy_hubIlyN4cuda3std3__44plusIlEEE10Policy1000EPlSC_iS9_llNS7_10__identityEEEvT0_T1_T2_T3_T4_T6_)
        /*01b8*/ 	.word	0x00000000


	//----- nvinfo : EIATTR_MIN_STACK_SIZE
	.align		4
.L_118:
        /*01bc*/ 	.byte	0x04, 0x12
        /*01be*/ 	.short	(.L_120 - .L_119)
	.align		4
.L_119:
        /*01c0*/ 	.word	index@(_ZN3cub18CUB_300001_SM_10006detail6reduce18DeviceReduceKernelINS2_10policy_hubIlyN4cuda3std3__44plusIlEEE10Policy1000EN6thrust24THRUST_300001_SM_1000_NS18transform_iteratorI17greater_than_fiveNSD_6detail15normal_iteratorINSD_10device_ptrIiEEEEllEEyS9_lNS7_10__identityEEEvT0_PT3_T1_NS0_13GridEvenShareISQ_EET2_T4_)
        /*01c4*/ 	.word	0x00000000


	//----- nvinfo : EIATTR_MIN_STACK_SIZE
	.align		4
.L_120:
        /*01c8*/ 	.byte	0x04, 0x12
        /*01ca*/ 	.short	(.L_122 - .L_121)
	.align		4
.L_121:
        /*01cc*/ 	.word	index@(_ZN3cub18CUB_300001_SM_10006detail6reduce28DeviceReduceSingleTileKernelINS2_10policy_hubIlyN4cuda3std3__44plusIlEEE10Policy1000EN6thrust24THRUST_300001_SM_1000_NS18transform_iteratorI17greater_than_fiveNSD_6detail15normal_iteratorINSD_10device_ptrIiEEEEllEEPlyS9_llNS7_10__identityEEEvT0_T1_T2_T3_T4_T6_)
        /*01d0*/ 	.word	0x00000000


	//----- nvinfo : EIATTR_MIN_STACK_SIZE
	.align		4
.L_122:
        /*01d4*/ 	.byte	0x04, 0x12
        /*01d6*/ 	.short	(.L_124 - .L_123)
	.align		4
.L_123:
        /*01d8*/ 	.word	index@(_ZN3cub18CUB_300001_SM_10006detail6reduce28DeviceReduceSingleTileKernelINS2_10policy_hubIljN4cuda3std3__44plusIlEEE10Policy1000EPlSC_iS9_llNS7_10__identityEEEvT0_T1_T2_T3_T4_T6_)
        /*01dc*/ 	.word	0x00000000


	//----- nvinfo : EIATTR_MIN_STACK_SIZE
	.align		4
.L_124:
        /*01e0*/ 	.byte	0x04, 0x12
        /*01e2*/ 	.short	(.L_126 - .L_125)
	.align		4
.L_125:
        /*01e4*/ 	.word	index@(_ZN3cub18CUB_300001_SM_10006detail6reduce18DeviceReduceKernelINS2_10policy_hubIljN4cuda3std3__44plusIlEEE10Policy1000EN6thrust24THRUST_300001_SM_1000_NS18transform_iteratorI17greater_than_fiveNSD_6detail15normal_iteratorINSD_10device_ptrIiEEEEllEEjS9_lNS7_10__identityEEEvT0_PT3_T1_NS0_13GridEvenShareISQ_EET2_T4_)
        /*01e8*/ 	.word	0x00000000


	//----- nvinfo : EIATTR_MIN_STACK_SIZE
	.align		4
.L_126:
        /*01ec*/ 	.byte	0x04, 0x12
        /*01ee*/ 	.short	(.L_128 - .L_127)
	.align		4
.L_127:
        /*01f0*/ 	.word	index@(_ZN3cub18CUB_300001_SM_10006detail6reduce28DeviceReduceSingleTileKernelINS2_10policy_hubIljN4cuda3std3__44plusIlEEE10Policy1000EN6thrust24THRUST_300001_SM_1000_NS18transform_iteratorI17greater_than_fiveNSD_6detail15normal_iteratorINSD_10device_ptrIiEEEEllEEPljS9_llNS7_10__identityEEEvT0_T1_T2_T3_T4_T6_)
        /*01f4*/ 	.word	0x00000000


	//----- nvinfo : EIATTR_MIN_STACK_SIZE
	.align		4
.L_128:
        /*01f8*/ 	.byte	0x04, 0x12
        /*01fa*/ 	.short	(.L_130 - .L_129)
	.align		4
.L_129:
        /*01fc*/ 	.word	index@(_ZN3cub18CUB_300001_SM_10006detail8for_each13static_kernelINS2_12policy_hub_t12policy_500_tEmN6thrust24THRUST_300001_SM_1000_NS8cuda_cub20__uninitialized_fill7functorINS7_10device_ptrIiEEiEEEEvT0_T1_)
        /*0200*/ 	.word	0x00000000


	//----- nvinfo : EIATTR_MIN_STACK_SIZE
	.align		4
.L_130:
        /*0204*/ 	.byte	0x04, 0x12
        /*0206*/ 	.short	(.L_132 - .L_131)
	.align		4
.L_131:
        /*0208*/ 	.word	index@(_ZN3cub18CUB_300001_SM_10006detail11EmptyKernelIvEEvv)
        /*020c*/ 	.word	0x00000000


	//----- nvinfo : EIATTR_MIN_STACK_SIZE
	.align		4
.L_132:
        /*0210*/ 	.byte	0x04, 0x12
        /*0212*/ 	.short	(.L_134 - .L_133)
	.align		4
.L_133:
        /*0214*/ 	.word	index@(_ZN6thrust24THRUST_300001_SM_1000_NS8cuda_cub4core6detail13_kernel_agentINS1_15__reduce_by_key16ReduceByKeyAgentINS0_6detail15normal_iteratorINS0_10device_ptrIiEEEESB_SB_SB_N4cuda3std3__48equal_toIiEENSE_4plusIiEEPllEEJSB_SB_SB_SB_SJ_N3cub18CUB_300001_SM_100024ReduceByKeyScanTileStateIilLb1EEESG_SI_llEEEvDpT0_)
        /*0218*/ 	.word	0x00000000


	//----- nvinfo : EIATTR_MIN_STACK_SIZE
	.align		4
.L_134:
        /*021c*/ 	.byte	0x04, 0x12
        /*021e*/ 	.short	(.L_136 - .L_135)
	.align		4
.L_135:
        /*0220*/ 	.word	index@(_ZN6thrust24THRUST_300001_SM_1000_NS8cuda_cub4core6detail13_kernel_agentINS1_15__reduce_by_key9InitAgentIN3cub18CUB_300001_SM_100024ReduceByKeyScanTileStateIilLb1EEElPlEEJSA_lSB_EEEvDpT0_)
        /*0224*/ 	.word	0x00000000


	//----- nvinfo : EIATTR_MIN_STACK_SIZE
	.align		4
.L_136:
        /*0228*/ 	.byte	0x04, 0x12
        /*022a*/ 	.short	(.L_138 - .L_137)
	.align		4
.L_137:
        /*022c*/ 	.word	index@(_ZN6thrust24THRUST_300001_SM_1000_NS8cuda_cub4core6detail13_kernel_agentINS1_15__reduce_by_key16ReduceByKeyAgentINS0_6detail15normal_iteratorINS0_10device_ptrIiEEEESB_SB_SB_N4cuda3std3__48equal_toIiEENSE_4plusIiEEPiiEEJSB_SB_SB_SB_SJ_N3cub18CUB_300001_SM_100024ReduceByKeyScanTileStateIiiLb1EEESG_SI_iiEEEvDpT0_)
        /*0230*/ 	.word	0x00000000


	//----- nvinfo : EIATTR_MIN_STACK_SIZE
	.align		4
.L_138:
        /*0234*/ 	.byte	0x04, 0x12
        /*0236*/ 	.short	(.L_140 - .L_139)
	.align		4
.L_139:
        /*0238*/ 	.word	index@(_ZN6thrust24THRUST_300001_SM_1000_NS8cuda_cub4core6detail13_kernel_agentINS1_15__reduce_by_key9InitAgentIN3cub18CUB_300001_SM_100024ReduceByKeyScanTileStateIiiLb1EEEiPiEEJSA_iSB_EEEvDpT0_)
        /*023c*/ 	.word	0x00000000
.L_140:


//--------------------- .nv.compat                --------------------------
	.section	.nv.compat,"",@"SHT_CUDA_COMPAT_INFO"
	.align	4
        /*0000*/ 	.byte	0x02, 0x09, 0x00, 0x00, 0x02, 0x02, 0x01, 0x00, 0x02, 0x05, 0x05, 0x00, 0x03, 0x07, 0x01, 0x01
        /*0010*/ 	.byte	0x02, 0x03, 0x00, 0x00, 0x02, 0x06, 0x01, 0x00, 0x04, 0x0b, 0x08, 0x00, 0x09, 0x00, 0x00, 0x00
        /*0020*/ 	.byte	0x00, 0x00, 0x00, 0x00


//--------------------- .nv.info._ZN3cub18CUB_300001_SM_10006detail10radix_sort29DeviceRadixSortOnesweepKernelINS1_5radix10policy_hubIiiyE10Policy1000ELNS0_9SortOrderE0EiiyiiNS1_21identity_decomposer_tEEEvPT5_SB_PT3_PKSC_PT1_PKSG_PT2_PKSK_T4_iiT6_ --------------------------
	.section	.nv.info._ZN3cub18CUB_300001_SM_10006detail10radix_sort29DeviceRadixSortOnesweepKernelINS1_5radix10policy_hubIiiyE10Policy1000ELNS0_9SortOrderE0EiiyiiNS1_21identity_decomposer_tEEEvPT5_SB_PT3_PKSC_PT1_PKSG_PT2_PKSK_T4_iiT6_,"",@"SHT_CUDA_INFO"
	.sectionflags	@""
	.align	4


	//----- nvinfo : EIATTR_CUDA_API_VERSION
	.align		4
        /*0000*/ 	.byte	0x04, 0x37
        /*0002*/ 	.short	(.L_142 - .L_141)
.L_141:
        /*0004*/ 	.word	0x00000082


	//----- nvinfo : EIATTR_KPARAM_INFO
	.align		4
.L_142:
        /*0008*/ 	.byte	0x04, 0x17
        /*000a*/ 	.short	(.L_144 - .L_143)
.L_143:
        /*000c*/ 	.word	0x00000000
        /*0010*/ 	.short	0x000b
        /*0012*/ 	.short	0x004c
        /*0014*/ 	.byte	0x00, 0xf0, 0x05, 0x00


	//----- nvinfo : EIATTR_KPARAM_INFO
	.align		4
.L_144:
        /*0018*/ 	.byte	0x04, 0x17
        /*001a*/ 	.short	(.L_146 - .L_145)
.L_145:
        /*001c*/ 	.word	0x00000000
        /*0020*/ 	.short	0x000a
        /*0022*/ 	.short	0x0048
        /*0024*/ 	.byte	0x00, 0xf0, 0x11, 0x00


	//----- nvinfo : EIATTR_KPARAM_INFO
	.align		4
.L_146:
        /*0028*/ 	.byte	0x04, 0x17
        /*002a*/ 	.short	(.L_148 - .L_147)
.L_147:
        /*002c*/ 	.word	0x00000000
        /*0030*/ 	.short	0x0009
        /*0032*/ 	.short	0x0044
        /*0034*/ 	.byte	0x00, 0xf0, 0x11, 0x00


	//----- nvinfo : EIATTR_KPARAM_INFO
	.align		4
.L_148:
        /*0038*/ 	.byte	0x04, 0x17
        /*003a*/ 	.short	(.L_150 - .L_149)
.L_149:
        /*003c*/ 	.word	0x00000000
        /*0040*/ 	.short	0x0008
        /*0042*/ 	.short	0x0040
        /*0044*/ 	.byte	0x00, 0xf0, 0x11, 0x00


	//----- nvinfo : EIATTR_KPARAM_INFO
	.align		4
.L_150:
        /*0048*/ 	.byte	0x04, 0x17
        /*004a*/ 	.short	(.L_152 - .L_151)
.L_151:
        /*004c*/ 	.word	0x00000000
        /*0050*/ 	.short	0x0007
        /*0052*/ 	.short	0x0038
        /*0054*/ 	.byte	0x00, 0xf5, 0x21, 0x00


	//----- nvinfo : EIATTR_KPARAM_INFO
	.align		4
.L_152:
        /*0058*/ 	.byte	0x04, 0x17
        /*005a*/ 	.short	(.L_154 - .L_153)
.L_153:
        /*005c*/ 	.word	0x00000000
        /*0060*/ 	.short	0x0006
        /*0062*/ 	.short	0x0030
        /*0064*/ 	.byte	0x00, 0xf5, 0x21, 0x00


	//----- nvinfo : EIATTR_KPARAM_INFO
	.align		4
.L_154:
        /*0068*/ 	.byte	0x04, 0x17
        /*006a*/ 	.short	(.L_156 - .L_155)
.L_155:
        /*006c*/ 	.word	0x00000000
        /*0070*/ 	.short	0x0005
        /*0072*/ 	.short	0x0028
        /*0074*/ 	.byte	0x00, 0xf5, 0x21, 0x00


	//----- nvinfo : EIATTR_KPARAM_INFO
	.align		4
.L_156:
        /*0078*/ 	.byte	0x04, 0x17
        /*007a*/ 	.short	(.L_158 - .L_157)
.L_157:
        /*007c*/ 	.word	0x00000000
        /*0080*/ 	.short	0x0004
        /*0082*/ 	.short	0x0020
        /*0084*/ 	.byte	0x00, 0xf5, 0x21, 0x00


	//----- nvinfo : EIATTR_KPARAM_INFO
	.align		4
.L_158:
        /*0088*/ 	.byte	0x04, 0x17
        /*008a*/ 	.short	(.L_160 - .L_159)
.L_159:
        /*008c*/ 	.word	0x00000000
        /*0090*/ 	.short	0x0003
        /*0092*/ 	.short	0x0018
        /*0094*/ 	.byte	0x00, 0xf5, 0x21, 0x00


	//----- nvinfo : EIATTR_KPARAM_INFO
	.align		4
.L_160:
        /*0098*/ 	.byte	0x04, 0x17
        /*009a*/ 	.short	(.L_162 - .L_161)
.L_161:
        /*009c*/ 	.word	0x00000000
        /*00a0*/ 	.short	0x0002
        /*00a2*/ 	.short	0x0010
        /*00a4*/ 	.byte	0x00, 0xf5, 0x21, 0x00


	//----- nvinfo : EIATTR_KPARAM_INFO
	.align		4
.L_162:
        /*00a8*/ 	.byte	0x04, 0x17
        /*00aa*/ 	.short	(.L_164 - .L_163)
.L_163:
        /*00ac*/ 	.word	0x00000000
        /*00b0*/ 	.short	0x0001
        /*00b2*/ 	.short	0x0008
        /*00b4*/ 	.byte	0x00, 0xf5, 0x21, 0x00


	//----- nvinfo : EIATTR_KPARAM_INFO
	.align		4
.L_164:
        /*00b8*/ 	.byte	0x04, 0x17
        /*00ba*/ 	.short	(.L_166 - .L_165)
.L_165:
        /*00bc*/ 	.word	0x00000000
        /*00c0*/ 	.short	0x0000
        /*00c2*/ 	.short	0x0000
        /*00c4*/ 	.byte	0x00, 0xf5, 0x21, 0x00


	//----- nvinfo : EIATTR_SPARSE_MMA_MASK
	.align		4
.L_166:
        /*00c8*/ 	.byte	0x03, 0x50
        /*00ca*/ 	.short	0x0000


	//----- nvinfo : EIATTR_MAXREG_COUNT
	.align		4
        /*00cc*/ 	.byte	0x03, 0x1b
        /*00ce*/ 	.short	0x00a8


	//----- nvinfo : EIATTR_NUM_BARRIERS
	.align		4
        /*00d0*/ 	.byte	0x02, 0x4c
        /*00d2*/ 	.byte	0x01
	.zero		1


	//----- nvinfo : EIATTR_MERCURY_ISA_VERSION
	.align		4
        /*00d4*/ 	.byte	0x03, 0x5f
        /*00d6*/ 	.short	0x0101


	//----- nvinfo : EIATTR_COOP_GROUP_MASK_REGIDS
	.align		4
        /*00d8*/ 	.byte	0x04, 0x29
        /*00da*/ 	.short	(.L_168 - .L_167)


	//   ....[0]....
.L_167:
        /*00dc*/ 	.word	0xffffffff


	//   ....[1]....
        /*00e0*/ 	.word	0x05000006


	//   ....[2]....
        /*00e4*/ 	.word	0xffffffff


	//   ....[3]....
        /*00e8*/ 	.word	0xffffffff


	//   ....[4]....
        /*00ec*/ 	.word	0xffffffff


	//   ....[5]....
        /*00f0*/ 	.word	0xffffffff


	//   ....[6]....
        /*00f4*/ 	.word	0xffffffff


	//   ....[7]....
        /*00f8*/ 	.word	0xffffffff


	//   ....[8]....
        /*00fc*/ 	.word	0xffffffff


	//   ....[9]....
        /*0100*/ 	.word	0xffffffff


	//   ....[10]....
        /*0104*/ 	.word	0xffffffff


	//   ....[11]....
        /*0108*/ 	.word	0xffffffff


	//   ....[12]....
        /*010c*/ 	.word	0xffffffff


	//   ....[13]....
        /*0110*/ 	.word	0xffffffff


	//   ....[14]....
        /*0114*/ 	.word	0xffffffff


	//   ....[15]....
        /*0118*/ 	.word	0xffffffff


	//   ....[16]....
        /*011c*/ 	.word	0xffffffff


	//   ....[17]....
        /*0120*/ 	.word	0xffffffff


	//   ....[18]....
        /*0124*/ 	.word	0xffffffff


	//   ....[19]....
        /*0128*/ 	.word	0xffffffff


	//   ....[20]....
        /*012c*/ 	.word	0xffffffff


	//   ....[21]....
        /*0130*/ 	.word	0xffffffff


	//   ....[22]....
        /*0134*/ 	.word	0xffffffff


	//   ....[23]....
        /*0138*/ 	.word	0xffffffff


	//   ....[24]....
        /*013c*/ 	.word	0xffffffff


	//   ....[25]....
        /*0140*/ 	.word	0xffffffff


	//   ....[26]....
        /*0144*/ 	.word	0xffffffff


	//   ....[27]....
        /*0148*/ 	.word	0xffffffff


	//   ....[28]....
        /*014c*/ 	.word	0xffffffff


	//   ....[29]....
        /*0150*/ 	.word	0xffffffff


	//   ....[30]....
        /*0154*/ 	.word	0xffffffff


	//   ....[31]....
        /*0158*/ 	.word	0xffffffff


	//   ....[32]....
        /*015c*/ 	.word	0xffffffff


	//   ....[33]....
        /*0160*/ 	.word	0xffffffff


	//   ....[34]....
        /*0164*/ 	.word	0xffffffff


	//   ....[35]....
        /*0168*/ 	.word	0xffffffff


	//   ....[36]....
        /*016c*/ 	.word	0xffffffff


	//   ....[37]....
        /*0170*/ 	.word	0xffffffff


	//   ....[38]....
        /*0174*/ 	.word	0xffffffff


	//   ....[39]....
        /*0178*/ 	.word	0xffffffff


	//   ....[40]....
        /*017c*/ 	.word	0xffffffff


	//   ....[41]....
        /*0180*/ 	.word	0xffffffff


	//   ....[42]....
        /*0184*/ 	.word	0xffffffff


	//   ....[43]....
        /*0188*/ 	.word	0xffffffff


	//   ....[44]....
        /*018c*/ 	.word	0xffffffff


	//   ....[45]....
        /*0190*/ 	.word	0xffffffff


	//   ....[46]....
        /*0194*/ 	.word	0xffffffff


	//   ....[47]....
        /*0198*/ 	.word	0xffffffff


	//   ....[48]....
        /*019c*/ 	.word	0xffffffff


	//   ....[49]....
        /*01a0*/ 	.word	0xffffffff


	//   ....[50]....
        /*01a4*/ 	.word	0xffffffff


	//   ....[51]....
        /*01a8*/ 	.word	0xffffffff


	//   ....[52]....
        /*01ac*/ 	.word	0xffffffff


	//   ....[53]....
        /*01b0*/ 	.word	0xffffffff


	//   ....[54]....
        /*01b4*/ 	.word	0xffffffff


	//   ....[55]....
        /*01b8*/ 	.word	0xffffffff


	//   ....[56]....
        /*01bc*/ 	.word	0xffffffff


	//   ....[57]....
        /*01c0*/ 	.word	0xffffffff


	//   ....[58]....
        /*01c4*/ 	.word	0xffffffff


	//   ....[59]....
        /*01c8*/ 	.word	0xffffffff


	//   ....[60]....
        /*01cc*/ 	.word	0xffffffff


	//   ....[61]....
        /*01d0*/ 	.word	0xffffffff


	//   ....[62]....
        /*01d4*/ 	.word	0xffffffff


	//   ....[63]....
        /*01d8*/ 	.word	0xffffffff


	//   ....[64]....
        /*01dc*/ 	.word	0xffffffff


	//   ....[65]....
        /*01e0*/ 	.word	0xffffffff


	//   ....[66]....
        /*01e4*/ 	.word	0xffffffff


	//   ....[67]....
        /*01e8*/ 	.word	0xffffffff


	//   ....[68]....
        /*01ec*/ 	.word	0xffffffff


	//   ....[69]....
        /*01f0*/ 	.word	0xffffffff


	//   ....[70]....
        /*01f4*/ 	.word	0xffffffff


	//   ....[71]....
        /*01f8*/ 	.word	0xffffffff


	//   ....[72]....
        /*01fc*/ 	.word	0xffffffff


	//   ....[73]....
        /*0200*/ 	.word	0xffffffff


	//   ....[74]....
        /*0204*/ 	.word	0xffffffff


	//   ....[75]....
        /*0208*/ 	.word	0xffffffff


	//   ....[76]....
        /*020c*/ 	.word	0xffffffff


	//   ....[77]....
        /*0210*/ 	.word	0xffffffff


	//   ....[78]....
        /*0214*/ 	.word	0xffffffff


	//   ....[79]....
        /*0218*/ 	.word	0xffffffff


	//   ....[80]....
        /*021c*/ 	.word	0xffffffff


	//   ....[81]....
        /*0220*/ 	.word	0xffffffff


	//   ....[82]....
        /*0224*/ 	.word	0xffffffff


	//   ....[83]....
        /*0228*/ 	.word	0xffffffff


	//   ....[84]....
        /*022c*/ 	.word	0xffffffff


	//   ....[85]....
        /*0230*/ 	.word	0xffffffff


	//   ....[86]....
        /*0234*/ 	.word	0xffffffff


	//   ....[87]....
        /*0238*/ 	.word	0xffffffff


	//   ....[88]....
        /*023c*/ 	.word	0xffffffff


	//   ....[89]....
        /*0240*/ 	.word	0xffffffff


	//   ....[90]....
        /*0244*/ 	.word	0xffffffff


	//   ....[91]....
        /*0248*/ 	.word	0xffffffff


	//   ....[92]....
        /*024c*/ 	.word	0xffffffff


	//   ....[93]....
        /*0250*/ 	.word	0xffffffff


	//   ....[94]....
        /*0254*/ 	.word	0xffffffff


	//   ....[95]....
        /*0258*/ 	.word	0xffffffff


	//   ....[96]....
        /*025c*/ 	.word	0xffffffff


	//   ....[97]....
        /*0260*/ 	.word	0xffffffff


	//   ....[98]....
        /*0264*/ 	.word	0xffffffff


	//   ....[99]....
        /*0268*/ 	.word	0xffffffff


	//   ....[100]....
        /*026c*/ 	.word	0xffffffff


	//   ....[101]....
        /*0270*/ 	.word	0xffffffff


	//   ....[102]....
        /*0274*/ 	.word	0xffffffff


	//   ....[103]....
        /*0278*/ 	.word	0xffffffff


	//   ....[104]....
        /*027c*/ 	.word	0xffffffff


	//   ....[105]....
        /*0280*/ 	.word	0xffffffff


	//   ....[106]....
        /*0284*/ 	.word	0xffffffff


	//   ....[107]....
        /*0288*/ 	.word	0xffffffff


	//   ....[108]....
        /*028c*/ 	.word	0xffffffff


	//   ....[109]....
        /*0290*/ 	.word	0xffffffff


	//   ....[110]....
        /*0294*/ 	.word	0xffffffff


	//   ....[111]....
        /*0298*/ 	.word	0xffffffff


	//   ....[112]....
        /*029c*/ 	.word	0xffffffff


	//   ....[113]....
        /*02a0*/ 	.word	0xffffffff


	//   ....[114]....
        /*02a4*/ 	.word	0xffffffff


	//   ....[115]....
        /*02a8*/ 	.word	0xffffffff


	//   ....[116]....
        /*02ac*/ 	.word	0xffffffff


	//   ....[117]....
        /*02b0*/ 	.word	0xffffffff


	//   ....[118]....
        /*02b4*/ 	.word	0xffffffff


	//   ....[119]....
        /*02b8*/ 	.word	0xffffffff


	//   ....[120]....
        /*02bc*/ 	.word	0xffffffff


	//   ....[121]....
        /*02c0*/ 	.word	0xffffffff


	//   ....[122]....
        /*02c4*/ 	.word	0xffffffff


	//   ....[123]....
        /*02c8*/ 	.word	0xffffffff


	//   ....[124]....
        /*02cc*/ 	.word	0xffffffff


	//   ....[125]....
        /*02d0*/ 	.word	0xffffffff


	//   ....[126]....
        /*02d4*/ 	.word	0xffffffff


	//   ....[127]....
        /*02d8*/ 	.word	0xffffffff


	//   ....[128]....
        /*02dc*/ 	.word	0xffffffff


	//   ....[129]....
        /*02e0*/ 	.word	0xffffffff


	//   ....[130]....
        /*02e4*/ 	.word	0xffffffff


	//   ....[131]....
        /*02e8*/ 	.word	0xffffffff


	//   ....[132]....
        /*02ec*/ 	.word	0xffffffff


	//   ....[133]....
        /*02f0*/ 	.word	0xffffffff


	//   ....[134]....
        /*02f4*/ 	.word	0xffffffff


	//   ....[135]....
        /*02f8*/ 	.word	0xffffffff


	//   ....[136]....
        /*02fc*/ 	.word	0xffffffff


	//   ....[137]....
        /*0300*/ 	.word	0xffffffff


	//   ....[138]....
        /*0304*/ 	.word	0xffffffff


	//   ....[139]....
        /*0308*/ 	.word	0xffffffff


	//   ....[140]....
        /*030c*/ 	.word	0xffffffff


	//   ....[141]....
        /*0310*/ 	.word	0xffffffff


	//   ....[142]....
        /*0314*/ 	.word	0xffffffff


	//   ....[143]....
        /*0318*/ 	.word	0xffffffff


	//   ....[144]....
        /*031c*/ 	.word	0xffffffff


	//   ....[145]....
        /*0320*/ 	.word	0xffffffff


	//   ....[146]....
        /*0324*/ 	.word	0xffffffff


	//   ....[147]....
        /*0328*/ 	.word	0xffffffff


	//   ....[148]....
        /*032c*/ 	.word	0xffffffff


	//   ....[149]....
        /*0330*/ 	.word	0xffffffff


	//   ....[150]....
        /*0334*/ 	.word	0xffffffff


	//   ....[151]....
        /*0338*/ 	.word	0xffffffff


	//   ....[152]....
        /*033c*/ 	.word	0xffffffff


	//   ....[153]....
        /*0340*/ 	.word	0xffffffff


	//   ....[154]....
        /*0344*/ 	.word	0xffffffff


	//   ....[155]....
        /*0348*/ 	.word	0xffffffff


	//   ....[156]....
        /*034c*/ 	.word	0xffffffff


	//   ....[157]....
        /*0350*/ 	.word	0xffffffff


	//   ....[158]....
        /*0354*/ 	.word	0xffffffff


	//   ....[159]....
        /*0358*/ 	.word	0xffffffff


	//   ....[160]....
        /*035c*/ 	.word	0x05000006


	//   ....[161]....
        /*0360*/ 	.word	0xffffffff


	//   ....[162]....
        /*0364*/ 	.word	0xffffffff


	//   ....[163]....
        /*0368*/ 	.word	0xffffffff


	//   ....[164]....
        /*036c*/ 	.word	0xffffffff


	//   ....[165]....
        /*0370*/ 	.word	0xffffffff


	//   ....[166]....
        /*0374*/ 	.word	0xffffffff


	//   ....[167]....
        /*0378*/ 	.word	0xffffffff


	//   ....[168]....
        /*037c*/ 	.word	0xffffffff


	//   ....[169]....
        /*0380*/ 	.word	0xffffffff


	//   ....[170]....
        /*0384*/ 	.word	0xffffffff


	//   ....[171]....
        /*0388*/ 	.word	0xffffffff


	//   ....[172]....
        /*038c*/ 	.word	0xffffffff


	//   ....[173]....
        /*0390*/ 	.word	0xffffffff


	//   ....[174]....
        /*0394*/ 	.word	0xffffffff


	//   ....[175]....
        /*0398*/ 	.word	0xffffffff


	//   ....[176]....
        /*039c*/ 	.word	0xffffffff


	//   ....[177]....
        /*03a0*/ 	.word	0xffffffff


	//   ....[178]....
        /*03a4*/ 	.word	0xffffffff


	//   ....[179]....
        /*03a8*/ 	.word	0xffffffff


	//   ....[180]....
        /*03ac*/ 	.word	0xffffffff


	//   ....[181]....
        /*03b0*/ 	.word	0xffffffff


	//   ....[182]....
        /*03b4*/ 	.word	0xffffffff


	//   ....[183]....
        /*03b8*/ 	.word	0xffffffff


	//   ....[184]....
        /*03bc*/ 	.word	0xffffffff


	//   ....[185]....
        /*03c0*/ 	.word	0xffffffff


	//   ....[186]....
        /*03c4*/ 	.word	0xffffffff


	//   ....[187]....
        /*03c8*/ 	.word	0xffffffff


	//   ....[188]....
        /*03cc*/ 	.word	0xffffffff


	//   ....[189]....
        /*03d0*/ 	.word	0xffffffff


	//   ....[190]....
        /*03d4*/ 	.word	0xffffffff


	//   ....[191]....
        /*03d8*/ 	.word	0xffffffff


	//   ....[192]....
        /*03dc*/ 	.word	0xffffffff


	//   ....[193]....
        /*03e0*/ 	.word	0xffffffff


	//   ....[194]....
        /*03e4*/ 	.word	0xffffffff


	//   ....[195]....
        /*03e8*/ 	.word	0xffffffff


	//   ....[196]....
        /*03ec*/ 	.word	0xffffffff


	//   ....[197]....
        /*03f0*/ 	.word	0xffffffff


	//   ....[198]....
        /*03f4*/ 	.word	0xffffffff


	//   ....[199]....
        /*03f8*/ 	.word	0xffffffff


	//   ....[200]....
        /*03fc*/ 	.word	0xffffffff


	//   ....[201]....
        /*0400*/ 	.word	0xffffffff


	//   ....[202]....
        /*0404*/ 	.word	0xffffffff


	//   ....[203]....
        /*0408*/ 	.word	0xffffffff


	//   ....[204]....
        /*040c*/ 	.word	0xffffffff


	//   ....[205]....
        /*0410*/ 	.word	0xffffffff


	//   ....[206]....
        /*0414*/ 	.word	0xffffffff


	//   ....[207]....
        /*0418*/ 	.word	0xffffffff


	//   ....[208]....
        /*041c*/ 	.word	0xffffffff


	//   ....[209]....
        /*0420*/ 	.word	0xffffffff


	//   ....[210]....
        /*0424*/ 	.word	0xffffffff


	//   ....[211]....
        /*0428*/ 	.word	0xffffffff


	//   ....[212]....
        /*042c*/ 	.word	0xffffffff


	//   ....[213]....
        /*0430*/ 	.word	0xffffffff


	//   ....[214]....
        /*0434*/ 	.word	0xffffffff


	//   ....[215]....
        /*0438*/ 	.word	0xffffffff


	//   ....[216]....
        /*043c*/ 	.word	0xffffffff


	//   ....[217]....
        /*0440*/ 	.word	0xffffffff


	//   ....[218]....
        /*0444*/ 	.word	0xffffffff


	//   ....[219]....
        /*0448*/ 	.word	0xffffffff


	//   ....[220]....
        /*044c*/ 	.word	0xffffffff


	//   ....[221]....
        /*0450*/ 	.word	0xffffffff


	//   ....[222]....
        /*0454*/ 	.word	0xffffffff


	//   ....[223]....
        /*0458*/ 	.word	0xffffffff


	//   ....[224]....
        /*045c*/ 	.word	0xffffffff


	//   ....[225]....
        /*0460*/ 	.word	0xffffffff


	//   ....[226]....
        /*0464*/ 	.word	0xffffffff


	//   ....[227]....
        /*0468*/ 	.word	0xffffffff


	//   ....[228]....
        /*046c*/ 	.word	0xffffffff


	//   ....[229]....
        /*0470*/ 	.word	0x0500002f


	//   ....[230]....
        /*0474*/ 	.word	0x0500002f


	//   ....[231]....
        /*0478*/ 	.word	0x0500002f


	//   ....[232]....
        /*047c*/ 	.word	0x0500002f


	//   ....[233]....
        /*0480*/ 	.word	0x0500002f


	//----- nvinfo : EIATTR_COOP_GROUP_INSTR_OFFSETS
	.align		4
.L_168:
        /*0484*/ 	.byte	0x04, 0x28
        /*0486*/ 	.short	(.L_170 - .L_169)


	//   ....[0]....
.L_169:
        /*0488*/ 	.word	0x00000e40


	//   ....[1]....
        /*048c*/ 	.word	0x00001890


	//   ....[2]....
        /*0490*/ 	.word	0x00002ad0


	//   ....[3]....
        /*0494*/ 	.word	0x00002af0


	//   ....[4]....
        /*0498*/ 	.word	0x00002b10


	//   ....[5]....
        /*049c*/ 	.word	0x00002b30


	//   ....[6]....
        /*04a0*/ 	.word	0x00002b50


	//   ....[7]....
        /*04a4*/ 	.word	0x00003000


	//   ....[8]....
        /*04a8*/ 	.word	0x00003010


	//   ....[9]....
        /*04ac*/ 	.word	0x00003030


	//   ....[10]....
        /*04b0*/ 	.word	0x00003050


	//   ....[11]....
        /*04b4*/ 	.word	0x000030a0


	//   ....[12]....
        /*04b8*/ 	.word	0x000030d0


	//   ....[13]....
        /*04bc*/ 	.word	0x00003120


	//   ....[14]....
        /*04c0*/ 	.word	0x00003160


	//   ....[15]....
        /*04c4*/ 	.word	0x00003250


	//   ....[16]....
        /*04c8*/ 	.word	0x00003280


	//   ....[17]....
        /*04cc*/ 	.word	0x00003290


	//   ....[18]....
        /*04d0*/ 	.word	0x000032b0


	//   ....[19]....
        /*04d4*/ 	.word	0x000032f0


	//   ....[20]....
        /*04d8*/ 	.word	0x00003320


	//   ....[21]....
        /*04dc*/ 	.word	0x00003360


	//   ....[22]....
        /*04e0*/ 	.word	0x00003380


	//   ....[23]....
        /*04e4*/ 	.word	0x000033a0


	//   ....[24]....
        /*04e8*/ 	.word	0x00003490


	//   ....[25]....
        /*04ec*/ 	.word	0x000034c0


	//   ....[26]....
        /*04f0*/ 	.word	0x000034d0


	//   ....[27]....
        /*04f4*/ 	.word	0x000034f0


	//   ....[28]....
        /*04f8*/ 	.word	0x00003530


	//   ....[29]....
        /*04fc*/ 	.word	0x00003560


	//   ....[30]....
        /*0500*/ 	.word	0x000035a0


	//   ....[31]....
        /*0504*/ 	.word	0x000035c0


	//   ....[32]....
        /*0508*/ 	.word	0x000035e0


	//   ....[33]....
        /*050c*/ 	.word	0x000036d0


	//   ....[34]....
        /*0510*/ 	.word	0x00003700


	//   ....[35]....
        /*0514*/ 	.word	0x00003710


	//   ....[36]....
        /*0518*/ 	.word	0x00003730


	//   ....[37]....
        /*051c*/ 	.word	0x00003770


	//   ....[38]....
        /*0520*/ 	.word	0x000037a0


	//   ....[39]....
        /*0524*/ 	.word	0x000037e0


	//   ....[40]....
        /*0528*/ 	.word	0x00003800


	//   ....[41]....
        /*052c*/ 	.word	0x00003820


	//   ....[42]....
        /*0530*/ 	.word	0x00003930


	//   ....[43]....
        /*0534*/ 	.word	0x00003960


	//   ....[44]....
        /*0538*/ 	.word	0x00003970


	//   ....[45]....
        /*053c*/ 	.word	0x00003990


	//   ....[46]....
        /*0540*/ 	.word	0x000039d0


	//   ....[47]....
        /*0544*/ 	.word	0x00003a00


	//   ....[48]....
        /*0548*/ 	.word	0x00003a40


	//   ....[49]....
        /*054c*/ 	.word	0x00003a60


	//   ....[50]....
        /*0550*/ 	.word	0x00003a80


	//   ....[51]....
        /*0554*/ 	.word	0x00003b90


	//   ....[52]....
        /*0558*/ 	.word	0x00003bc0


	//   ....[53]....
        /*055c*/ 	.word	0x00003bd0


	//   ....[54]....
        /*0560*/ 	.word	0x00003bf0


	//   ....[55]....
        /*0564*/ 	.word	0x00003c30


	//   ....[56]....
        /*0568*/ 	.word	0x00003c60


	//   ....[57]....
        /*056c*/ 	.word	0x00003ca0


	//   ....[58]....
        /*0570*/ 	.word	0x00003cc0


	//   ....[59]....
        /*0574*/ 	.word	0x00003ce0


	//   ....[60]....
        /*0578*/ 	.word	0x00003df0


	//   ....[61]....
        /*057c*/ 	.word	0x00003e20


	//   ....[62]....
        /*0580*/ 	.word	0x00003e30


	//   ....[63]....
        /*0584*/ 	.word	0x00003e50


	//   ....[64]....
        /*0588*/ 	.word	0x00003e90


	//   ....[65]....
        /*058c*/ 	.word	0x00003ec0


	//   ....[66]....
        /*0590*/ 	.word	0x00003f00


	//   ....[67]....
        /*0594*/ 	.word	0x00003f20


	//   ....[68]....
        /*0598*/ 	.word	0x00003f40


	//   ....[69]....
        /*059c*/ 	.word	0x00004050


	//   ....[70]....
        /*05a0*/ 	.word	0x00004080


	//   ....[71]....
        /*05a4*/ 	.word	0x00004090


	//   ....[72]....
        /*05a8*/ 	.word	0x000040b0


	//   ....[73]....
        /*05ac*/ 	.word	0x000040f0


	//   ....[74]....
        /*05b0*/ 	.word	0x00004120


	//   ....[75]....
        /*05b4*/ 	.word	0x00004160


	//   ....[76]....
        /*05b8*/ 	.word	0x00004180


	//   ....[77]....
        /*05bc*/ 	.word	0x000041a0


	//   ....[78]....
        /*05c0*/ 	.word	0x000042b0


	//   ....[79]....
        /*05c4*/ 	.word	0x00004300


	//   ....[80]....
        /*05c8*/ 	.word	0x00004310


	//   ....[81]....
        /*05cc*/ 	.word	0x00004330


	//   ....[82]....
        /*05d0*/ 	.word	0x00004370


	//   ....[83]....
        /*05d4*/ 	.word	0x000043a0


	//   ....[84]....
        /*05d8*/ 	.word	0x000043e0


	//   ....[85]....
        /*05dc*/ 	.word	0x00004400


	//   ....[86]....
        /*05e0*/ 	.word	0x00004420


	//   ....[87]....
        /*05e4*/ 	.word	0x00004510


	//   ....[88]....
        /*05e8*/ 	.word	0x00004560


	//   ....[89]....
        /*05ec*/ 	.word	0x00004570


	//   ....[90]....
        /*05f0*/ 	.word	0x000045a0


	//   ....[91]....
        /*05f4*/ 	.word	0x000045c0


	//   ....[92]....
        /*05f8*/ 	.word	0x00004610


	//   ....[93]....
        /*05fc*/ 	.word	0x00004630


	//   ....[94]....
        /*0600*/ 	.word	0x00004670


	//   ....[95]....
        /*0604*/ 	.word	0x00004690


	//   ....[96]....
        /*0608*/ 	.word	0x00004770


	//   ....[97]....
        /*060c*/ 	.word	0x000047c0


	//   ....[98]....
        /*0610*/ 	.word	0x000047d0


	//   ....[99]....
        /*0614*/ 	.word	0x00004820


	//   ....[100]....
        /*0618*/ 	.word	0x00004850


	//   ....[101]....
        /*061c*/ 	.word	0x00004880


	//   ....[102]....
        /*0620*/ 	.word	0x000048b0


	//   ....[103]....
        /*0624*/ 	.word	0x000048e0


	//   ....[104]....
        /*0628*/ 	.word	0x00004910


	//   ....[105]....
        /*062c*/ 	.word	0x000049d0


	//   ....[106]....
        /*0630*/ 	.word	0x00004a20


	//   ....[107]....
        /*0634*/ 	.word	0x00004a30


	//   ....[108]....
        /*0638*/ 	.word	0x00004a80


	//   ....[109]....
        /*063c*/ 	.word	0x00004ab0


	//   ....[110]....
        /*0640*/ 	.word	0x00004ae0


	//   ....[111]....
        /*0644*/ 	.word	0x00004b10


	//   ....[112]....
        /*0648*/ 	.word	0x00004b40


	//   ....[113]....
        /*064c*/ 	.word	0x00004b70


	//   ....[114]....
        /*0650*/ 	.word	0x00004c60


	//   ....[115]....
        /*0654*/ 	.word	0x00004c80


	//   ....[116]....
        /*0658*/ 	.word	0x00004c90


	//   ....[117]....
        /*065c*/ 	.word	0x00004ce0


	//   ....[118]....
        /*0660*/ 	.word	0x00004d10


	//   ....[119]....
        /*0664*/ 	.word	0x00004d40


	//   ....[120]....
        /*0668*/ 	.word	0x00004d70


	//   ....[121]....
        /*066c*/ 	.word	0x00004da0


	//   ....[122]....
        /*0670*/ 	.word	0x00004dd0


	//   ....[123]....
        /*0674*/ 	.word	0x00004ec0


	//   ....[124]....
        /*0678*/ 	.word	0x00004f00


	//   ....[125]....
        /*067c*/ 	.word	0x00004f10


	//   ....[126]....
        /*0680*/ 	.word	0x00004f60


	//   ....[127]....
        /*0684*/ 	.word	0x00004f90


	//   ....[128]....
        /*0688*/ 	.word	0x00004fc0


	//   ....[129]....
        /*068c*/ 	.word	0x00004ff0


	//   ....[130]....
        /*0690*/ 	.word	0x00005020


	//   ....[131]....
        /*0694*/ 	.word	0x00005050


	//   ....[132]....
        /*0698*/ 	.word	0x00005140


	//   ....[133]....
        /*069c*/ 	.word	0x00005170


	//   ....[134]....
        /*06a0*/ 	.word	0x00005180


	//   ....[135]....
        /*06a4*/ 	.word	0x000051d0


	//   ....[136]....
        /*06a8*/ 	.word	0x00005200


	//   ....[137]....
        /*06ac*/ 	.word	0x00005230


	//   ....[138]....
        /*06b0*/ 	.word	0x00005260


	//   ....[139]....
        /*06b4*/ 	.word	0x00005290


	//   ....[140]....
        /*06b8*/ 	.word	0x000052c0


	//   ....[141]....
        /*06bc*/ 	.word	0x000053e0


	//   ....[142]....
        /*06c0*/ 	.word	0x000053f0


	//   ....[143]....
        /*06c4*/ 	.word	0x00005440


	//   ....[144]....
        /*06c8*/ 	.word	0x00005470


	//   ....[145]....
        /*06cc*/ 	.word	0x000054a0


	//   ....[146]....
        /*06d0*/ 	.word	0x000054d0


	//   ....[147]....
        /*06d4*/ 	.word	0x00005500


	//   ....[148]....
        /*06d8*/ 	.word	0x00005530


	//   ....[149]....
        /*06dc*/ 	.word	0x00005560


	//   ....[150]....
        /*06e0*/ 	.word	0x00005600


	//   ....[151]....
        /*06e4*/ 	.word	0x00005620


	//   ....[152]....
        /*06e8*/ 	.word	0x00005630


	//   ....[153]....
        /*06ec*/ 	.word	0x00005680


	//   ....[154]....
        /*06f0*/ 	.word	0x000056b0


	//   ....[155]....
        /*06f4*/ 	.word	0x000056e0


	//   ....[156]....
        /*06f8*/ 	.word	0x00005710


	//   ....[157]....
        /*06fc*/ 	.word	0x00005740


	//   ....[158]....
        /*0700*/ 	.word	0x00005770


	//   ....[159]....
        /*0704*/ 	.word	0x000058a0


	//   ....[160]....
        /*0708*/ 	.word	0x00005d40


	//   ....[161]....
        /*070c*/ 	.word	0x00006070


	//   ....[162]....
        /*0710*/ 	.word	0x00006130


	//   ....[163]....
        /*0714*/ 	.word	0x000061f0


	//   ....[164]....
        /*0718*/ 	.word	0x000062b0


	//   ....[165]....
        /*071c*/ 	.word	0x00006370


	//   ....[166]....
        /*0720*/ 	.word	0x00006430


	//   ....[167]....
        /*0724*/ 	.word	0x000064f0


	//   ....[168]....
        /*0728*/ 	.word	0x000065b0


	//   ....[169]....
        /*072c*/ 	.word	0x00006670


	//   ....[170]....
        /*0730*/ 	.word	0x00006730


	//   ....[171]....
        /*0734*/ 	.word	0x000067f0


	//   ....[172]....
        /*0738*/ 	.word	0x000068b0


	//   ....[173]....
        /*073c*/ 	.word	0x00006970


	//   ....[174]....
        /*0740*/ 	.word	0x00006a30


	//   ....[175]....
        /*0744*/ 	.word	0x00006af0


	//   ....[176]....
        /*0748*/ 	.word	0x00006bb0


	//   ....[177]....
        /*074c*/ 	.word	0x00006c70


	//   ....[178]....
        /*0750*/ 	.word	0x00006e60


	//   ....[179]....
        /*0754*/ 	.word	0x00006f90


	//   ....[180]....
        /*0758*/ 	.word	0x000070c0


	//   ....[181]....
        /*075c*/ 	.word	0x000071f0


	//   ....[182]....
        /*0760*/ 	.word	0x00007320


	//   ....[183]....
        /*0764*/ 	.word	0x00007450


	//   ....[184]....
        /*0768*/ 	.word	0x00007580


	//   ....[185]....
        /*076c*/ 	.word	0x000076b0


	//   ....[186]....
        /*0770*/ 	.word	0x000077e0


	//   ....[187]....
        /*0774*/ 	.word	0x00007910


	//   ....[188]....
        /*0778*/ 	.word	0x00007a40


	//   ....[189]....
        /*077c*/ 	.word	0x00007b60


	//   ....[190]....
        /*0780*/ 	.word	0x00007c70


	//   ....[191]....
        /*0784*/ 	.word	0x00007d80


	//   ....[192]....
        /*0788*/ 	.word	0x00007e90


	//   ....[193]....
        /*078c*/ 	.word	0x00007fa0


	//   ....[194]....
        /*0790*/ 	.word	0x000080b0


	//   ....[195]....
        /*0794*/ 	.word	0x00008eb0


	//   ....[196]....
        /*0798*/ 	.word	0x00008f40


	//   ....[197]....
        /*079c*/ 	.word	0x00008fc0


	//   ....[198]....
        /*07a0*/ 	.word	0x00009050


	//   ....[199]....
        /*07a4*/ 	.word	0x000090d0


	//   ....[200]....
        /*07a8*/ 	.word	0x00009160


	//   ....[201]....
        /*07ac*/ 	.word	0x000091e0


	//   ....[202]....
        /*07b0*/ 	.word	0x00009270


	//   ....[203]....
        /*07b4*/ 	.word	0x000092f0


	//   ....[204]....
        /*07b8*/ 	.word	0x00009380


	//   ....[205]....
        /*07bc*/ 	.word	0x00009400


	//   ....[206]....
        /*07c0*/ 	.word	0x00009490


	//   ....[207]....
        /*07c4*/ 	.word	0x00009510


	//   ....[208]....
        /*07c8*/ 	.word	0x000095a0


	//   ....[209]....
        /*07cc*/ 	.word	0x00009620


	//   ....[210]....
        /*07d0*/ 	.word	0x000096b0


	//   ....[211]....
        /*07d4*/ 	.word	0x00009730


	//   ....[212]....
        /*07d8*/ 	.word	0x00009890


	//   ....[213]....
        /*07dc*/ 	.word	0x00009960


	//   ....[214]....
        /*07e0*/ 	.word	0x00009a10


	//   ....[215]....
        /*07e4*/ 	.word	0x00009ad0


	//   ....[216]....
        /*07e8*/ 	.word	0x00009b80


	//   ....[217]....
        /*07ec*/ 	.word	0x00009c40


	//   ....[218]....
        /*07f0*/ 	.word	0x00009cf0


	//   ....[219]....
        /*07f4*/ 	.word	0x00009db0


	//   ....[220]....
        /*07f8*/ 	.word	0x00009e60


	//   ....[221]....
        /*07fc*/ 	.word	0x00009f20


	//   ....[222]....
        /*0800*/ 	.word	0x00009fd0


	//   ....[223]....
        /*0804*/ 	.word	0x0000a090


	//   ....[224]....
        /*0808*/ 	.word	0x0000a140


	//   ....[225]....
        /*080c*/ 	.word	0x0000a200


	//   ....[226]....
        /*0810*/ 	.word	0x0000a2a0


	//   ....[227]....
        /*0814*/ 	.word	0x0000a360


	//   ....[228]....
        /*0818*/ 	.word	0x0000a400


	//   ....[229]....
        /*081c*/ 	.word	0x0000a470


	//   ....[230]....
        /*0820*/ 	.word	0x0000a4e0


	//   ....[231]....
        /*0824*/ 	.word	0x0000a550


	//   ....[232]....
        /*0828*/ 	.word	0x0000a5c0


	//   ....[233]....
        /*082c*/ 	.word	0x0000a630


	//----- nvinfo : EIATTR_VRC_CTA_INIT_COUNT
	.align		4
.L_170:
        /*0830*/ 	.byte	0x02, 0x4a
	.zero		1
	.zero		1


	//----- nvinfo : EIATTR_EXIT_INSTR_OFFSETS
	.align		4
        /*0834*/ 	.byte	0x04, 0x1c
        /*0836*/ 	.short	(.L_172 - .L_171)


	//   ....[0]....
.L_171:
        /*0838*/ 	.word	0x00002570


	//   ....[1]....
        /*083c*/ 	.word	0x000028d0


	//   ....[2]....
        /*0840*/ 	.word	0x000028f0


	//   ....[3]....
        /*0844*/ 	.word	0x00009740


	//   ....[4]....
        /*0848*/ 	.word	0x0000a410


	//----- nvinfo : EIATTR_MAX_THREADS
	.align		4
.L_172:
        /*084c*/ 	.byte	0x04, 0x05
        /*084e*/ 	.short	(.L_174 - .L_173)
.L_173:
        /*0850*/ 	.word	0x00000180
        /*0854*/ 	.word	0x00000001
        /*0858*/ 	.word	0x00000001


	//----- nvinfo : EIATTR_CRS_STACK_SIZE
	.align		4
.L_174:
        /*085c*/ 	.byte	0x04, 0x1e
        /*085e*/ 	.short	(.L_176 - .L_175)
.L_175:
        /*0860*/ 	.word	0x00000000


	//----- nvinfo : EIATTR_CBANK_PARAM_SIZE
	.align		4
.L_176:
        /*0864*/ 	.byte	0x03, 0x19
        /*0866*/ 	.short	0x004d


	//----- nvinfo : EIATTR_PARAM_CBANK
	.align		4
        /*0868*/ 	.byte	0x04, 0x0a
        /*086a*/ 	.short	(.L_178 - .L_177)
	.align		4
.L_177:
        /*086c*/ 	.word	index@(.nv.constant0._ZN3cub18CUB_300001_SM_10006detail10radix_sort29DeviceRadixSortOnesweepKernelINS1_5radix10policy_hubIiiyE10Policy1000ELNS0_9SortOrderE0EiiyiiNS1_21identity_decomposer_tEEEvPT5_SB_PT3_PKSC_PT1_PKSG_PT2_PKSK_T4_iiT6_)
        /*0870*/ 	.short	0x0380
        /*0872*/ 	.short	0x004d


	//----- nvinfo : EIATTR_SW_WAR
	.align		4
.L_178:
        /*0874*/ 	.byte	0x04, 0x36
        /*0876*/ 	.short	(.L_180 - .L_179)
.L_179:
        /*0878*/ 	.word	0x00000008
.L_180:


//--------------------- .nv.info._ZN3cub18CUB_300001_SM_10006detail10radix_sort33DeviceRadixSortExclusiveSumKernelINS1_5radix10policy_hubIiiyE10Policy1000EyEEvPT0_ --------------------------
	.section	.nv.info._ZN3cub18CUB_300001_SM_10006detail10radix_sort33DeviceRadixSortExclusiveSumKernelINS1_5radix10policy_hubIiiyE10Policy1000EyEEvPT0_,"",@"SHT_CUDA_INFO"
	.sectionflags	@""
	.align	4


	//----- nvinfo : EIATTR_CUDA_API_VERSION
	.align		4
        /*0000*/ 	.byte	0x04, 0x37
        /*0002*/ 	.short	(.L_182 - .L_181)
.L_181:
        /*0004*/ 	.word	0x00000082


	//----- nvinfo : EIATTR_KPARAM_INFO
	.align		4
.L_182:
        /*0008*/ 	.byte	0x04, 0x17
        /*000a*/ 	.short	(.L_184 - .L_183)
.L_183:
        /*000c*/ 	.word	0x00000000
        /*0010*/ 	.short	0x0000
        /*0012*/ 	.short	0x0000
        /*0014*/ 	.byte	0x00, 0xf5, 0x21, 0x00


	//----- nvinfo : EIATTR_SPARSE_MMA_MASK
	.align		4
.L_184:
        /*0018*/ 	.byte	0x03, 0x50
        /*001a*/ 	.short	0x0000


	//----- nvinfo : EIATTR_MAXREG_COUNT
	.align		4
        /*001c*/ 	.byte	0x03, 0x1b
        /*001e*/ 	.short	0x00ff


	//----- nvinfo : EIATTR_NUM_BARRIERS
	.align		4
        /*0020*/ 	.byte	0x02, 0x4c
        /*0022*/ 	.byte	0x01
	.zero		1


	//----- nvinfo : EIATTR_MERCURY_ISA_VERSION
	.align		4
        /*0024*/ 	.byte	0x03, 0x5f
        /*0026*/ 	.short	0x0101


	//----- nvinfo : EIATTR_COOP_GROUP_MASK_REGIDS
	.align		4
        /*0028*/ 	.byte	0x04, 0x29
        /*002a*/ 	.short	(.L_186 - .L_185)


	//   ....[0]....
.L_185:
        /*002c*/ 	.word	0xffffffff


	//   ....[1]....
        /*0030*/ 	.word	0xffffffff


	//   ....[2]....
        /*0034*/ 	.word	0xffffffff


	//   ....[3]....
        /*0038*/ 	.word	0xffffffff


	//   ....[4]....
        /*003c*/ 	.word	0xffffffff


	//   ....[5]....
        /*0040*/ 	.word	0xffffffff


	//   ....[6]....
        /*0044*/ 	.word	0xffffffff


	//   ....[7]....
        /*0048*/ 	.word	0xffffffff


	//   ....[8]....
        /*004c*/ 	.word	0xffffffff


	//   ....[9]....
        /*0050*/ 	.word	0xffffffff


	//   ....[10]....
        /*0054*/ 	.word	0x05000015


	//   ....[11]....
        /*0058*/ 	.word	0x05000015


	//   ....[12]....
        /*005c*/ 	.word	0x05000015


	//   ....[13]....
        /*0060*/ 	.word	0x05000015


	//   ....[14]....
        /*0064*/ 	.word	0x05000015


	//   ....[15]....
        /*0068*/ 	.word	0x05000015


	//   ....[16]....
        /*006c*/ 	.word	0x05000015


	//   ....[17]....
        /*0070*/ 	.word	0x05000015


	//   ....[18]....
        /*0074*/ 	.word	0x05000015


	//   ....[19]....
        /*0078*/ 	.word	0x05000015


	//----- nvinfo : EIATTR_COOP_GROUP_INSTR_OFFSETS
	.align		4
.L_186:
        /*007c*/ 	.byte	0x04, 0x28
        /*007e*/ 	.short	(.L_188 - .L_187)


	//   ....[0]....
.L_187:
        /*0080*/ 	.word	0x00000250


	//   ....[1]....
        /*0084*/ 	.word	0x00000260


	//   ....[2]....
        /*0088*/ 	.word	0x000002a0


	//   ....[3]....
        /*008c*/ 	.word	0x000002c0


	//   ....[4]....
        /*0090*/ 	.word	0x00000310


	//   ....[5]....
        /*0094*/ 	.word	0x00000320


	//   ....[6]....
        /*0098*/ 	.word	0x00000360


	//   ....[7]....
        /*009c*/ 	.word	0x00000380


	//   ....[8]....
        /*00a0*/ 	.word	0x000003d0


	//   ....[9]....
        /*00a4*/ 	.word	0x000003e0


	//   ....[10]....
        /*00a8*/ 	.word	0x00000660


	//   ....[11]....
        /*00ac*/ 	.word	0x000006b0


	//   ....[12]....
        /*00b0*/ 	.word	0x00000740


	//   ....[13]....
        /*00b4*/ 	.word	0x00000790


	//   ....[14]....
        /*00b8*/ 	.word	0x00000820


	//   ....[15]....
        /*00bc*/ 	.word	0x00000870


	//   ....[16]....
        /*00c0*/ 	.word	0x00000900


	//   ....[17]....
        /*00c4*/ 	.word	0x00000950


	//   ....[18]....
        /*00c8*/ 	.word	0x000009e0


	//   ....[19]....
        /*00cc*/ 	.word	0x00000a30


	//----- nvinfo : EIATTR_VRC_CTA_INIT_COUNT
	.align		4
.L_188:
        /*00d0*/ 	.byte	0x02, 0x4a
	.zero		1
	.zero		1


	//----- nvinfo : EIATTR_EXIT_INSTR_OFFSETS
	.align		4
        /*00d4*/ 	.byte	0x04, 0x1c
        /*00d6*/ 	.short	(.L_190 - .L_189)


	//   ....[0]....
.L_189:
        /*00d8*/ 	.word	0x000005d0


	//   ....[1]....
        /*00dc*/ 	.word	0x00000600


	//----- nvinfo : EIATTR_CRS_STACK_SIZE
	.align		4
.L_190:
        /*00e0*/ 	.byte	0x04, 0x1e
        /*00e2*/ 	.short	(.L_192 - .L_191)
.L_191:
        /*00e4*/ 	.word	0x00000000


	//----- nvinfo : EIATTR_CBANK_PARAM_SIZE
	.align		4
.L_192:
        /*00e8*/ 	.byte	0x03, 0x19
        /*00ea*/ 	.short	0x0008


	//----- nvinfo : EIATTR_PARAM_CBANK
	.align		4
        /*00ec*/ 	.byte	0x04, 0x0a
        /*00ee*/ 	.short	(.L_194 - .L_193)
	.align		4
.L_193:
        /*00f0*/ 	.word	index@(.nv.constant0._ZN3cub18CUB_300001_SM_10006detail10radix_sort33DeviceRadixSortExclusiveSumKernelINS1_5radix10policy_hubIiiyE10Policy1000EyEEvPT0_)
        /*00f4*/ 	.short	0x0380
        /*00f6*/ 	.short	0x0008


	//----- nvinfo : EIATTR_SW_WAR
	.align		4
.L_194:
        /*00f8*/ 	.byte	0x04, 0x36
        /*00fa*/ 	.short	(.L_196 - .L_195)
.L_195:
        /*00fc*/ 	.word	0x00000008
.L_196:


//--------------------- .nv.info._ZN3cub18CUB_300001_SM_10006detail10radix_sort30DeviceRadixSortHistogramKernelINS1_5radix10policy_hubIiiyE10Policy1000ELNS0_9SortOrderE0EiyNS1_21identity_decomposer_tEEEvPT2_PKT1_SA_iiT3_ --------------------------
	.section	.nv.info._ZN3cub18CUB_300001_SM_10006detail10radix_sort30DeviceRadixSortHistogramKernelINS1_5radix10policy_hubIiiyE10Policy1000ELNS0_9SortOrderE0EiyNS1_21identity_decomposer_tEEEvPT2_PKT1_SA_iiT3_,"",@"SHT_CUDA_INFO"
	.sectionflags	@""
	.align	4


	//----- nvinfo : EIATTR_CUDA_API_VERSION
	.align		4
        /*0000*/ 	.byte	0x04, 0x37
        /*0002*/ 	.short	(.L_198 - .L_197)
.L_197:
        /*0004*/ 	.word	0x00000082


	//----- nvinfo : EIATTR_KPARAM_INFO
	.align		4
.L_198:
        /*0008*/ 	.byte	0x04, 0x17
        /*000a*/ 	.short	(.L_200 - .L_199)
.L_199:
        /*000c*/ 	.word	0x00000000
        /*0010*/ 	.short	0x0005
        /*0012*/ 	.short	0x0020
        /*0014*/ 	.byte	0x00, 0xf0, 0x05, 0x00


	//----- nvinfo : EIATTR_KPARAM_INFO
	.align		4
.L_200:
        /*0018*/ 	.byte	0x04, 0x17
        /*001a*/ 	.short	(.L_202 - .L_201)
.L_201:
        /*001c*/ 	.word	0x00000000
        /*0020*/ 	.short	0x0004
        /*0022*/ 	.short	0x001c
        /*0024*/ 	.byte	0x00, 0xf0, 0x11, 0x00


	//----- nvinfo : EIATTR_KPARAM_INFO
	.align		4
.L_202:
        /*0028*/ 	.byte	0x04, 0x17
        /*002a*/ 	.short	(.L_204 - .L_203)
.L_203:
        /*002c*/ 	.word	0x00000000
        /*0030*/ 	.short	0x0003
        /*0032*/ 	.short	0x0018
        /*0034*/ 	.byte	0x00, 0xf0, 0x11, 0x00


	//----- nvinfo : EIATTR_KPARAM_INFO
	.align		4
.L_204:
        /*0038*/ 	.byte	0x04, 0x17
        /*003a*/ 	.short	(.L_206 - .L_205)
.L_205:
        /*003c*/ 	.word	0x00000000
        /*0040*/ 	.short	0x0002
        /*0042*/ 	.short	0x0010
        /*0044*/ 	.byte	0x00, 0xf0, 0x21, 0x00


	//----- nvinfo : EIATTR_KPARAM_INFO
	.align		4
.L_206:
        /*0048*/ 	.byte	0x04, 0x17
        /*004a*/ 	.short	(.L_208 - .L_207)
.L_207:
        /*004c*/ 	.word	0x00000000
        /*0050*/ 	.short	0x0001
        /*0052*/ 	.short	0x0008
        /*0054*/ 	.byte	0x00, 0xf5, 0x21, 0x00


	//----- nvinfo : EIATTR_KPARAM_INFO
	.align		4
.L_208:
        /*0058*/ 	.byte	0x04, 0x17
        /*005a*/ 	.short	(.L_210 - .L_209)
.L_209:
        /*005c*/ 	.word	0x00000000
        /*0060*/ 	.short	0x0000
        /*0062*/ 	.short	0x0000
        /*0064*/ 	.byte	0x00, 0xf5, 0x21, 0x00


	//----- nvinfo : EIATTR_SPARSE_MMA_MASK
	.align		4
.L_210:
        /*0068*/ 	.byte	0x03, 0x50
        /*006a*/ 	.short	0x0000


	//----- nvinfo : EIATTR_MAXREG_COUNT
	.align		4
        /*006c*/ 	.byte	0x03, 0x1b
        /*006e*/ 	.short	0x00ff


	//----- nvinfo : EIATTR_NUM_BARRIERS
	.align		4
        /*0070*/ 	.byte	0x02, 0x4c
        /*0072*/ 	.byte	0x01
	.zero		1


	//----- nvinfo : EIATTR_MERCURY_ISA_VERSION
	.align		4
        /*0074*/ 	.byte	0x03, 0x5f
        /*0076*/ 	.short	0x0101


	//----- nvinfo : EIATTR_VRC_CTA_INIT_COUNT
	.align		4
        /*0078*/ 	.byte	0x02, 0x4a
	.zero		1
	.zero		1


	//----- nvinfo : EIATTR_EXIT_INSTR_OFFSETS
	.align		4
        /*007c*/ 	.byte	0x04, 0x1c
        /*007e*/ 	.short	(.L_212 - .L_211)


	//   ....[0]....
.L_211:
        /*0080*/ 	.word	0x00000040


	//   ....[1]....
        /*0084*/ 	.word	0x00002ee0


	//----- nvinfo : EIATTR_MAX_THREADS
	.align		4
.L_212:
        /*0088*/ 	.byte	0x04, 0x05
        /*008a*/ 	.short	(.L_214 - .L_213)
.L_213:
        /*008c*/ 	.word	0x00000080
        /*0090*/ 	.word	0x00000001
        /*0094*/ 	.word	0x00000001


	//----- nvinfo : EIATTR_CRS_STACK_SIZE
	.align		4
.L_214:
        /*0098*/ 	.byte	0x04, 0x1e
        /*009a*/ 	.short	(.L_216 - .L_215)
.L_215:
        /*009c*/ 	.word	0x00000000


	//----- nvinfo : EIATTR_CBANK_PARAM_SIZE
	.align		4
.L_216:
        /*00a0*/ 	.byte	0x03, 0x19
        /*00a2*/ 	.short	0x0021


	//----- nvinfo : EIATTR_PARAM_CBANK
	.align		4
        /*00a4*/ 	.byte	0x04, 0x0a
        /*00a6*/ 	.short	(.L_218 - .L_217)
	.align		4
.L_217:
        /*00a8*/ 	.word	index@(.nv.constant0._ZN3cub18CUB_300001_SM_10006detail10radix_sort30DeviceRadixSortHistogramKernelINS1_5radix10policy_hubIiiyE10Policy1000ELNS0_9SortOrderE0EiyNS1_21identity_decomposer_tEEEvPT2_PKT1_SA_iiT3_)
        /*00ac*/ 	.short	0x0380
        /*00ae*/ 	.short	0x0021


	//----- nvinfo : EIATTR_SW_WAR
	.align		4
.L_218:
        /*00b0*/ 	.byte	0x04, 0x36
        /*00b2*/ 	.short	(.L_220 - .L_219)
.L_219:
        /*00b4*/ 	.word	0x00000008
.L_220:


//--------------------- .nv.info._ZN3cub18CUB_300001_SM_10006detail10radix_sort31DeviceRadixSortSingleTileKernelINS1_5radix10policy_hubIiiyE10Policy1000ELNS0_9SortOrderE0EiiyNS1_21identity_decomposer_tEEEvPKT1_PSA_PKT2_PSE_T3_iiT4_ --------------------------
	.section	.nv.info._ZN3cub18CUB_300001_SM_10006detail10radix_sort31DeviceRadixSortSingleTileKernelINS1_5radix10policy_hubIiiyE10Policy1000ELNS0_9SortOrderE0EiiyNS1_21identity_decomposer_tEEEvPKT1_PSA_PKT2_PSE_T3_iiT4_,"",@"SHT_CUDA_INFO"
	.sectionflags	@""
	.align	4


	//----- nvinfo : EIATTR_CUDA_API_VERSION
	.align		4
        /*0000*/ 	.byte	0x04, 0x37
        /*0002*/ 	.short	(.L_222 - .L_221)
.L_221:
        /*0004*/ 	.word	0x00000082


	//----- nvinfo : EIATTR_KPARAM_INFO
	.align		4
.L_222:
        /*0008*/ 	.byte	0x04, 0x17
        /*000a*/ 	.short	(.L_224 - .L_223)
.L_223:
        /*000c*/ 	.word	0x00000000
        /*0010*/ 	.short	0x0007
        /*0012*/ 	.short	0x0030
        /*0014*/ 	.byte	0x00, 0xf0, 0x05, 0x00


	//----- nvinfo : EIATTR_KPARAM_INFO
	.align		4
.L_224:
        /*0018*/ 	.byte	0x04, 0x17
        /*001a*/ 	.short	(.L_226 - .L_225)
.L_225:
        /*001c*/ 	.word	0x00000000
        /*0020*/ 	.short	0x0006
        /*0022*/ 	.short	0x002c
        /*0024*/ 	.byte	0x00, 0xf0, 0x11, 0x00


	//----- nvinfo : EIATTR_KPARAM_INFO
	.align		4
.L_226:
        /*0028*/ 	.byte	0x04, 0x17
        /*002a*/ 	.short	(.L_228 - .L_227)
.L_227:
        /*002c*/ 	.word	0x00000000
        /*0030*/ 	.short	0x0005
        /*0032*/ 	.short	0x0028
        /*0034*/ 	.byte	0x00, 0xf0, 0x11, 0x00


	//----- nvinfo : EIATTR_KPARAM_INFO
	.align		4
.L_228:
        /*0038*/ 	.byte	0x04, 0x17
        /*003a*/ 	.short	(.L_230 - .L_229)
.L_229:
        /*003c*/ 	.word	0x00000000
        /*0040*/ 	.short	0x0004
        /*0042*/ 	.short	0x0020
        /*0044*/ 	.byte	0x00, 0xf0, 0x21, 0x00


	//----- nvinfo : EIATTR_KPARAM_INFO
	.align		4
.L_230:
        /*0048*/ 	.byte	0x04, 0x17
        /*004a*/ 	.short	(.L_232 - .L_231)
.L_231:
        /*004c*/ 	.word	0x00000000
        /*0050*/ 	.short	0x0003
        /*0052*/ 	.short	0x0018
        /*0054*/ 	.byte	0x00, 0xf5, 0x21, 0x00


	//----- nvinfo : EIATTR_KPARAM_INFO
	.align		4
.L_232:
        /*0058*/ 	.byte	0x04, 0x17
        /*005a*/ 	.short	(.L_234 - .L_233)
.L_233:
        /*005c*/ 	.word	0x00000000
        /*0060*/ 	.short	0x0002
        /*0062*/ 	.short	0x0010
        /*0064*/ 	.byte	0x00, 0xf5, 0x21, 0x00


	//----- nvinfo : EIATTR_KPARAM_INFO
	.align		4
.L_234:
        /*0068*/ 	.byte	0x04, 0x17
        /*006a*/ 	.short	(.L_236 - .L_235)
.L_235:
        /*006c*/ 	.word	0x00000000
        /*0070*/ 	.short	0x0001
        /*0072*/ 	.short	0x0008
        /*0074*/ 	.byte	0x00, 0xf5, 0x21, 0x00


	//----- nvinfo : EIATTR_KPARAM_INFO
	.align		4
.L_236:
        /*0078*/ 	.byte	0x04, 0x17
        /*007a*/ 	.short	(.L_238 - .L_237)
.L_237:
        /*007c*/ 	.word	0x00000000
        /*0080*/ 	.short	0x0000
        /*0082*/ 	.short	0x0000
        /*0084*/ 	.byte	0x00, 0xf5, 0x21, 0x00


	//----- nvinfo : EIATTR_SPARSE_MMA_MASK
	.align		4
.L_238:
        /*0088*/ 	.byte	0x03, 0x50
        /*008a*/ 	.short	0x0000


	//----- nvinfo : EIATTR_MAXREG_COUNT
	.align		4
        /*008c*/ 	.byte	0x03, 0x1b
        /*008e*/ 	.short	0x00ff


	//----- nvinfo : EIATTR_NUM_BARRIERS
	.align		4
        /*0090*/ 	.byte	0x02, 0x4c
        /*0092*/ 	.byte	0x01
	.zero		1


	//----- nvinfo : EIATTR_MERCURY_ISA_VERSION
	.align		4
        /*0094*/ 	.byte	0x03, 0x5f
        /*0096*/ 	.short	0x0101


	//----- nvinfo : EIATTR_COOP_GROUP_MASK_REGIDS
	.align		4
        /*0098*/ 	.byte	0x04, 0x29
        /*009a*/ 	.short	(.L_240 - .L_239)


	//   ....[0]....
.L_239:
        /*009c*/ 	.word	0xffffffff


	//   ....[1]....
        /*00a0*/ 	.word	0xffffffff


	//   ....[2]....
        /*00a4*/ 	.word	0xffffffff


	//   ....[3]....
        /*00a8*/ 	.word	0xffffffff


	//   ....[4]....
        /*00ac*/ 	.word	0xffffffff


	//----- nvinfo : EIATTR_COOP_GROUP_INSTR_OFFSETS
	.align		4
.L_240:
        /*00b0*/ 	.byte	0x04, 0x28
        /*00b2*/ 	.short	(.L_242 - .L_241)


	//   ....[0]....
.L_241:
        /*00b4*/ 	.word	0x00001e20


	//   ....[1]....
        /*00b8*/ 	.word	0x00001e40


	//   ....[2]....
        /*00bc*/ 	.word	0x00001e60


	//   ....[3]....
        /*00c0*/ 	.word	0x00001e80


	//   ....[4]....
        /*00c4*/ 	.word	0x00001ea0


	//----- nvinfo : EIATTR_VRC_CTA_INIT_COUNT
	.align		4
.L_242:
        /*00c8*/ 	.byte	0x02, 0x4a
	.zero		1
	.zero		1


	//----- nvinfo : EIATTR_EXIT_INSTR_OFFSETS
	.align		4
        /*00cc*/ 	.byte	0x04, 0x1c
        /*00ce*/ 	.short	(.L_244 - .L_243)


	//   ....[0]....
.L_243:
        /*00d0*/ 	.word	0x00003bf0


	//   ....[1]....
        /*00d4*/ 	.word	0x00003c40


	//----- nvinfo : EIATTR_MAX_THREADS
	.align		4
.L_244:
        /*00d8*/ 	.byte	0x04, 0x05
        /*00da*/ 	.short	(.L_246 - .L_245)
.L_245:
        /*00dc*/ 	.word	0x00000100
        /*00e0*/ 	.word	0x00000001
        /*00e4*/ 	.word	0x00000001


	//----- nvinfo : EIATTR_CBANK_PARAM_SIZE
	.align		4
.L_246:
        /*00e8*/ 	.byte	0x03, 0x19
        /*00ea*/ 	.short	0x0031


	//----- nvinfo : EIATTR_PARAM_CBANK
	.align		4
        /*00ec*/ 	.byte	0x04, 0x0a
        /*00ee*/ 	.short	(.L_248 - .L_247)
	.align		4
.L_247:
        /*00f0*/ 	.word	index@(.nv.constant0._ZN3cub18CUB_300001_SM_10006detail10radix_sort31DeviceRadixSortSingleTileKernelINS1_5radix10policy_hubIiiyE10Policy1000ELNS0_9SortOrderE0EiiyNS1_21identity_decomposer_tEEEvPKT1_PSA_PKT2_PSE_T3_iiT4_)
        /*00f4*/ 	.short	0x0380
        /*00f6*/ 	.short	0x0031


	//----- nvinfo : EIATTR_SW_WAR
	.align		4
.L_248:
        /*00f8*/ 	.byte	0x04, 0x36
        /*00fa*/ 	.short	(.L_250 - .L_249)
.L_249:
        /*00fc*/ 	.word	0x00000008
.L_250:


//--------------------- .nv.info._ZN3cub18CUB_300001_SM_10006detail6reduce28DeviceReduceSingleTileKernelINS2_10policy_hubIlyN4cuda3std3__44plusIlEEE10Policy1000EPlSC_iS9_llNS7_10__identityEEEvT0_T1_T2_T3_T4_T6_ --------------------------
	.section	.nv.info._ZN3cub18CUB_300001_SM_10006detail6reduce28DeviceReduceSingleTileKernelINS2_10policy_hubIlyN4cuda3std3__44plusIlEEE10Policy1000EPlSC_iS9_llNS7_10__identityEEEvT0_T1_T2_T3_T4_T6_,"",@"SHT_CUDA_INFO"
	.sectionflags	@""
	.align	4


	//----- nvinfo : EIATTR_CUDA_API_VERSION
	.align		4
        /*0000*/ 	.byte	0x04, 0x37
        /*0002*/ 	.short	(.L_252 - .L_251)
.L_251:
        /*0004*/ 	.word	0x00000082


	//----- nvinfo : EIATTR_KPARAM_INFO
	.align		4
.L_252:
        /*0008*/ 	.byte	0x04, 0x17
        /*000a*/ 	.short	(.L_254 - .L_253)
.L_253:
        /*000c*/ 	.word	0x00000000
        /*0010*/ 	.short	0x0005
        /*0012*/ 	.short	0x0020
        /*0014*/ 	.byte	0x00, 0xf0, 0x05, 0x00


	//----- nvinfo : EIATTR_KPARAM_INFO
	.align		4
.L_254:
        /*0018*/ 	.byte	0x04, 0x17
        /*001a*/ 	.short	(.L_256 - .L_255)
.L_255:
        /*001c*/ 	.word	0x00000000
        /*0020*/ 	.short	0x0004
        /*0022*/ 	.short	0x0018
        /*0024*/ 	.byte	0x00, 0xf0, 0x21, 0x00


	//----- nvinfo : EIATTR_KPARAM_INFO
	.align		4
.L_256:
        /*0028*/ 	.byte	0x04, 0x17
        /*002a*/ 	.short	(.L_258 - .L_257)
.L_257:
        /*002c*/ 	.word	0x00000000
        /*0030*/ 	.short	0x0003
        /*0032*/ 	.short	0x0014
        /*0034*/ 	.byte	0x00, 0xf0, 0x05, 0x00


	//----- nvinfo : EIATTR_KPARAM_INFO
	.align		4
.L_258:
        /*0038*/ 	.byte	0x04, 0x17
        /*003a*/ 	.short	(.L_260 - .L_259)
.L_259:
        /*003c*/ 	.word	0x00000000
        /*0040*/ 	.short	0x0002
        /*0042*/ 	.short	0x0010
        /*0044*/ 	.byte	0x00, 0xf0, 0x11, 0x00


	//----- nvinfo : EIATTR_KPARAM_INFO
	.align		4
.L_260:
        /*0048*/ 	.byte	0x04, 0x17
        /*004a*/ 	.short	(.L_262 - .L_261)
.L_261:
        /*004c*/ 	.word	0x00000000
        /*0050*/ 	.short	0x0001
        /*0052*/ 	.short	0x0008
        /*0054*/ 	.byte	0x00, 0xf5, 0x21, 0x00


	//----- nvinfo : EIATTR_KPARAM_INFO
	.align		4
.L_262:
        /*0058*/ 	.byte	0x04, 0x17
        /*005a*/ 	.short	(.L_264 - .L_263)
.L_263:
        /*005c*/ 	.word	0x00000000
        /*0060*/ 	.short	0x0000
        /*0062*/ 	.short	0x0000
        /*0064*/ 	.byte	0x00, 0xf5, 0x21, 0x00


	//----- nvinfo : EIATTR_SPARSE_MMA_MASK
	.align		4
.L_264:
        /*0068*/ 	.byte	0x03, 0x50
        /*006a*/ 	.short	0x0000


	//----- nvinfo : EIATTR_MAXREG_COUNT
	.align		4
        /*006c*/ 	.byte	0x03, 0x1b
        /*006e*/ 	.short	0x0080


	//----- nvinfo : EIATTR_NUM_BARRIERS
	.align		4
        /*0070*/ 	.byte	0x02, 0x4c
        /*0072*/ 	.byte	0x01
	.zero		1


	//----- nvinfo : EIATTR_MERCURY_ISA_VERSION
	.align		4
        /*0074*/ 	.byte	0x03, 0x5f
        /*0076*/ 	.short	0x0101


	//----- nvinfo : EIATTR_COOP_GROUP_MASK_REGIDS
	.align		4
        /*0078*/ 	.byte	0x04, 0x29
        /*007a*/ 	.short	(.L_266 - .L_265)


	//   ....[0]....
.L_265:
        /*007c*/ 	.word	0xffffffff


	//   ....[1]....
        /*0080*/ 	.word	0xffffffff


	//   ....[2]....
        /*0084*/ 	.word	0xffffffff


	//   ....[3]....
        /*0088*/ 	.word	0xffffffff


	//   ....[4]....
        /*008c*/ 	.word	0xffffffff


	//   ....[5]....
        /*0090*/ 	.word	0xffffffff


	//   ....[6]....
        /*0094*/ 	.word	0xffffffff


	//   ....[7]....
        /*0098*/ 	.word	0xffffffff


	//   ....[8]....
        /*009c*/ 	.word	0xffffffff


	//   ....[9]....
        /*00a0*/ 	.word	0xffffffff


	//   ....[10]....
        /*00a4*/ 	.word	0xffffffff


	//   ....[11]....
        /*00a8*/ 	.word	0xffffffff


	//   ....[12]....
        /*00ac*/ 	.word	0xffffffff


	//   ....[13]....
        /*00b0*/ 	.word	0xffffffff


	//   ....[14]....
        /*00b4*/ 	.word	0xffffffff


	//   ....[15]....
        /*00b8*/ 	.word	0xffffffff


	//   ....[16]....
        /*00bc*/ 	.word	0xffffffff


	//   ....[17]....
        /*00c0*/ 	.word	0xffffffff


	//   ....[18]....
        /*00c4*/ 	.word	0xffffffff


	//   ....[19]....
        /*00c8*/ 	.word	0xffffffff


	//   ....[20]....
        /*00cc*/ 	.word	0xffffffff


	//   ....[21]....
        /*00d0*/ 	.word	0xffffffff


	//   ....[22]....
        /*00d4*/ 	.word	0xffffffff


	//   ....[23]....
        /*00d8*/ 	.word	0xffffffff


	//   ....[24]....
        /*00dc*/ 	.word	0xffffffff


	//   ....[25]....
        /*00e0*/ 	.word	0xffffffff


	//   ....[26]....
        /*00e4*/ 	.word	0xffffffff


	//   ....[27]....
        /*00e8*/ 	.word	0xffffffff


	//   ....[28]....
        /*00ec*/ 	.word	0xffffffff


	//   ....[29]....
        /*00f0*/ 	.word	0xffffffff


	//----- nvinfo : EIATTR_COOP_GROUP_INSTR_OFFSETS
	.align		4
.L_266:
        /*00f4*/ 	.byte	0x04, 0x28
        /*00f6*/ 	.short	(.L_268 - .L_267)


	//   ....[0]....
.L_267:
        /*00f8*/ 	.word	0x00000970


	//   ....[1]....
        /*00fc*/ 	.word	0x00000980


	//   ....[2]....
        /*0100*/ 	.word	0x000009e0


	//   ....[3]....
        /*0104*/ 	.word	0x00000a00


	//   ....[4]....
        /*0108*/ 	.word	0x00000a50


	//   ....[5]....
        /*010c*/ 	.word	0x00000a70


	//   ....[6]....
        /*0110*/ 	.word	0x00000ab0


	//   ....[7]....
        /*0114*/ 	.word	0x00000af0


	//   ....[8]....
        /*0118*/ 	.word	0x00000b40


	//   ....[9]....
        /*011c*/ 	.word	0x00000b80


	//   ....[10]....
        /*0120*/ 	.word	0x00000e80


	//   ....[11]....
        /*0124*/ 	.word	0x00000e90


	//   ....[12]....
        /*0128*/ 	.word	0x00000f10


	//   ....[13]....
        /*012c*/ 	.word	0x00000f30


	//   ....[14]....
        /*0130*/ 	.word	0x00000f70


	//   ....[15]....
        /*0134*/ 	.word	0x00000fb0


	//   ....[16]....
        /*0138*/ 	.word	0x00001010


	//   ....[17]....
        /*013c*/ 	.word	0x00001040


	//   ....[18]....
        /*0140*/ 	.word	0x00001080


	//   ....[19]....
        /*0144*/ 	.word	0x000010c0


	//   ....[20]....
        /*0148*/ 	.word	0x000021b0


	//   ....[21]....
        /*014c*/ 	.word	0x000021c0


	//   ....[22]....
        /*0150*/ 	.word	0x00002240


	//   ....[23]....
        /*0154*/ 	.word	0x00002250


	//   ....[24]....
        /*0158*/ 	.word	0x000022b0


	//   ....[25]....
        /*015c*/ 	.word	0x000022d0


	//   ....[26]....
        /*0160*/ 	.word	0x00002310


	//   ....[27]....
        /*0164*/ 	.word	0x00002340


	//   ....[28]....
        /*0168*/ 	.word	0x00002380


	//   ....[29]....
        /*016c*/ 	.word	0x000023e0


	//----- nvinfo : EIATTR_VRC_CTA_INIT_COUNT
	.align		4
.L_268:
        /*0170*/ 	.byte	0x02, 0x4a
	.zero		1
	.zero		1


	//----- nvinfo : EIATTR_EXIT_INSTR_OFFSETS
	.align		4
        /*0174*/ 	.byte	0x04, 0x1c
        /*0176*/ 	.short	(.L_270 - .L_269)


	//   ....[0]....
.L_269:
        /*0178*/ 	.word	0x00000080


	//   ....[1]....
        /*017c*/ 	.word	0x000000c0


	//   ....[2]....
        /*0180*/ 	.word	0x00002650


	//   ....[3]....
        /*0184*/ 	.word	0x000026b0


	//----- nvinfo : EIATTR_MAX_THREADS
	.align		4
.L_270:
        /*0188*/ 	.byte	0x04, 0x05
        /*018a*/ 	.short	(.L_272 - .L_271)
.L_271:
        /*018c*/ 	.word	0x00000200
        /*0190*/ 	.word	0x00000001
        /*0194*/ 	.word	0x00000001


	//----- nvinfo : EIATTR_CRS_STACK_SIZE
	.align		4
.L_272:
        /*0198*/ 	.byte	0x04, 0x1e
        /*019a*/ 	.short	(.L_274 - .L_273)
.L_273:
        /*019c*/ 	.word	0x00000000


	//----- nvinfo : EIATTR_CBANK_PARAM_SIZE
	.align		4
.L_274:
        /*01a0*/ 	.byte	0x03, 0x19
        /*01a2*/ 	.short	0x0021


	//----- nvinfo : EIATTR_PARAM_CBANK
	.align		4
        /*01a4*/ 	.byte	0x04, 0x0a
        /*01a6*/ 	.short	(.L_276 - .L_275)
	.align		4
.L_275:
        /*01a8*/ 	.word	index@(.nv.constant0._ZN3cub18CUB_300001_SM_10006detail6reduce28DeviceReduceSingleTileKernelINS2_10policy_hubIlyN4cuda3std3__44plusIlEEE10Policy1000EPlSC_iS9_llNS7_10__identityEEEvT0_T1_T2_T3_T4_T6_)
        /*01ac*/ 	.short	0x0380
        /*01ae*/ 	.short	0x0021


	//----- nvinfo : EIATTR_SW_WAR
	.align		4
.L_276:
        /*01b0*/ 	.byte	0x04, 0x36
        /*01b2*/ 	.short	(.L_278 - .L_277)
.L_277:
        /*01b4*/ 	.word	0x00000008
.L_278:


//--------------------- .nv.info._ZN3cub18CUB_300001_SM_10006detail6reduce18DeviceReduceKernelINS2_10policy_hubIlyN4cuda3std3__44plusIlEEE10Policy1000EN6thrust24THRUST_300001_SM_1000_NS18transform_iteratorI17greater_than_fiveNSD_6detail15normal_iteratorINSD_10device_ptrIiEEEEllEEyS9_lNS7_10__identityEEEvT0_PT3_T1_NS0_13GridEvenShareISQ_EET2_T4_ --------------------------
	.section	.nv.info._ZN3cub18CUB_300001_SM_10006detail6reduce18DeviceReduceKernelINS2_10policy_hubIlyN4cuda3std3__44plusIlEEE10Policy1000EN6thrust24THRUST_300001_SM_1000_NS18transform_iteratorI17greater_than_fiveNSD_6detail15normal_iteratorINSD_10device_ptrIiEEEEllEEyS9_lNS7_10__identityEEEvT0_PT3_T1_NS0_13GridEvenShareISQ_EET2_T4_,"",@"SHT_CUDA_INFO"
	.sectionflags	@""
	.align	4


	//----- nvinfo : EIATTR_CUDA_API_VERSION
	.align		4
        /*0000*/ 	.byte	0x04, 0x37
        /*0002*/ 	.short	(.L_280 - .L_279)
.L_279:
        /*0004*/ 	.word	0x00000082


	//----- nvinfo : EIATTR_KPARAM_INFO
	.align		4
.L_280:
        /*0008*/ 	.byte	0x04, 0x17
        /*000a*/ 	.short	(.L_282 - .L_281)
.L_281:
        /*000c*/ 	.word	0x00000000
        /*0010*/ 	.short	0x0005
        /*0012*/ 	.short	0x0069
        /*0014*/ 	.byte	0x00, 0xf0, 0x05, 0x00


	//----- nvinfo : EIATTR_KPARAM_INFO
	.align		4
.L_282:
        /*0018*/ 	.byte	0x04, 0x17
        /*001a*/ 	.short	(.L_284 - .L_283)
.L_283:
        /*001c*/ 	.word	0x00000000
        /*0020*/ 	.short	0x0004
        /*0022*/ 	.short	0x0068
        /*0024*/ 	.byte	0x00, 0xf0, 0x05, 0x00


	//----- nvinfo : EIATTR_KPARAM_INFO
	.align		4
.L_284:
        /*0028*/ 	.byte	0x04, 0x17
        /*002a*/ 	.short	(.L_286 - .L_285)
.L_285:
        /*002c*/ 	.word	0x00000000
        /*0030*/ 	.short	0x0003
        /*0032*/ 	.short	0x0020
        /*0034*/ 	.byte	0x00, 0xf0, 0x21, 0x01


	//----- nvinfo : EIATTR_KPARAM_INFO
	.align		4
.L_286:
        /*0038*/ 	.byte	0x04, 0x17
        /*003a*/ 	.short	(.L_288 - .L_287)
.L_287:
        /*003c*/ 	.word	0x00000000
        /*0040*/ 	.short	0x0002
        /*0042*/ 	.short	0x0018
        /*0044*/ 	.byte	0x00, 0xf0, 0x21, 0x00


	//----- nvinfo : EIATTR_KPARAM_INFO
	.align		4
.L_288:
        /*0048*/ 	.byte	0x04, 0x17
        /*004a*/ 	.short	(.L_290 - .L_289)
.L_289:
        /*004c*/ 	.word	0x00000000
        /*0050*/ 	.short	0x0001
        /*0052*/ 	.short	0x0010
        /*0054*/ 	.byte	0x00, 0xf5, 0x21, 0x00


	//----- nvinfo : EIATTR_KPARAM_INFO
	.align		4
.L_290:
        /*0058*/ 	.byte	0x04, 0x17
        /*005a*/ 	.short	(.L_292 - .L_291)
.L_291:
        /*005c*/ 	.word	0x00000000
        /*0060*/ 	.short	0x0000
        /*0062*/ 	.short	0x0000
        /*0064*/ 	.byte	0x00, 0xf0, 0x41, 0x00


	//----- nvinfo : EIATTR_SPARSE_MMA_MASK
	.align		4
.L_292:
        /*0068*/ 	.byte	0x03, 0x50
        /*006a*/ 	.short	0x0000


	//----- nvinfo : EIATTR_MAXREG_COUNT
	.align		4
        /*006c*/ 	.byte	0x03, 0x1b
        /*006e*/ 	.short	0x0080


	//----- nvinfo : EIATTR_NUM_BARRIERS
	.align		4
        /*0070*/ 	.byte	0x02, 0x4c
        /*0072*/ 	.byte	0x01
	.zero		1


	//----- nvinfo : EIATTR_MERCURY_ISA_VERSION
	.align		4
        /*0074*/ 	.byte	0x03, 0x5f
        /*0076*/ 	.short	0x0101


	//----- nvinfo : EIATTR_COOP_GROUP_MASK_REGIDS
	.align		4
        /*0078*/ 	.byte	0x04, 0x29
        /*007a*/ 	.short	(.L_294 - .L_293)


	//   ....[0]....
.L_293:
        /*007c*/ 	.word	0xffffffff


	//   ....[1]....
        /*0080*/ 	.word	0xffffffff


	//   ....[2]....
        /*0084*/ 	.word	0xffffffff


	//   ....[3]....
        /*0088*/ 	.word	0xffffffff


	//   ....[4]....
        /*008c*/ 	.word	0xffffffff


	//   ....[5]....
        /*0090*/ 	.word	0xffffffff


	//   ....[6]....
        /*0094*/ 	.word	0xffffffff


	//   ....[7]....
        /*0098*/ 	.word	0xffffffff


	//   ....[8]....
        /*009c*/ 	.word	0xffffffff


	//   ....[9]....
        /*00a0*/ 	.word	0xffffffff


	//   ....[10]....
        /*00a4*/ 	.word	0xffffffff


	//   ....[11]....
        /*00a8*/ 	.word	0xffffffff


	//   ....[12]....
        /*00ac*/ 	.word	0xffffffff


	//   ....[13]....
        /*00b0*/ 	.word	0xffffffff


	//   ....[14]....
        /*00b4*/ 	.word	0xffffffff


	//   ....[15]....
        /*00b8*/ 	.word	0xffffffff


	//   ....[16]....
        /*00bc*/ 	.word	0xffffffff


	//   ....[17]....
        /*00c0*/ 	.word	0xffffffff


	//   ....[18]....
        /*00c4*/ 	.word	0xffffffff


	//   ....[19]....
        /*00c8*/ 	.word	0xffffffff


	//   ....[20]....
        /*00cc*/ 	.word	0xffffffff


	//   ....[21]....
        /*00d0*/ 	.word	0xffffffff


	//   ....[22]....
        /*00d4*/ 	.word	0xffffffff


	//   ....[23]....
        /*00d8*/ 	.word	0xffffffff


	//   ....[24]....
        /*00dc*/ 	.word	0xffffffff


	//   ....[25]....
        /*00e0*/ 	.word	0xffffffff


	//   ....[26]....
        /*00e4*/ 	.word	0xffffffff


	//   ....[27]....
        /*00e8*/ 	.word	0xffffffff


	//   ....[28]....
        /*00ec*/ 	.word	0xffffffff


	//   ....[29]....
        /*00f0*/ 	.word	0xffffffff


	//----- nvinfo : EIATTR_COOP_GROUP_INSTR_OFFSETS
	.align		4
.L_294:
        /*00f4*/ 	.byte	0x04, 0x28
        /*00f6*/ 	.short	(.L_296 - .L_295)


	//   ....[0]....
.L_295:
        /*00f8*/ 	.word	0x00000de0


	//   ....[1]....
        /*00fc*/ 	.word	0x00000df0


	//   ....[2]....
        /*0100*/ 	.word	0x00000e50


	//   ....[3]....
        /*0104*/ 	.word	0x00000e70


	//   ....[4]....
        /*0108*/ 	.word	0x00000ec0


	//   ....[5]....
        /*010c*/ 	.word	0x00000ee0


	//   ....[6]....
        /*0110*/ 	.word	0x00000f20


	//   ....[7]....
        /*0114*/ 	.word	0x00000f60


	//   ....[8]....
        /*0118*/ 	.word	0x00000fd0


	//   ....[9]....
        /*011c*/ 	.word	0x00001000


	//   ....[10]....
        /*0120*/ 	.word	0x00001300


	//   ....[11]....
        /*0124*/ 	.word	0x00001310


	//   ....[12]....
        /*0128*/ 	.word	0x00001390


	//   ....[13]....
        /*012c*/ 	.word	0x000013b0


	//   ....[14]....
        /*0130*/ 	.word	0x00001400


	//   ....[15]....
        /*0134*/ 	.word	0x00001460


	//   ....[16]....
        /*0138*/ 	.word	0x000014a0


	//   ....[17]....
        /*013c*/ 	.word	0x000014d0


	//   ....[18]....
        /*0140*/ 	.word	0x00001520


	//   ....[19]....
        /*0144*/ 	.word	0x00001580


	//   ....[20]....
        /*0148*/ 	.word	0x00002e00


	//   ....[21]....
        /*014c*/ 	.word	0x00002e10


	//   ....[22]....
        /*0150*/ 	.word	0x00002e90


	//   ....[23]....
        /*0154*/ 	.word	0x00002ea0


	//   ....[24]....
        /*0158*/ 	.word	0x00002f00


	//   ....[25]....
        /*015c*/ 	.word	0x00002f30


	//   ....[26]....
        /*0160*/ 	.word	0x00002f80


	//   ....[27]....
        /*0164*/ 	.word	0x00002fb0


	//   ....[28]....
        /*0168*/ 	.word	0x00003000


	//   ....[29]....
        /*016c*/ 	.word	0x00003050


	//----- nvinfo : EIATTR_VRC_CTA_INIT_COUNT
	.align		4
.L_296:
        /*0170*/ 	.byte	0x02, 0x4a
	.zero		1
	.zero		1


	//----- nvinfo : EIATTR_EXIT_INSTR_OFFSETS
	.align		4
        /*0174*/ 	.byte	0x04, 0x1c
        /*0176*/ 	.short	(.L_298 - .L_297)


	//   ....[0]....
.L_297:
        /*0178*/ 	.word	0x000032b0


	//   ....[1]....
        /*017c*/ 	.word	0x00003320


	//----- nvinfo : EIATTR_MAX_THREADS
	.align		4
.L_298:
        /*0180*/ 	.byte	0x04, 0x05
        /*0182*/ 	.short	(.L_300 - .L_299)
.L_299:
        /*0184*/ 	.word	0x00000200
        /*0188*/ 	.word	0x00000001
        /*018c*/ 	.word	0x00000001


	//----- nvinfo : EIATTR_CRS_STACK_SIZE
	.align		4
.L_300:
        /*0190*/ 	.byte	0x04, 0x1e
        /*0192*/ 	.short	(.L_302 - .L_301)
.L_301:
        /*0194*/ 	.word	0x00000000


	//----- nvinfo : EIATTR_CBANK_PARAM_SIZE
	.align		4
.L_302:
        /*0198*/ 	.byte	0x03, 0x19
        /*019a*/ 	.short	0x006a


	//----- nvinfo : EIATTR_PARAM_CBANK
	.align		4
        /*019c*/ 	.byte	0x04, 0x0a
        /*019e*/ 	.short	(.L_304 - .L_303)
	.align		4
.L_303:
        /*01a0*/ 	.word	index@(.nv.constant0._ZN3cub18CUB_300001_SM_10006detail6reduce18DeviceReduceKernelINS2_10policy_hubIlyN4cuda3std3__44plusIlEEE10Policy1000EN6thrust24THRUST_300001_SM_1000_NS18transform_iteratorI17greater_than_fiveNSD_6detail15normal_iteratorINSD_10device_ptrIiEEEEllEEyS9_lNS7_10__identityEEEvT0_PT3_T1_NS0_13GridEvenShareISQ_EET2_T4_)
        /*01a4*/ 	.short	0x0380
        /*01a6*/ 	.short	0x006a


	//----- nvinfo : EIATTR_SW_WAR
	.align		4
.L_304:
        /*01a8*/ 	.byte	0x04, 0x36
        /*01aa*/ 	.short	(.L_306 - .L_305)
.L_305:
        /*01ac*/ 	.word	0x00000008
.L_306:


//--------------------- .nv.info._ZN3cub18CUB_300001_SM_10006detail6reduce28DeviceReduceSingleTileKernelINS2_10policy_hubIlyN4cuda3std3__44plusIlEEE10Policy1000EN6thrust24THRUST_300001_SM_1000_NS18transform_iteratorI17greater_than_fiveNSD_6detail15normal_iteratorINSD_10device_ptrIiEEEEllEEPlyS9_llNS7_10__identityEEEvT0_T1_T2_T3_T4_T6_ --------------------------
	.section	.nv.info._ZN3cub18CUB_300001_SM_10006detail6reduce28DeviceReduceSingleTileKernelINS2_10policy_hubIlyN4cuda3std3__44plusIlEEE10Policy1000EN6thrust24THRUST_300001_SM_1000_NS18transform_iteratorI17greater_than_fiveNSD_6detail15normal_iteratorINSD_10device_ptrIiEEEEllEEPlyS9_llNS7_10__identityEEEvT0_T1_T2_T3_T4_T6_,"",@"SHT_CUDA_INFO"
	.sectionflags	@""
	.align	4


	//----- nvinfo : EIATTR_CUDA_API_VERSION
	.align		4
        /*0000*/ 	.byte	0x04, 0x37
        /*0002*/ 	.short	(.L_308 - .L_307)
.L_307:
        /*0004*/ 	.word	0x00000082


	//----- nvinfo : EIATTR_KPARAM_INFO
	.align		4
.L_308:
        /*0008*/ 	.byte	0x04, 0x17
        /*000a*/ 	.short	(.L_310 - .L_309)
.L_309:
        /*000c*/ 	.word	0x00000000
        /*0010*/ 	.short	0x0005
        /*0012*/ 	.short	0x0030
        /*0014*/ 	.byte	0x00, 0xf0, 0x05, 0x00


	//----- nvinfo : EIATTR_KPARAM_INFO
	.align		4
.L_310:
        /*0018*/ 	.byte	0x04, 0x17
        /*001a*/ 	.short	(.L_312 - .L_311)
.L_311:
        /*001c*/ 	.word	0x00000000
        /*0020*/ 	.short	0x0004
        /*0022*/ 	.short	0x0028
        /*0024*/ 	.byte	0x00, 0xf0, 0x21, 0x00


	//----- nvinfo : EIATTR_KPARAM_INFO
	.align		4
.L_312:
        /*0028*/ 	.byte	0x04, 0x17
        /*002a*/ 	.short	(.L_314 - .L_313)
.L_313:
        /*002c*/ 	.word	0x00000000
        /*0030*/ 	.short	0x0003
        /*0032*/ 	.short	0x0020
        /*0034*/ 	.byte	0x00, 0xf0, 0x05, 0x00


	//----- nvinfo : EIATTR_KPARAM_INFO
	.align		4
.L_314:
        /*0038*/ 	.byte	0x04, 0x17
        /*003a*/ 	.short	(.L_316 - .L_315)
.L_315:
        /*003c*/ 	.word	0x00000000
        /*0040*/ 	.short	0x0002
        /*0042*/ 	.short	0x0018
        /*0044*/ 	.byte	0x00, 0xf0, 0x21, 0x00


	//----- nvinfo : EIATTR_KPARAM_INFO
	.align		4
.L_316:
        /*0048*/ 	.byte	0x04, 0x17
        /*004a*/ 	.short	(.L_318 - .L_317)
.L_317:
        /*004c*/ 	.word	0x00000000
        /*0050*/ 	.short	0x0001
        /*0052*/ 	.short	0x0010
        /*0054*/ 	.byte	0x00, 0xf5, 0x21, 0x00


	//----- nvinfo : EIATTR_KPARAM_INFO
	.align		4
.L_318:
        /*0058*/ 	.byte	0x04, 0x17
        /*005a*/ 	.short	(.L_320 - .L_319)
.L_319:
        /*005c*/ 	.word	0x00000000
        /*0060*/ 	.short	0x0000
        /*0062*/ 	.short	0x0000
        /*0064*/ 	.byte	0x00, 0xf0, 0x41, 0x00


	//----- nvinfo : EIATTR_SPARSE_MMA_MASK
	.align		4
.L_320:
        /*0068*/ 	.byte	0x03, 0x50
        /*006a*/ 	.short	0x0000


	//----- nvinfo : EIATTR_MAXREG_COUNT
	.align		4
        /*006c*/ 	.byte	0x03, 0x1b
        /*006e*/ 	.short	0x0080


	//----- nvinfo : EIATTR_NUM_BARRIERS
	.align		4
        /*0070*/ 	.byte	0x02, 0x4c
        /*0072*/ 	.byte	0x01
	.zero		1


	//----- nvinfo : EIATTR_MERCURY_ISA_VERSION
	.align		4
        /*0074*/ 	.byte	0x03, 0x5f
        /*0076*/ 	.short	0x0101


	//----- nvinfo : EIATTR_COOP_GROUP_MASK_REGIDS
	.align		4
        /*0078*/ 	.byte	0x04, 0x29
        /*007a*/ 	.short	(.L_322 - .L_321)


	//   ....[0]....
.L_321:
        /*007c*/ 	.word	0xffffffff


	//   ....[1]....
        /*0080*/ 	.word	0xffffffff


	//   ....[2]....
        /*0084*/ 	.word	0xffffffff


	//   ....[3]....
        /*0088*/ 	.word	0xffffffff


	//   ....[4]....
        /*008c*/ 	.word	0xffffffff


	//   ....[5]....
        /*0090*/ 	.word	0xffffffff


	//   ....[6]....
        /*0094*/ 	.word	0xffffffff


	//   ....[7]....
        /*0098*/ 	.word	0xffffffff


	//   ....[8]....
        /*009c*/ 	.word	0xffffffff


	//   ....[9]....
        /*00a0*/ 	.word	0xffffffff


	//   ....[10]....
        /*00a4*/ 	.word	0xffffffff


	//   ....[11]....
        /*00a8*/ 	.word	0xffffffff


	//   ....[12]....
        /*00ac*/ 	.word	0xffffffff


	//   ....[13]....
        /*00b0*/ 	.word	0xffffffff


	//   ....[14]....
        /*00b4*/ 	.word	0xffffffff


	//   ....[15]....
        /*00b8*/ 	.word	0xffffffff


	//   ....[16]....
        /*00bc*/ 	.word	0xffffffff


	//   ....[17]....
        /*00c0*/ 	.word	0xffffffff


	//   ....[18]....
        /*00c4*/ 	.word	0xffffffff


	//   ....[19]....
        /*00c8*/ 	.word	0xffffffff


	//   ....[20]....
        /*00cc*/ 	.word	0xffffffff


	//   ....[21]....
        /*00d0*/ 	.word	0xffffffff


	//   ....[22]....
        /*00d4*/ 	.word	0xffffffff


	//   ....[23]....
        /*00d8*/ 	.word	0xffffffff


	//   ....[24]....
        /*00dc*/ 	.word	0xffffffff


	//   ....[25]....
        /*00e0*/ 	.word	0xffffffff


	//   ....[26]....
        /*00e4*/ 	.word	0xffffffff


	//   ....[27]....
        /*00e8*/ 	.word	0xffffffff


	//   ....[28]....
        /*00ec*/ 	.word	0xffffffff


	//   ....[29]....
        /*00f0*/ 	.word	0xffffffff


	//----- nvinfo : EIATTR_COOP_GROUP_INSTR_OFFSETS
	.align		4
.L_322:
        /*00f4*/ 	.byte	0x04, 0x28
        /*00f6*/ 	.short	(.L_324 - .L_323)


	//   ....[0]....
.L_323:
        /*00f8*/ 	.word	0x00000d50


	//   ....[1]....
        /*00fc*/ 	.word	0x00000d60


	//   ....[2]....
        /*0100*/ 	.word	0x00000dc0


	//   ....[3]....
        /*0104*/ 	.word	0x00000de0


	//   ....[4]....
        /*0108*/ 	.word	0x00000e30


	//   ....[5]....
        /*010c*/ 	.word	0x00000e50


	//   ....[6]....
        /*0110*/ 	.word	0x00000e90


	//   ....[7]....
        /*0114*/ 	.word	0x00000ed0


	//   ....[8]....
        /*0118*/ 	.word	0x00000f20


	//   ....[9]....
        /*011c*/ 	.word	0x00000f60


	//   ....[10]....
        /*0120*/ 	.word	0x00001260


	//   ....[11]....
        /*0124*/ 	.word	0x00001270


	//   ....[12]....
        /*0128*/ 	.word	0x000012f0


	//   ....[13]....
        /*012c*/ 	.word	0x00001310


	//   ....[14]....
        /*0130*/ 	.word	0x00001360


	//   ....[15]....
        /*0134*/ 	.word	0x000013c0


	//   ....[16]....
        /*0138*/ 	.word	0x00001400


	//   ....[17]....
        /*013c*/ 	.word	0x00001430


	//   ....[18]....
        /*0140*/ 	.word	0x00001480


	//   ....[19]....
        /*0144*/ 	.word	0x000014e0


	//   ....[20]....
        /*0148*/ 	.word	0x00002c10


	//   ....[21]....
        /*014c*/ 	.word	0x00002c20


	//   ....[22]....
        /*0150*/ 	.word	0x00002ca0


	//   ....[23]....
        /*0154*/ 	.word	0x00002cb0


	//   ....[24]....
        /*0158*/ 	.word	0x00002d10


	//   ....[25]....
        /*015c*/ 	.word	0x00002d30


	//   ....[26]....
        /*0160*/ 	.word	0x00002d70


	//   ....[27]....
        /*0164*/ 	.word	0x00002da0


	//   ....[28]....
        /*0168*/ 	.word	0x00002df0


	//   ....[29]....
        /*016c*/ 	.word	0x00002e40


	//----- nvinfo : EIATTR_VRC_CTA_INIT_COUNT
	.align		4
.L_324:
        /*0170*/ 	.byte	0x02, 0x4a
	.zero		1
	.zero		1


	//----- nvinfo : EIATTR_EXIT_INSTR_OFFSETS
	.align		4
        /*0174*/ 	.byte	0x04, 0x1c
        /*0176*/ 	.short	(.L_326 - .L_325)


	//   ....[0]....
.L_325:
        /*0178*/ 	.word	0x000000a0


	//   ....[1]....
        /*017c*/ 	.word	0x000000e0


	//   ....[2]....
        /*0180*/ 	.word	0x000030a0


	//   ....[3]....
        /*0184*/ 	.word	0x00003100


	//----- nvinfo : EIATTR_MAX_THREADS
	.align		4
.L_326:
        /*0188*/ 	.byte	0x04, 0x05
        /*018a*/ 	.short	(.L_328 - .L_327)
.L_327:
        /*018c*/ 	.word	0x00000200
        /*0190*/ 	.word	0x00000001
        /*0194*/ 	.word	0x00000001


	//----- nvinfo : EIATTR_CRS_STACK_SIZE
	.align		4
.L_328:
        /*0198*/ 	.byte	0x04, 0x1e
        /*019a*/ 	.short	(.L_330 - .L_329)
.L_329:
        /*019c*/ 	.word	0x00000000


	//----- nvinfo : EIATTR_CBANK_PARAM_SIZE
	.align		4
.L_330:
        /*01a0*/ 	.byte	0x03, 0x19
        /*01a2*/ 	.short	0x0031


	//----- nvinfo : EIATTR_PARAM_CBANK
	.align		4
        /*01a4*/ 	.byte	0x04, 0x0a
        /*01a6*/ 	.short	(.L_332 - .L_331)
	.align		4
.L_331:
        /*01a8*/ 	.word	index@(.nv.constant0._ZN3cub18CUB_300001_SM_10006detail6reduce28DeviceReduceSingleTileKernelINS2_10policy_hubIlyN4cuda3std3__44plusIlEEE10Policy1000EN6thrust24THRUST_300001_SM_1000_NS18transform_iteratorI17greater_than_fiveNSD_6detail15normal_iteratorINSD_10device_ptrIiEEEEllEEPlyS9_llNS7_10__identityEEEvT0_T1_T2_T3_T4_T6_)
        /*01ac*/ 	.short	0x0380
        /*01ae*/ 	.short	0x0031


	//----- nvinfo : EIATTR_SW_WAR
	.align		4
.L_332:
        /*01b0*/ 	.byte	0x04, 0x36
        /*01b2*/ 	.short	(.L_334 - .L_333)
.L_333:
        /*01b4*/ 	.word	0x00000008
.L_334:


//--------------------- .nv.info._ZN3cub18CUB_300001_SM_10006detail6reduce28DeviceReduceSingleTileKernelINS2_10policy_hubIljN4cuda3std3__44plusIlEEE10Policy1000EPlSC_iS9_llNS7_10__identityEEEvT0_T1_T2_T3_T4_T6_ --------------------------
	.section	.nv.info._ZN3cub18CUB_300001_SM_10006detail6reduce28DeviceReduceSingleTileKernelINS2_10policy_hubIljN4cuda3std3__44plusIlEEE10Policy1000EPlSC_iS9_llNS7_10__identityEEEvT0_T1_T2_T3_T4_T6_,"",@"SHT_CUDA_INFO"
	.sectionflags	@""
	.align	4


	//----- nvinfo : EIATTR_CUDA_API_VERSION
	.align		4
        /*0000*/ 	.byte	0x04, 0x37
        /*0002*/ 	.short	(.L_336 - .L_335)
.L_335:
        /*0004*/ 	.word	0x00000082


	//----- nvinfo : EIATTR_KPARAM_INFO
	.align		4
.L_336:
        /*0008*/ 	.byte	0x04, 0x17
        /*000a*/ 	.short	(.L_338 - .L_337)
.L_337:
        /*000c*/ 	.word	0x00000000
        /*0010*/ 	.short	0x0005
        /*0012*/ 	.short	0x0020
        /*0014*/ 	.byte	0x00, 0xf0, 0x05, 0x00


	//----- nvinfo : EIATTR_KPARAM_INFO
	.align		4
.L_338:
        /*0018*/ 	.byte	0x04, 0x17
        /*001a*/ 	.short	(.L_340 - .L_339)
.L_339:
        /*001c*/ 	.word	0x00000000
        /*0020*/ 	.short	0x0004
        /*0022*/ 	.short	0x0018
        /*0024*/ 	.byte	0x00, 0xf0, 0x21, 0x00


	//----- nvinfo : EIATTR_KPARAM_INFO
	.align		4
.L_340:
        /*0028*/ 	.byte	0x04, 0x17
        /*002a*/ 	.short	(.L_342 - .L_341)
.L_341:
        /*002c*/ 	.word	0x00000000
        /*0030*/ 	.short	0x0003
        /*0032*/ 	.short	0x0014
        /*0034*/ 	.byte	0x00, 0xf0, 0x05, 0x00


	//----- nvinfo : EIATTR_KPARAM_INFO
	.align		4
.L_342:
        /*0038*/ 	.byte	0x04, 0x17
        /*003a*/ 	.short	(.L_344 - .L_343)
.L_343:
        /*003c*/ 	.word	0x00000000
        /*0040*/ 	.short	0x0002
        /*0042*/ 	.short	0x0010
        /*0044*/ 	.byte	0x00, 0xf0, 0x11, 0x00


	//----- nvinfo : EIATTR_KPARAM_INFO
	.align		4
.L_344:
        /*0048*/ 	.byte	0x04, 0x17
        /*004a*/ 	.short	(.L_346 - .L_345)
.L_345:
        /*004c*/ 	.word	0x00000000
        /*0050*/ 	.short	0x0001
        /*0052*/ 	.short	0x0008
        /*0054*/ 	.byte	0x00, 0xf5, 0x21, 0x00


	//----- nvinfo : EIATTR_KPARAM_INFO
	.align		4
.L_346:
        /*0058*/ 	.byte	0x04, 0x17
        /*005a*/ 	.short	(.L_348 - .L_347)
.L_347:
        /*005c*/ 	.word	0x00000000
        /*0060*/ 	.short	0x0000
        /*0062*/ 	.short	0x0000
        /*0064*/ 	.byte	0x00, 0xf5, 0x21, 0x00


	//----- nvinfo : EIATTR_SPARSE_MMA_MASK
	.align		4
.L_348:
        /*0068*/ 	.byte	0x03, 0x50
        /*006a*/ 	.short	0x0000


	//----- nvinfo : EIATTR_MAXREG_COUNT
	.align		4
        /*006c*/ 	.byte	0x03, 0x1b
        /*006e*/ 	.short	0x0080


	//----- nvinfo : EIATTR_NUM_BARRIERS
	.align		4
        /*0070*/ 	.byte	0x02, 0x4c
        /*0072*/ 	.byte	0x01
	.zero		1


	//----- nvinfo : EIATTR_MERCURY_ISA_VERSION
	.align		4
        /*0074*/ 	.byte	0x03, 0x5f
        /*0076*/ 	.short	0x0101


	//----- nvinfo : EIATTR_COOP_GROUP_MASK_REGIDS
	.align		4
        /*0078*/ 	.byte	0x04, 0x29
        /*007a*/ 	.short	(.L_350 - .L_349)


	//   ....[0]....
.L_349:
        /*007c*/ 	.word	0xffffffff


	//   ....[1]....
        /*0080*/ 	.word	0xffffffff


	//   ....[2]....
        /*0084*/ 	.word	0xffffffff


	//   ....[3]....
        /*0088*/ 	.word	0xffffffff


	//   ....[4]....
        /*008c*/ 	.word	0xffffffff


	//   ....[5]....
        /*0090*/ 	.word	0xffffffff


	//   ....[6]....
        /*0094*/ 	.word	0xffffffff


	//   ....[7]....
        /*0098*/ 	.word	0xffffffff


	//   ....[8]....
        /*009c*/ 	.word	0xffffffff


	//   ....[9]....
        /*00a0*/ 	.word	0xffffffff


	//   ....[10]....
        /*00a4*/ 	.word	0xffffffff


	//   ....[11]....
        /*00a8*/ 	.word	0xffffffff


	//   ....[12]....
        /*00ac*/ 	.word	0xffffffff


	//   ....[13]....
        /*00b0*/ 	.word	0xffffffff


	//   ....[14]....
        /*00b4*/ 	.word	0xffffffff


	//   ....[15]....
        /*00b8*/ 	.word	0xffffffff


	//   ....[16]....
        /*00bc*/ 	.word	0xffffffff


	//   ....[17]....
        /*00c0*/ 	.word	0xffffffff


	//   ....[18]....
        /*00c4*/ 	.word	0xffffffff


	//   ....[19]....
        /*00c8*/ 	.word	0xffffffff


	//   ....[20]....
        /*00cc*/ 	.word	0xffffffff


	//   ....[21]....
        /*00d0*/ 	.word	0xffffffff


	//   ....[22]....
        /*00d4*/ 	.word	0xffffffff


	//   ....[23]....
        /*00d8*/ 	.word	0xffffffff


	//   ....[24]....
        /*00dc*/ 	.word	0xffffffff


	//   ....[25]....
        /*00e0*/ 	.word	0xffffffff


	//   ....[26]....
        /*00e4*/ 	.word	0xffffffff


	//   ....[27]....
        /*00e8*/ 	.word	0xffffffff


	//   ....[28]....
        /*00ec*/ 	.word	0xffffffff


	//   ....[29]....
        /*00f0*/ 	.word	0xffffffff


	//----- nvinfo : EIATTR_COOP_GROUP_INSTR_OFFSETS
	.align		4
.L_350:
        /*00f4*/ 	.byte	0x04, 0x28
        /*00f6*/ 	.short	(.L_352 - .L_351)


	//   ....[0]....
.L_351:
        /*00f8*/ 	.word	0x00000970


	//   ....[1]....
        /*00fc*/ 	.word	0x00000980


	//   ....[2]....
        /*0100*/ 	.word	0x000009e0


	//   ....[3]....
        /*0104*/ 	.word	0x00000a00


	//   ....[4]....
        /*0108*/ 	.word	0x00000a50


	//   ....[5]....
        /*010c*/ 	.word	0x00000a70


	//   ....[6]....
        /*0110*/ 	.word	0x00000ab0


	//   ....[7]....
        /*0114*/ 	.word	0x00000af0


	//   ....[8]....
        /*0118*/ 	.word	0x00000b40


	//   ....[9]....
        /*011c*/ 	.word	0x00000b80


	//   ....[10]....
        /*0120*/ 	.word	0x00000e80


	//   ....[11]....
        /*0124*/ 	.word	0x00000e90


	//   ....[12]....
        /*0128*/ 	.word	0x00000f10


	//   ....[13]....
        /*012c*/ 	.word	0x00000f30


	//   ....[14]....
        /*0130*/ 	.word	0x00000f70


	//   ....[15]....
        /*0134*/ 	.word	0x00000fb0


	//   ....[16]....
        /*0138*/ 	.word	0x00001010


	//   ....[17]....
        /*013c*/ 	.word	0x00001040


	//   ....[18]....
        /*0140*/ 	.word	0x00001080


	//   ....[19]....
        /*0144*/ 	.word	0x000010c0


	//   ....[20]....
        /*0148*/ 	.word	0x000021b0


	//   ....[21]....
        /*014c*/ 	.word	0x000021c0


	//   ....[22]....
        /*0150*/ 	.word	0x00002240


	//   ....[23]....
        /*0154*/ 	.word	0x00002250


	//   ....[24]....
        /*0158*/ 	.word	0x000022b0


	//   ....[25]....
        /*015c*/ 	.word	0x000022d0


	//   ....[26]....
        /*0160*/ 	.word	0x00002310


	//   ....[27]....
        /*0164*/ 	.word	0x00002340


	//   ....[28]....
        /*0168*/ 	.word	0x00002380


	//   ....[29]....
        /*016c*/ 	.word	0x000023e0


	//----- nvinfo : EIATTR_VRC_CTA_INIT_COUNT
	.align		4
.L_352:
        /*0170*/ 	.byte	0x02, 0x4a
	.zero		1
	.zero		1


	//----- nvinfo : EIATTR_EXIT_INSTR_OFFSETS
	.align		4
        /*0174*/ 	.byte	0x04, 0x1c
        /*0176*/ 	.short	(.L_354 - .L_353)


	//   ....[0]....
.L_353:
        /*0178*/ 	.word	0x00000080


	//   ....[1]....
        /*017c*/ 	.word	0x000000c0


	//   ....[2]....
        /*0180*/ 	.word	0x00002650


	//   ....[3]....
        /*0184*/ 	.word	0x000026b0


	//----- nvinfo : EIATTR_MAX_THREADS
	.align		4
.L_354:
        /*0188*/ 	.byte	0x04, 0x05
        /*018a*/ 	.short	(.L_356 - .L_355)
.L_355:
        /*018c*/ 	.word	0x00000200
        /*0190*/ 	.word	0x00000001
        /*0194*/ 	.word	0x00000001


	//----- nvinfo : EIATTR_CRS_STACK_SIZE
	.align		4
.L_356:
        /*0198*/ 	.byte	0x04, 0x1e
        /*019a*/ 	.short	(.L_358 - .L_357)
.L_357:
        /*019c*/ 	.word	0x00000000


	//----- nvinfo : EIATTR_CBANK_PARAM_SIZE
	.align		4
.L_358:
        /*01a0*/ 	.byte	0x03, 0x19
        /*01a2*/ 	.short	0x0021


	//----- nvinfo : EIATTR_PARAM_CBANK
	.align		4
        /*01a4*/ 	.byte	0x04, 0x0a
        /*01a6*/ 	.short	(.L_360 - .L_359)
	.align		4
.L_359:
        /*01a8*/ 	.word	index@(.nv.constant0._ZN3cub18CUB_300001_SM_10006detail6reduce28DeviceReduceSingleTileKernelINS2_10policy_hubIljN4cuda3std3__44plusIlEEE10Policy1000EPlSC_iS9_llNS7_10__identityEEEvT0_T1_T2_T3_T4_T6_)
        /*01ac*/ 	.short	0x0380
        /*01ae*/ 	.short	0x0021


	//----- nvinfo : EIATTR_SW_WAR
	.align		4
.L_360:
        /*01b0*/ 	.byte	0x04, 0x36
        /*01b2*/ 	.short	(.L_362 - .L_361)
.L_361:
        /*01b4*/ 	.word	0x00000008
.L_362:


//--------------------- .nv.info._ZN3cub18CUB_300001_SM_10006detail6reduce18DeviceReduceKernelINS2_10policy_hubIljN4cuda3std3__44plusIlEEE10Policy1000EN6thrust24THRUST_300001_SM_1000_NS18transform_iteratorI17greater_than_fiveNSD_6detail15normal_iteratorINSD_10device_ptrIiEEEEllEEjS9_lNS7_10__identityEEEvT0_PT3_T1_NS0_13GridEvenShareISQ_EET2_T4_ --------------------------
	.section	.nv.info._ZN3cub18CUB_300001_SM_10006detail6reduce18DeviceReduceKernelINS2_10policy_hubIljN4cuda3std3__44plusIlEEE10Policy1000EN6thrust24THRUST_300001_SM_1000_NS18transform_iteratorI17greater_than_fiveNSD_6detail15normal_iteratorINSD_10device_ptrIiEEEEllEEjS9_lNS7_10__identityEEEvT0_PT3_T1_NS0_13GridEvenShareISQ_EET2_T4_,"",@"SHT_CUDA_INFO"
	.sectionflags	@""
	.align	4


	//----- nvinfo : EIATTR_CUDA_API_VERSION
	.align		4
        /*0000*/ 	.byte	0x04, 0x37
        /*0002*/ 	.short	(.L_364 - .L_363)
.L_363:
        /*0004*/ 	.word	0x00000082


	//----- nvinfo : EIATTR_KPARAM_INFO
	.align		4
.L_364:
        /*0008*/ 	.byte	0x04, 0x17
        /*000a*/ 	.short	(.L_366 - .L_365)
.L_365:
        /*000c*/ 	.word	0x00000000
        /*0010*/ 	.short	0x0005
        /*0012*/ 	.short	0x0045
        /*0014*/ 	.byte	0x00, 0xf0, 0x05, 0x00


	//----- nvinfo : EIATTR_KPARAM_INFO
	.align		4
.L_366:
        /*0018*/ 	.byte	0x04, 0x17
        /*001a*/ 	.short	(.L_368 - .L_367)
.L_367:
        /*001c*/ 	.word	0x00000000
        /*0020*/ 	.short	0x0004
        /*0022*/ 	.short	0x0044
        /*0024*/ 	.byte	0x00, 0xf0, 0x05, 0x00


	//----- nvinfo : EIATTR_KPARAM_INFO
	.align		4
.L_368:
        /*0028*/ 	.byte	0x04, 0x17
        /*002a*/ 	.short	(.L_370 - .L_369)
.L_369:
        /*002c*/ 	.word	0x00000000
        /*0030*/ 	.short	0x0003
        /*0032*/ 	.short	0x001c
        /*0034*/ 	.byte	0x00, 0xf0, 0xa1, 0x00


	//----- nvinfo : EIATTR_KPARAM_INFO
	.align		4
.L_370:
        /*0038*/ 	.byte	0x04, 0x17
        /*003a*/ 	.short	(.L_372 - .L_371)
.L_371:
        /*003c*/ 	.word	0x00000000
        /*0040*/ 	.short	0x0002
        /*0042*/ 	.short	0x0018
        /*0044*/ 	.byte	0x00, 0xf0, 0x11, 0x00


	//----- nvinfo : EIATTR_KPARAM_INFO
	.align		4
.L_372:
        /*0048*/ 	.byte	0x04, 0x17
        /*004a*/ 	.short	(.L_374 - .L_373)
.L_373:
        /*004c*/ 	.word	0x00000000
        /*0050*/ 	.short	0x0001
        /*0052*/ 	.short	0x0010
        /*0054*/ 	.byte	0x00, 0xf5, 0x21, 0x00


	//----- nvinfo : EIATTR_KPARAM_INFO
	.align		4
.L_374:
        /*0058*/ 	.byte	0x04, 0x17
        /*005a*/ 	.short	(.L_376 - .L_375)
.L_375:
        /*005c*/ 	.word	0x00000000
        /*0060*/ 	.short	0x0000
        /*0062*/ 	.short	0x0000
        /*0064*/ 	.byte	0x00, 0xf0, 0x41, 0x00


	//----- nvinfo : EIATTR_SPARSE_MMA_MASK
	.align		4
.L_376:
        /*0068*/ 	.byte	0x03, 0x50
        /*006a*/ 	.short	0x0000


	//----- nvinfo : EIATTR_MAXREG_COUNT
	.align		4
        /*006c*/ 	.byte	0x03, 0x1b
        /*006e*/ 	.short	0x0080


	//----- nvinfo : EIATTR_NUM_BARRIERS
	.align		4
        /*0070*/ 	.byte	0x02, 0x4c
        /*0072*/ 	.byte	0x01
	.zero		1


	//----- nvinfo : EIATTR_MERCURY_ISA_VERSION
	.align		4
        /*0074*/ 	.byte	0x03, 0x5f
        /*0076*/ 	.short	0x0101


	//----- nvinfo : EIATTR_COOP_GROUP_MASK_REGIDS
	.align		4
        /*0078*/ 	.byte	0x04, 0x29
        /*007a*/ 	.short	(.L_378 - .L_377)


	//   ....[0]....
.L_377:
        /*007c*/ 	.word	0xffffffff


	//   ....[1]....
        /*0080*/ 	.word	0xffffffff


	//   ....[2]....
        /*0084*/ 	.word	0xffffffff


	//   ....[3]....
        /*0088*/ 	.word	0xffffffff


	//   ....[4]....
        /*008c*/ 	.word	0xffffffff


	//   ....[5]....
        /*0090*/ 	.word	0xffffffff


	//   ....[6]....
        /*0094*/ 	.word	0xffffffff


	//   ....[7]....
        /*0098*/ 	.word	0xffffffff


	//   ....[8]....
        /*009c*/ 	.word	0xffffffff


	//   ....[9]....
        /*00a0*/ 	.word	0xffffffff


	//   ....[10]....
        /*00a4*/ 	.word	0xffffffff


	//   ....[11]....
        /*00a8*/ 	.word	0xffffffff


	//   ....[12]....
        /*00ac*/ 	.word	0xffffffff


	//   ....[13]....
        /*00b0*/ 	.word	0xffffffff


	//   ....[14]....
        /*00b4*/ 	.word	0xffffffff


	//   ....[15]....
        /*00b8*/ 	.word	0xffffffff


	//   ....[16]....
        /*00bc*/ 	.word	0xffffffff


	//   ....[17]....
        /*00c0*/ 	.word	0xffffffff


	//   ....[18]....
        /*00c4*/ 	.word	0xffffffff


	//   ....[19]....
        /*00c8*/ 	.word	0xffffffff


	//   ....[20]....
        /*00cc*/ 	.word	0xffffffff


	//   ....[21]....
        /*00d0*/ 	.word	0xffffffff


	//   ....[22]....
        /*00d4*/ 	.word	0xffffffff


	//   ....[23]....
        /*00d8*/ 	.word	0xffffffff


	//   ....[24]....
        /*00dc*/ 	.word	0xffffffff


	//   ....[25]....
        /*00e0*/ 	.word	0xffffffff


	//   ....[26]....
        /*00e4*/ 	.word	0xffffffff


	//   ....[27]....
        /*00e8*/ 	.word	0xffffffff


	//   ....[28]....
        /*00ec*/ 	.word	0xffffffff


	//   ....[29]....
        /*00f0*/ 	.word	0xffffffff


	//----- nvinfo : EIATTR_COOP_GROUP_INSTR_OFFSETS
	.align		4
.L_378:
        /*00f4*/ 	.byte	0x04, 0x28
        /*00f6*/ 	.short	(.L_380 - .L_379)


	//   ....[0]....
.L_379:
        /*00f8*/ 	.word	0x00001030


	//   ....[1]....
        /*00fc*/ 	.word	0x00001040


	//   ....[2]....
        /*0100*/ 	.word	0x000010a0


	//   ....[3]....
        /*0104*/ 	.word	0x000010c0


	//   ....[4]....
        /*0108*/ 	.word	0x00001110


	//   ....[5]....
        /*010c*/ 	.word	0x00001130


	//   ....[6]....
        /*0110*/ 	.word	0x00001170


	//   ....[7]....
        /*0114*/ 	.word	0x000011b0


	//   ....[8]....
        /*0118*/ 	.word	0x00001210


	//   ....[9]....
        /*011c*/ 	.word	0x00001250


	//   ....[10]....
        /*0120*/ 	.word	0x00001540


	//   ....[11]....
        /*0124*/ 	.word	0x00001550


	//   ....[12]....
        /*0128*/ 	.word	0x000015d0


	//   ....[13]....
        /*012c*/ 	.word	0x00001600


	//   ....[14]....
        /*0130*/ 	.word	0x00001650


	//   ....[15]....
        /*0134*/ 	.word	0x00001690


	//   ....[16]....
        /*0138*/ 	.word	0x000016d0


	//   ....[17]....
        /*013c*/ 	.word	0x00001710


	//   ....[18]....
        /*0140*/ 	.word	0x00001740


	//   ....[19]....
        /*0144*/ 	.word	0x000017b0


	//   ....[20]....
        /*0148*/ 	.word	0x00003170


	//   ....[21]....
        /*014c*/ 	.word	0x00003180


	//   ....[22]....
        /*0150*/ 	.word	0x00003200


	//   ....[23]....
        /*0154*/ 	.word	0x00003210


	//   ....[24]....
        /*0158*/ 	.word	0x00003260


	//   ....[25]....
        /*015c*/ 	.word	0x00003290


	//   ....[26]....
        /*0160*/ 	.word	0x000032d0


	//   ....[27]....
        /*0164*/ 	.word	0x00003300


	//   ....[28]....
        /*0168*/ 	.word	0x00003340


	//   ....[29]....
        /*016c*/ 	.word	0x000033a0


	//----- nvinfo : EIATTR_VRC_CTA_INIT_COUNT
	.align		4
.L_380:
        /*0170*/ 	.byte	0x02, 0x4a
	.zero		1
	.zero		1


	//----- nvinfo : EIATTR_EXIT_INSTR_OFFSETS
	.align		4
        /*0174*/ 	.byte	0x04, 0x1c
        /*0176*/ 	.short	(.L_382 - .L_381)


	//   ....[0]....
.L_381:
        /*0178*/ 	.word	0x00003610


	//   ....[1]....
        /*017c*/ 	.word	0x00003650


	//----- nvinfo : EIATTR_MAX_THREADS
	.align		4
.L_382:
        /*0180*/ 	.byte	0x04, 0x05
        /*0182*/ 	.short	(.L_384 - .L_383)
.L_383:
        /*0184*/ 	.word	0x00000200
        /*0188*/ 	.word	0x00000001
        /*018c*/ 	.word	0x00000001


	//----- nvinfo : EIATTR_CRS_STACK_SIZE
	.align		4
.L_384:
        /*0190*/ 	.byte	0x04, 0x1e
        /*0192*/ 	.short	(.L_386 - .L_385)
.L_385:
        /*0194*/ 	.word	0x00000000


	//----- nvinfo : EIATTR_CBANK_PARAM_SIZE
	.align		4
.L_386:
        /*0198*/ 	.byte	0x03, 0x19
        /*019a*/ 	.short	0x0046


	//----- nvinfo : EIATTR_PARAM_CBANK
	.align		4
        /*019c*/ 	.byte	0x04, 0x0a
        /*019e*/ 	.short	(.L_388 - .L_387)
	.align		4
.L_387:
        /*01a0*/ 	.word	index@(.nv.constant0._ZN3cub18CUB_300001_SM_10006detail6reduce18DeviceReduceKernelINS2_10policy_hubIljN4cuda3std3__44plusIlEEE10Policy1000EN6thrust24THRUST_300001_SM_1000_NS18transform_iteratorI17greater_than_fiveNSD_6detail15normal_iteratorINSD_10device_ptrIiEEEEllEEjS9_lNS7_10__identityEEEvT0_PT3_T1_NS0_13GridEvenShareISQ_EET2_T4_)
        /*01a4*/ 	.short	0x0380
        /*01a6*/ 	.short	0x0046


	//----- nvinfo : EIATTR_SW_WAR
	.align		4
.L_388:
        /*01a8*/ 	.byte	0x04, 0x36
        /*01aa*/ 	.short	(.L_390 - .L_389)
.L_389:
        /*01ac*/ 	.word	0x00000008
.L_390:


//--------------------- .nv.info._ZN3cub18CUB_300001_SM_10006detail6reduce28DeviceReduceSingleTileKernelINS2_10policy_hubIljN4cuda3std3__44plusIlEEE10Policy1000EN6thrust24THRUST_300001_SM_1000_NS18transform_iteratorI17greater_than_fiveNSD_6detail15normal_iteratorINSD_10device_ptrIiEEEEllEEPljS9_llNS7_10__identityEEEvT0_T1_T2_T3_T4_T6_ --------------------------
	.section	.nv.info._ZN3cub18CUB_300001_SM_10006detail6reduce28DeviceReduceSingleTileKernelINS2_10policy_hubIljN4cuda3std3__44plusIlEEE10Policy1000EN6thrust24THRUST_300001_SM_1000_NS18transform_iteratorI17greater_than_fiveNSD_6detail15normal_iteratorINSD_10device_ptrIiEEEEllEEPljS9_llNS7_10__identityEEEvT0_T1_T2_T3_T4_T6_,"",@"SHT_CUDA_INFO"
	.sectionflags	@""
	.align	4


	//----- nvinfo : EIATTR_CUDA_API_VERSION
	.align		4
        /*0000*/ 	.byte	0x04, 0x37
        /*0002*/ 	.short	(.L_392 - .L_391)
.L_391:
        /*0004*/ 	.word	0x00000082


	//----- nvinfo : EIATTR_KPARAM_INFO
	.align		4
.L_392:
        /*0008*/ 	.byte	0x04, 0x17
        /*000a*/ 	.short	(.L_394 - .L_393)
.L_393:
        /*000c*/ 	.word	0x00000000
        /*0010*/ 	.short	0x0005
        /*0012*/ 	.short	0x0028
        /*0014*/ 	.byte	0x00, 0xf0, 0x05, 0x00


	//----- nvinfo : EIATTR_KPARAM_INFO
	.align		4
.L_394:
        /*0018*/ 	.byte	0x04, 0x17
        /*001a*/ 	.short	(.L_396 - .L_395)
.L_395:
        /*001c*/ 	.word	0x00000000
        /*0020*/ 	.short	0x0004
        /*0022*/ 	.short	0x0020
        /*0024*/ 	.byte	0x00, 0xf0, 0x21, 0x00


	//----- nvinfo : EIATTR_KPARAM_INFO
	.align		4
.L_396:
        /*0028*/ 	.byte	0x04, 0x17
        /*002a*/ 	.short	(.L_398 - .L_397)
.L_397:
        /*002c*/ 	.word	0x00000000
        /*0030*/ 	.short	0x0003
        /*0032*/ 	.short	0x001c
        /*0034*/ 	.byte	0x00, 0xf0, 0x05, 0x00


	//----- nvinfo : EIATTR_KPARAM_INFO
	.align		4
.L_398:
        /*0038*/ 	.byte	0x04, 0x17
        /*003a*/ 	.short	(.L_400 - .L_399)
.L_399:
        /*003c*/ 	.word	0x00000000
        /*0040*/ 	.short	0x0002
        /*0042*/ 	.short	0x0018
        /*0044*/ 	.byte	0x00, 0xf0, 0x11, 0x00


	//----- nvinfo : EIATTR_KPARAM_INFO
	.align		4
.L_400:
        /*0048*/ 	.byte	0x04, 0x17
        /*004a*/ 	.short	(.L_402 - .L_401)
.L_401:
        /*004c*/ 	.word	0x00000000
        /*0050*/ 	.short	0x0001
        /*0052*/ 	.short	0x0010
        /*0054*/ 	.byte	0x00, 0xf5, 0x21, 0x00


	//----- nvinfo : EIATTR_KPARAM_INFO
	.align		4
.L_402:
        /*0058*/ 	.byte	0x04, 0x17
        /*005a*/ 	.short	(.L_404 - .L_403)
.L_403:
        /*005c*/ 	.word	0x00000000
        /*0060*/ 	.short	0x0000
        /*0062*/ 	.short	0x0000
        /*0064*/ 	.byte	0x00, 0xf0, 0x41, 0x00


	//----- nvinfo : EIATTR_SPARSE_MMA_MASK
	.align		4
.L_404:
        /*0068*/ 	.byte	0x03, 0x50
        /*006a*/ 	.short	0x0000


	//----- nvinfo : EIATTR_MAXREG_COUNT
	.align		4
        /*006c*/ 	.byte	0x03, 0x1b
        /*006e*/ 	.short	0x0080


	//----- nvinfo : EIATTR_NUM_BARRIERS
	.align		4
        /*0070*/ 	.byte	0x02, 0x4c
        /*0072*/ 	.byte	0x01
	.zero		1


	//----- nvinfo : EIATTR_MERCURY_ISA_VERSION
	.align		4
        /*0074*/ 	.byte	0x03, 0x5f
        /*0076*/ 	.short	0x0101


	//----- nvinfo : EIATTR_COOP_GROUP_MASK_REGIDS
	.align		4
        /*0078*/ 	.byte	0x04, 0x29
        /*007a*/ 	.short	(.L_406 - .L_405)


	//   ....[0]....
.L_405:
        /*007c*/ 	.word	0xffffffff


	//   ....[1]....
        /*0080*/ 	.word	0xffffffff


	//   ....[2]....
        /*0084*/ 	.word	0xffffffff


	//   ....[3]....
        /*0088*/ 	.word	0xffffffff


	//   ....[4]....
        /*008c*/ 	.word	0xffffffff


	//   ....[5]....
        /*0090*/ 	.word	0xffffffff


	//   ....[6]....
        /*0094*/ 	.word	0xffffffff


	//   ....[7]....
        /*0098*/ 	.word	0xffffffff


	//   ....[8]....
        /*009c*/ 	.word	0xffffffff


	//   ....[9]....
        /*00a0*/ 	.word	0xffffffff


	//   ....[10]....
        /*00a4*/ 	.word	0xffffffff


	//   ....[11]....
        /*00a8*/ 	.word	0xffffffff


	//   ....[12]....
        /*00ac*/ 	.word	0xffffffff


	//   ....[13]....
        /*00b0*/ 	.word	0xffffffff


	//   ....[14]....
        /*00b4*/ 	.word	0xffffffff


	//   ....[15]....
        /*00b8*/ 	.word	0xffffffff


	//   ....[16]....
        /*00bc*/ 	.word	0xffffffff


	//   ....[17]....
        /*00c0*/ 	.word	0xffffffff


	//   ....[18]....
        /*00c4*/ 	.word	0xffffffff


	//   ....[19]....
        /*00c8*/ 	.word	0xffffffff


	//   ....[20]....
        /*00cc*/ 	.word	0xffffffff


	//   ....[21]....
        /*00d0*/ 	.word	0xffffffff


	//   ....[22]....
        /*00d4*/ 	.word	0xffffffff


	//   ....[23]....
        /*00d8*/ 	.word	0xffffffff


	//   ....[24]....
        /*00dc*/ 	.word	0xffffffff


	//   ....[25]....
        /*00e0*/ 	.word	0xffffffff


	//   ....[26]....
        /*00e4*/ 	.word	0xffffffff


	//   ....[27]....
        /*00e8*/ 	.word	0xffffffff


	//   ....[28]....
        /*00ec*/ 	.word	0xffffffff


	//   ....[29]....
        /*00f0*/ 	.word	0xffffffff


	//----- nvinfo : EIATTR_COOP_GROUP_INSTR_OFFSETS
	.align		4
.L_406:
        /*00f4*/ 	.byte	0x04, 0x28
        /*00f6*/ 	.short	(.L_408 - .L_407)


	//   ....[0]....
.L_407:
        /*00f8*/ 	.word	0x00000d20


	//   ....[1]....
        /*00fc*/ 	.word	0x00000d30


	//   ....[2]....
        /*0100*/ 	.word	0x00000d90


	//   ....[3]....
        /*0104*/ 	.word	0x00000db0


	//   ....[4]....
        /*0108*/ 	.word	0x00000e00


	//   ....[5]....
        /*010c*/ 	.word	0x00000e20


	//   ....[6]....
        /*0110*/ 	.word	0x00000e60


	//   ....[7]....
        /*0114*/ 	.word	0x00000ea0


	//   ....[8]....
        /*0118*/ 	.word	0x00000ef0


	//   ....[9]....
        /*011c*/ 	.word	0x00000f30


	//   ....[10]....
        /*0120*/ 	.word	0x00001230


	//   ....[11]....
        /*0124*/ 	.word	0x00001240


	//   ....[12]....
        /*0128*/ 	.word	0x000012c0


	//   ....[13]....
        /*012c*/ 	.word	0x000012e0


	//   ....[14]....
        /*0130*/ 	.word	0x00001330


	//   ....[15]....
        /*0134*/ 	.word	0x00001380


	//   ....[16]....
        /*0138*/ 	.word	0x000013c0


	//   ....[17]....
        /*013c*/ 	.word	0x000013f0


	//   ....[18]....
        /*0140*/ 	.word	0x00001430


	//   ....[19]....
        /*0144*/ 	.word	0x00001470


	//   ....[20]....
        /*0148*/ 	.word	0x00002ce0


	//   ....[21]....
        /*014c*/ 	.word	0x00002cf0


	//   ....[22]....
        /*0150*/ 	.word	0x00002d70


	//   ....[23]....
        /*0154*/ 	.word	0x00002d80


	//   ....[24]....
        /*0158*/ 	.word	0x00002de0


	//   ....[25]....
        /*015c*/ 	.word	0x00002e00


	//   ....[26]....
        /*0160*/ 	.word	0x00002e40


	//   ....[27]....
        /*0164*/ 	.word	0x00002e70


	//   ....[28]....
        /*0168*/ 	.word	0x00002ec0


	//   ....[29]....
        /*016c*/ 	.word	0x00002f10


	//----- nvinfo : EIATTR_VRC_CTA_INIT_COUNT
	.align		4
.L_408:
        /*0170*/ 	.byte	0x02, 0x4a
	.zero		1
	.zero		1


	//----- nvinfo : EIATTR_EXIT_INSTR_OFFSETS
	.align		4
        /*0174*/ 	.byte	0x04, 0x1c
        /*0176*/ 	.short	(.L_410 - .L_409)


	//   ....[0]....
.L_409:
        /*0178*/ 	.word	0x00000080


	//   ....[1]....
        /*017c*/ 	.word	0x000000c0


	//   ....[2]....
        /*0180*/ 	.word	0x00003180


	//   ....[3]....
        /*0184*/ 	.word	0x000031e0


	//----- nvinfo : EIATTR_MAX_THREADS
	.align		4
.L_410:
        /*0188*/ 	.byte	0x04, 0x05
        /*018a*/ 	.short	(.L_412 - .L_411)
.L_411:
        /*018c*/ 	.word	0x00000200
        /*0190*/ 	.word	0x00000001
        /*0194*/ 	.word	0x00000001


	//----- nvinfo : EIATTR_CRS_STACK_SIZE
	.align		4
.L_412:
        /*0198*/ 	.byte	0x04, 0x1e
        /*019a*/ 	.short	(.L_414 - .L_413)
.L_413:
        /*019c*/ 	.word	0x00000000


	//----- nvinfo : EIATTR_CBANK_PARAM_SIZE
	.align		4
.L_414:
        /*01a0*/ 	.byte	0x03, 0x19
        /*01a2*/ 	.short	0x0029


	//----- nvinfo : EIATTR_PARAM_CBANK
	.align		4
        /*01a4*/ 	.byte	0x04, 0x0a
        /*01a6*/ 	.short	(.L_416 - .L_415)
	.align		4
.L_415:
        /*01a8*/ 	.word	index@(.nv.constant0._ZN3cub18CUB_300001_SM_10006detail6reduce28DeviceReduceSingleTileKernelINS2_10policy_hubIljN4cuda3std3__44plusIlEEE10Policy1000EN6thrust24THRUST_300001_SM_1000_NS18transform_iteratorI17greater_than_fiveNSD_6detail15normal_iteratorINSD_10device_ptrIiEEEEllEEPljS9_llNS7_10__identityEEEvT0_T1_T2_T3_T4_T6_)
        /*01ac*/ 	.short	0x0380
        /*01ae*/ 	.short	0x0029


	//----- nvinfo : EIATTR_SW_WAR
	.align		4
.L_416:
        /*01b0*/ 	.byte	0x04, 0x36
        /*01b2*/ 	.short	(.L_418 - .L_417)
.L_417:
        /*01b4*/ 	.word	0x00000008
.L_418:


//--------------------- .nv.info._ZN3cub18CUB_300001_SM_10006detail8for_each13static_kernelINS2_12policy_hub_t12policy_500_tEmN6thrust24THRUST_300001_SM_1000_NS8cuda_cub20__uninitialized_fill7functorINS7_10device_ptrIiEEiEEEEvT0_T1_ --------------------------
	.section	.nv.info._ZN3cub18CUB_300001_SM_10006detail8for_each13static_kernelINS2_12policy_hub_t12policy_500_tEmN6thrust24THRUST_300001_SM_1000_NS8cuda_cub20__uninitialized_fill7functorINS7_10device_ptrIiEEiEEEEvT0_T1_,"",@"SHT_CUDA_INFO"
	.sectionflags	@""
	.align	4


	//----- nvinfo : EIATTR_CUDA_API_VERSION
	.align		4
        /*0000*/ 	.byte	0x04, 0x37
        /*0002*/ 	.short	(.L_420 - .L_419)
.L_419:
        /*0004*/ 	.word	0x00000082


	//----- nvinfo : EIATTR_KPARAM_INFO
	.align		4
.L_420:
        /*0008*/ 	.byte	0x04, 0x17
        /*000a*/ 	.short	(.L_422 - .L_421)
.L_421:
        /*000c*/ 	.word	0x00000000
        /*0010*/ 	.short	0x0001
        /*0012*/ 	.short	0x0008
        /*0014*/ 	.byte	0x00, 0xf0, 0x41, 0x00


	//----- nvinfo : EIATTR_KPARAM_INFO
	.align		4
.L_422:
        /*0018*/ 	.byte	0x04, 0x17
        /*001a*/ 	.short	(.L_424 - .L_423)
.L_423:
        /*001c*/ 	.word	0x00000000
        /*0020*/ 	.short	0x0000
        /*0022*/ 	.short	0x0000
        /*0024*/ 	.byte	0x00, 0xf0, 0x21, 0x00


	//----- nvinfo : EIATTR_SPARSE_MMA_MASK
	.align		4
.L_424:
        /*0028*/ 	.byte	0x03, 0x50
        /*002a*/ 	.short	0x0000


	//----- nvinfo : EIATTR_MAXREG_COUNT
	.align		4
        /*002c*/ 	.byte	0x03, 0x1b
        /*002e*/ 	.short	0x00ff


	//----- nvinfo : EIATTR_MERCURY_ISA_VERSION
	.align		4
        /*0030*/ 	.byte	0x03, 0x5f
        /*0032*/ 	.short	0x0101


	//----- nvinfo : EIATTR_VRC_CTA_INIT_COUNT
	.align		4
        /*0034*/ 	.byte	0x02, 0x4a
	.zero		1
	.zero		1


	//----- nvinfo : EIATTR_EXIT_INSTR_OFFSETS
	.align		4
        /*0038*/ 	.byte	0x04, 0x1c
        /*003a*/ 	.short	(.L_426 - .L_425)


	//   ....[0]....
.L_425:
        /*003c*/ 	.word	0x00000130


	//   ....[1]....
        /*0040*/ 	.word	0x00000230


	//   ....[2]....
        /*0044*/ 	.word	0x00000260


	//----- nvinfo : EIATTR_MAX_THREADS
	.align		4
.L_426:
        /*0048*/ 	.byte	0x04, 0x05
        /*004a*/ 	.short	(.L_428 - .L_427)
.L_427:
        /*004c*/ 	.word	0x00000100
        /*0050*/ 	.word	0x00000001
        /*0054*/ 	.word	0x00000001


	//----- nvinfo : EIATTR_CBANK_PARAM_SIZE
	.align		4
.L_428:
        /*0058*/ 	.byte	0x03, 0x19
        /*005a*/ 	.short	0x0018


	//----- nvinfo : EIATTR_PARAM_CBANK
	.align		4
        /*005c*/ 	.byte	0x04, 0x0a
        /*005e*/ 	.short	(.L_430 - .L_429)
	.align		4
.L_429:
        /*0060*/ 	.word	index@(.nv.constant0._ZN3cub18CUB_300001_SM_10006detail8for_each13static_kernelINS2_12policy_hub_t12policy_500_tEmN6thrust24THRUST_300001_SM_1000_NS8cuda_cub20__uninitialized_fill7functorINS7_10device_ptrIiEEiEEEEvT0_T1_)
        /*0064*/ 	.short	0x0380
        /*0066*/ 	.short	0x0018


	//----- nvinfo : EIATTR_SW_WAR
	.align		4
.L_430:
        /*0068*/ 	.byte	0x04, 0x36
        /*006a*/ 	.short	(.L_432 - .L_431)
.L_431:
        /*006c*/ 	.word	0x00000008
.L_432:


//--------------------- .nv.info._ZN3cub18CUB_300001_SM_10006detail11EmptyKernelIvEEvv --------------------------
	.section	.nv.info._ZN3cub18CUB_300001_SM_10006detail11EmptyKernelIvEEvv,"",@"SHT_CUDA_INFO"
	.sectionflags	@""
	.align	4


	//----- nvinfo : EIATTR_CUDA_API_VERSION
	.align		4
        /*0000*/ 	.byte	0x04, 0x37
        /*0002*/ 	.short	(.L_434 - .L_433)
.L_433:
        /*0004*/ 	.word	0x00000082


	//----- nvinfo : EIATTR_SPARSE_MMA_MASK
	.align		4
.L_434:
        /*0008*/ 	.byte	0x03, 0x50
        /*000a*/ 	.short	0x0000


	//----- nvinfo : EIATTR_MAXREG_COUNT
	.align		4
        /*000c*/ 	.byte	0x03, 0x1b
        /*000e*/ 	.short	0x00ff


	//----- nvinfo : EIATTR_MERCURY_ISA_VERSION
	.align		4
        /*0010*/ 	.byte	0x03, 0x5f
        /*0012*/ 	.short	0x0101


	//----- nvinfo : EIATTR_VRC_CTA_INIT_COUNT
	.align		4
        /*0014*/ 	.byte	0x02, 0x4a
	.zero		1
	.zero		1


	//----- nvinfo : EIATTR_EXIT_INSTR_OFFSETS
	.align		4
        /*0018*/ 	.byte	0x04, 0x1c
        /*001a*/ 	.short	(.L_436 - .L_435)


	//   ....[0]....
.L_435:
        /*001c*/ 	.word	0x00000010


	//----- nvinfo : EIATTR_SW_WAR
	.align		4
.L_436:
        /*0020*/ 	.byte	0x04, 0x36
        /*0022*/ 	.short	(.L_438 - .L_437)
.L_437:
        /*0024*/ 	.word	0x00000008
.L_438:


//--------------------- .nv.info._ZN6thrust24THRUST_300001_SM_1000_NS8cuda_cub4core6detail13_kernel_agentINS1_15__reduce_by_key16ReduceByKeyAgentINS0_6detail15normal_iteratorINS0_10device_ptrIiEEEESB_SB_SB_N4cuda3std3__48equal_toIiEENSE_4plusIiEEPllEEJSB_SB_SB_SB_SJ_N3cub18CUB_300001_SM_100024ReduceByKeyScanTileStateIilLb1EEESG_SI_llEEEvDpT0_ --------------------------
	.section	.nv.info._ZN6thrust24THRUST_300001_SM_1000_NS8cuda_cub4core6detail13_kernel_agentINS1_15__reduce_by_key16ReduceByKeyAgentINS0_6detail15normal_iteratorINS0_10device_ptrIiEEEESB_SB_SB_N4cuda3std3__48equal_toIiEENSE_4plusIiEEPllEEJSB_SB_SB_SB_SJ_N3cub18CUB_300001_SM_100024ReduceByKeyScanTileStateIilLb1EEESG_SI_llEEEvDpT0_,"",@"SHT_CUDA_INFO"
	.sectionflags	@""
	.align	4


	//----- nvinfo : EIATTR_CUDA_API_VERSION
	.align		4
        /*0000*/ 	.byte	0x04, 0x37
        /*0002*/ 	.short	(.L_440 - .L_439)
.L_439:
        /*0004*/ 	.word	0x00000082


	//----- nvinfo : EIATTR_KPARAM_INFO
	.align		4
.L_440:
        /*0008*/ 	.byte	0x04, 0x17
        /*000a*/ 	.short	(.L_442 - .L_441)
.L_441:
        /*000c*/ 	.word	0x00000000
        /*0010*/ 	.short	0x0009
        /*0012*/ 	.short	0x0040
        /*0014*/ 	.byte	0x00, 0xf0, 0x21, 0x00


	//----- nvinfo : EIATTR_KPARAM_INFO
	.align		4
.L_442:
        /*0018*/ 	.byte	0x04, 0x17
        /*001a*/ 	.short	(.L_444 - .L_443)
.L_443:
        /*001c*/ 	.word	0x00000000
        /*0020*/ 	.short	0x0008
        /*0022*/ 	.short	0x0038
        /*0024*/ 	.byte	0x00, 0xf0, 0x21, 0x00


	//----- nvinfo : EIATTR_KPARAM_INFO
	.align		4
.L_444:
        /*0028*/ 	.byte	0x04, 0x17
        /*002a*/ 	.short	(.L_446 - .L_445)
.L_445:
        /*002c*/ 	.word	0x00000000
        /*0030*/ 	.short	0x0007
        /*0032*/ 	.short	0x0031
        /*0034*/ 	.byte	0x00, 0xf0, 0x05, 0x00


	//----- nvinfo : EIATTR_KPARAM_INFO
	.align		4
.L_446:
        /*0038*/ 	.byte	0x04, 0x17
        /*003a*/ 	.short	(.L_448 - .L_447)
.L_447:
        /*003c*/ 	.word	0x00000000
        /*0040*/ 	.short	0x0006
        /*0042*/ 	.short	0x0030
        /*0044*/ 	.byte	0x00, 0xf0, 0x05, 0x00


	//----- nvinfo : EIATTR_KPARAM_INFO
	.align		4
.L_448:
        /*0048*/ 	.byte	0x04, 0x17
        /*004a*/ 	.short	(.L_450 - .L_449)
.L_449:
        /*004c*/ 	.word	0x00000000
        /*0050*/ 	.short	0x0005
        /*0052*/ 	.short	0x0028
        /*0054*/ 	.byte	0x00, 0xf0, 0x21, 0x00


	//----- nvinfo : EIATTR_KPARAM_INFO
	.align		4
.L_450:
        /*0058*/ 	.byte	0x04, 0x17
        /*005a*/ 	.short	(.L_452 - .L_451)
.L_451:
        /*005c*/ 	.word	0x00000000
        /*0060*/ 	.short	0x0004
        /*0062*/ 	.short	0x0020
        /*0064*/ 	.byte	0x00, 0xf5, 0x21, 0x00


	//----- nvinfo : EIATTR_KPARAM_INFO
	.align		4
.L_452:
        /*0068*/ 	.byte	0x04, 0x17
        /*006a*/ 	.short	(.L_454 - .L_453)
.L_453:
        /*006c*/ 	.word	0x00000000
        /*0070*/ 	.short	0x0003
        /*0072*/ 	.short	0x0018
        /*0074*/ 	.byte	0x00, 0xf0, 0x21, 0x00


	//----- nvinfo : EIATTR_KPARAM_INFO
	.align		4
.L_454:
        /*0078*/ 	.byte	0x04, 0x17
        /*007a*/ 	.short	(.L_456 - .L_455)
.L_455:
        /*007c*/ 	.word	0x00000000
        /*0080*/ 	.short	0x0002
        /*0082*/ 	.short	0x0010
        /*0084*/ 	.byte	0x00, 0xf0, 0x21, 0x00


	//----- nvinfo : EIATTR_KPARAM_INFO
	.align		4
.L_456:
        /*0088*/ 	.byte	0x04, 0x17
        /*008a*/ 	.short	(.L_458 - .L_457)
.L_457:
        /*008c*/ 	.word	0x00000000
        /*0090*/ 	.short	0x0001
        /*0092*/ 	.short	0x0008
        /*0094*/ 	.byte	0x00, 0xf0, 0x21, 0x00


	//----- nvinfo : EIATTR_KPARAM_INFO
	.align		4
.L_458:
        /*0098*/ 	.byte	0x04, 0x17
        /*009a*/ 	.short	(.L_460 - .L_459)
.L_459:
        /*009c*/ 	.word	0x00000000
        /*00a0*/ 	.short	0x0000
        /*00a2*/ 	.short	0x0000
        /*00a4*/ 	.byte	0x00, 0xf0, 0x21, 0x00


	//----- nvinfo : EIATTR_SPARSE_MMA_MASK
	.align		4
.L_460:
        /*00a8*/ 	.byte	0x03, 0x50
        /*00aa*/ 	.short	0x0000


	//----- nvinfo : EIATTR_MAXREG_COUNT
	.align		4
        /*00ac*/ 	.byte	0x03, 0x1b
        /*00ae*/ 	.short	0x00ff


	//----- nvinfo : EIATTR_NUM_BARRIERS
	.align		4
        /*00b0*/ 	.byte	0x02, 0x4c
        /*00b2*/ 	.byte	0x01
	.zero		1


	//----- nvinfo : EIATTR_MERCURY_ISA_VERSION
	.align		4
        /*00b4*/ 	.byte	0x03, 0x5f
        /*00b6*/ 	.short	0x0101


	//----- nvinfo : EIATTR_COOP_GROUP_MASK_REGIDS
	.align		4
        /*00b8*/ 	.byte	0x04, 0x29
        /*00ba*/ 	.short	(.L_462 - .L_461)


	//   ....[0]....
.L_461:
        /*00bc*/ 	.word	0xffffffff


	//   ....[1]....
        /*00c0*/ 	.word	0xffffffff


	//   ....[2]....
        /*00c4*/ 	.word	0xffffffff


	//   ....[3]....
        /*00c8*/ 	.word	0xffffffff


	//   ....[4]....
        /*00cc*/ 	.word	0xffffffff


	//   ....[5]....
        /*00d0*/ 	.word	0xffffffff


	//   ....[6]....
        /*00d4*/ 	.word	0xffffffff


	//   ....[7]....
        /*00d8*/ 	.word	0xffffffff


	//   ....[8]....
        /*00dc*/ 	.word	0xffffffff


	//   ....[9]....
        /*00e0*/ 	.word	0xffffffff


	//   ....[10]....
        /*00e4*/ 	.word	0xffffffff


	//   ....[11]....
        /*00e8*/ 	.word	0xffffffff


	//   ....[12]....
        /*00ec*/ 	.word	0xffffffff


	//   ....[13]....
        /*00f0*/ 	.word	0xffffffff


	//   ....[14]....
        /*00f4*/ 	.word	0xffffffff


	//   ....[15]....
        /*00f8*/ 	.word	0xffffffff


	//   ....[16]....
        /*00fc*/ 	.word	0xffffffff


	//   ....[17]....
        /*0100*/ 	.word	0xffffffff


	//   ....[18]....
        /*0104*/ 	.word	0xffffffff


	//   ....[19]....
        /*0108*/ 	.word	0xffffffff


	//   ....[20]....
        /*010c*/ 	.word	0xffffffff


	//   ....[21]....
        /*0110*/ 	.word	0xffffffff


	//   ....[22]....
        /*0114*/ 	.word	0xffffffff


	//   ....[23]....
        /*0118*/ 	.word	0xffffffff


	//   ....[24]....
        /*011c*/ 	.word	0xffffffff


	//   ....[25]....
        /*0120*/ 	.word	0xffffffff


	//   ....[26]....
        /*0124*/ 	.word	0xffffffff


	//   ....[27]....
        /*0128*/ 	.word	0xffffffff


	//   ....[28]....
        /*012c*/ 	.word	0xffffffff


	//   ....[29]....
        /*0130*/ 	.word	0xffffffff


	//   ....[30]....
        /*0134*/ 	.word	0xffffffff


	//   ....[31]....
        /*0138*/ 	.word	0xffffffff


	//   ....[32]....
        /*013c*/ 	.word	0xffffffff


	//   ....[33]....
        /*0140*/ 	.word	0xffffffff


	//   ....[34]....
        /*0144*/ 	.word	0xffffffff


	//   ....[35]....
        /*0148*/ 	.word	0xffffffff


	//   ....[36]....
        /*014c*/ 	.word	0xffffffff


	//   ....[37]....
        /*0150*/ 	.word	0xffffffff


	//   ....[38]....
        /*0154*/ 	.word	0xffffffff


	//   ....[39]....
        /*0158*/ 	.word	0xffffffff


	//   ....[40]....
        /*015c*/ 	.word	0xffffffff


	//   ....[41]....
        /*0160*/ 	.word	0xffffffff


	//   ....[42]....
        /*0164*/ 	.word	0xffffffff


	//   ....[43]....
        /*0168*/ 	.word	0xffffffff


	//   ....[44]....
        /*016c*/ 	.word	0xffffffff


	//   ....[45]....
        /*0170*/ 	.word	0xffffffff


	//   ....[46]....
        /*0174*/ 	.word	0xffffffff


	//   ....[47]....
        /*0178*/ 	.word	0xffffffff


	//   ....[48]....
        /*017c*/ 	.word	0xffffffff


	//   ....[49]....
        /*0180*/ 	.word	0xffffffff


	//   ....[50]....
        /*0184*/ 	.word	0xffffffff


	//   ....[51]....
        /*0188*/ 	.word	0xffffffff


	//   ....[52]....
        /*018c*/ 	.word	0xffffffff


	//   ....[53]....
        /*0190*/ 	.word	0xffffffff


	//   ....[54]....
        /*0194*/ 	.word	0xffffffff


	//   ....[55]....
        /*0198*/ 	.word	0xffffffff


	//   ....[56]....
        /*019c*/ 	.word	0xffffffff


	//   ....[57]....
        /*01a0*/ 	.word	0xffffffff


	//   ....[58]....
        /*01a4*/ 	.word	0xffffffff


	//   ....[59]....
        /*01a8*/ 	.word	0xffffffff


	//   ....[60]....
        /*01ac*/ 	.word	0xffffffff


	//   ....[61]....
        /*01b0*/ 	.word	0xffffffff


	//   ....[62]....
        /*01b4*/ 	.word	0xffffffff


	//   ....[63]....
        /*01b8*/ 	.word	0xffffffff


	//   ....[64]....
        /*01bc*/ 	.word	0xffffffff


	//   ....[65]....
        /*01c0*/ 	.word	0xffffffff


	//   ....[66]....
        /*01c4*/ 	.word	0xffffffff


	//   ....[67]....
        /*01c8*/ 	.word	0xffffffff


	//   ....[68]....
        /*01cc*/ 	.word	0xffffffff


	//   ....[69]....
        /*01d0*/ 	.word	0xffffffff


	//   ....[70]....
        /*01d4*/ 	.word	0xffffffff


	//   ....[71]....
        /*01d8*/ 	.word	0xffffffff


	//   ....[72]....
        /*01dc*/ 	.word	0xffffffff


	//   ....[73]....
        /*01e0*/ 	.word	0xffffffff


	//   ....[74]....
        /*01e4*/ 	.word	0xffffffff


	//   ....[75]....
        /*01e8*/ 	.word	0xffffffff


	//   ....[76]....
        /*01ec*/ 	.word	0xffffffff


	//   ....[77]....
        /*01f0*/ 	.word	0xffffffff


	//   ....[78]....
        /*01f4*/ 	.word	0xffffffff


	//   ....[79]....
        /*01f8*/ 	.word	0xffffffff


	//   ....[80]....
        /*01fc*/ 	.word	0xffffffff


	//   ....[81]....
        /*0200*/ 	.word	0xffffffff


	//   ....[82]....
        /*0204*/ 	.word	0xffffffff


	//   ....[83]....
        /*0208*/ 	.word	0xffffffff


	//   ....[84]....
        /*020c*/ 	.word	0xffffffff


	//   ....[85]....
        /*0210*/ 	.word	0xffffffff


	//   ....[86]....
        /*0214*/ 	.word	0xffffffff


	//   ....[87]....
        /*0218*/ 	.word	0xffffffff


	//   ....[88]....
        /*021c*/ 	.word	0xffffffff


	//   ....[89]....
        /*0220*/ 	.word	0xffffffff


	//   ....[90]....
        /*0224*/ 	.word	0xffffffff


	//   ....[91]....
        /*0228*/ 	.word	0xffffffff


	//   ....[92]....
        /*022c*/ 	.word	0xffffffff


	//   ....[93]....
        /*0230*/ 	.word	0xffffffff


	//   ....[94]....
        /*0234*/ 	.word	0xffffffff


	//   ....[95]....
        /*0238*/ 	.word	0xffffffff


	//   ....[96]....
        /*023c*/ 	.word	0xffffffff


	//   ....[97]....
        /*0240*/ 	.word	0xffffffff


	//   ....[98]....
        /*0244*/ 	.word	0xffffffff


	//   ....[99]....
        /*0248*/ 	.word	0xffffffff


	//   ....[100]....
        /*024c*/ 	.word	0xffffffff


	//   ....[101]....
        /*0250*/ 	.word	0xffffffff


	//   ....[102]....
        /*0254*/ 	.word	0xffffffff


	//   ....[103]....
        /*0258*/ 	.word	0xffffffff


	//   ....[104]....
        /*025c*/ 	.word	0xffffffff


	//   ....[105]....
        /*0260*/ 	.word	0xffffffff


	//   ....[106]....
        /*0264*/ 	.word	0xffffffff


	//   ....[107]....
        /*0268*/ 	.word	0xffffffff


	//   ....[108]....
        /*026c*/ 	.word	0xffffffff


	//   ....[109]....
        /*0270*/ 	.word	0xffffffff


	//   ....[110]....
        /*0274*/ 	.word	0xffffffff


	//   ....[111]....
        /*0278*/ 	.word	0xffffffff


	//   ....[112]....
        /*027c*/ 	.word	0xffffffff


	//   ....[113]....
        /*0280*/ 	.word	0xffffffff


	//   ....[114]....
        /*0284*/ 	.word	0xffffffff


	//   ....[115]....
        /*0288*/ 	.word	0xffffffff


	//   ....[116]....
        /*028c*/ 	.word	0xffffffff


	//   ....[117]....
        /*0290*/ 	.word	0xffffffff


	//   ....[118]....
        /*0294*/ 	.word	0xffffffff


	//   ....[119]....
        /*0298*/ 	.word	0xffffffff


	//   ....[120]....
        /*029c*/ 	.word	0xffffffff


	//   ....[121]....
        /*02a0*/ 	.word	0xffffffff


	//   ....[122]....
        /*02a4*/ 	.word	0xffffffff


	//   ....[123]....
        /*02a8*/ 	.word	0xffffffff


	//   ....[124]....
        /*02ac*/ 	.word	0xffffffff


	//   ....[125]....
        /*02b0*/ 	.word	0xffffffff


	//   ....[126]....
        /*02b4*/ 	.word	0xffffffff


	//   ....[127]....
        /*02b8*/ 	.word	0xffffffff


	//   ....[128]....
        /*02bc*/ 	.word	0xffffffff


	//   ....[129]....
        /*02c0*/ 	.word	0xffffffff


	//   ....[130]....
        /*02c4*/ 	.word	0xffffffff


	//   ....[131]....
        /*02c8*/ 	.word	0xffffffff


	//   ....[132]....
        /*02cc*/ 	.word	0xffffffff


	//   ....[133]....
        /*02d0*/ 	.word	0xffffffff


	//   ....[134]....
        /*02d4*/ 	.word	0xffffffff


	//   ....[135]....
        /*02d8*/ 	.word	0xffffffff


	//   ....[136]....
        /*02dc*/ 	.word	0xffffffff


	//   ....[137]....
        /*02e0*/ 	.word	0xffffffff


	//   ....[138]....
        /*02e4*/ 	.word	0xffffffff


	//   ....[139]....
        /*02e8*/ 	.word	0xffffffff


	//   ....[140]....
        /*02ec*/ 	.word	0xffffffff


	//   ....[141]....
        /*02f0*/ 	.word	0xffffffff


	//   ....[142]....
        /*02f4*/ 	.word	0xffffffff


	//   ....[143]....
        /*02f8*/ 	.word	0xffffffff


	//   ....[144]....
        /*02fc*/ 	.word	0xffffffff


	//   ....[145]....
        /*0300*/ 	.word	0xffffffff


	//   ....[146]....
        /*0304*/ 	.word	0xffffffff


	//   ....[147]....
        /*0308*/ 	.word	0xffffffff


	//   ....[148]....
        /*030c*/ 	.word	0xffffffff


	//   ....[149]....
        /*0310*/ 	.word	0xffffffff


	//   ....[150]....
        /*0314*/ 	.word	0xffffffff


	//   ....[151]....
        /*0318*/ 	.word	0xffffffff


	//   ....[152]....
        /*031c*/ 	.word	0x05000022


	//   ....[153]....
        /*0320*/ 	.word	0x05000022


	//   ....[154]....
        /*0324*/ 	.word	0x05000022


	//   ....[155]....
        /*0328*/ 	.word	0x05000022


	//   ....[156]....
        /*032c*/ 	.word	0x05000022


	//   ....[157]....
        /*0330*/ 	.word	0x05000022


	//   ....[158]....
        /*0334*/ 	.word	0x05000022


	//   ....[159]....
        /*0338*/ 	.word	0x05000022


	//   ....[160]....
        /*033c*/ 	.word	0x05000022


	//   ....[161]....
        /*0340*/ 	.word	0x05000022


	//   ....[162]....
        /*0344*/ 	.word	0x05000022


	//   ....[163]....
        /*0348*/ 	.word	0x05000022


	//   ....[164]....
        /*034c*/ 	.word	0x05000022


	//   ....[165]....
        /*0350*/ 	.word	0x05000022


	//   ....[166]....
        /*0354*/ 	.word	0x05000022


	//   ....[167]....
        /*0358*/ 	.word	0x05000022


	//   ....[168]....
        /*035c*/ 	.word	0x05000022


	//   ....[169]....
        /*0360*/ 	.word	0x05000022


	//   ....[170]....
        /*0364*/ 	.word	0x05000022


	//   ....[171]....
        /*0368*/ 	.word	0x05000022


	//   ....[172]....
        /*036c*/ 	.word	0x05000022


	//   ....[173]....
        /*0370*/ 	.word	0x05000022


	//   ....[174]....
        /*0374*/ 	.word	0x05000022


	//   ....[175]....
        /*0378*/ 	.word	0x05000022


	//   ....[176]....
        /*037c*/ 	.word	0x05000022


	//   ....[177]....
        /*0380*/ 	.word	0x05000022


	//   ....[178]....
        /*0384*/ 	.word	0x05000022


	//   ....[179]....
        /*0388*/ 	.word	0x05000022


	//   ....[180]....
        /*038c*/ 	.word	0x05000022


	//   ....[181]....
        /*0390*/ 	.word	0x05000022


	//   ....[182]....
        /*0394*/ 	.word	0x05000022


	//   ....[183]....
        /*0398*/ 	.word	0x05000022


	//   ....[184]....
        /*039c*/ 	.word	0x05000022


	//   ....[185]....
        /*03a0*/ 	.word	0x05000022


	//   ....[186]....
        /*03a4*/ 	.word	0x05000022


	//   ....[187]....
        /*03a8*/ 	.word	0x05000022


	//   ....[188]....
        /*03ac*/ 	.word	0x05000022


	//   ....[189]....
        /*03b0*/ 	.word	0x05000022


	//   ....[190]....
        /*03b4*/ 	.word	0x05000022


	//   ....[191]....
        /*03b8*/ 	.word	0x05000022


	//   ....[192]....
        /*03bc*/ 	.word	0x05000022


	//   ....[193]....
        /*03c0*/ 	.word	0x05000022


	//   ....[194]....
        /*03c4*/ 	.word	0x05000022


	//   ....[195]....
        /*03c8*/ 	.word	0x05000022


	//   ....[196]....
        /*03cc*/ 	.word	0x05000022


	//   ....[197]....
        /*03d0*/ 	.word	0x05000022


	//   ....[198]....
        /*03d4*/ 	.word	0x05000022


	//   ....[199]....
        /*03d8*/ 	.word	0x05000022


	//   ....[200]....
        /*03dc*/ 	.word	0x05000022


	//   ....[201]....
        /*03e0*/ 	.word	0x05000022


	//   ....[202]....
        /*03e4*/ 	.word	0x05000022


	//   ....[203]....
        /*03e8*/ 	.word	0x05000022


	//   ....[204]....
        /*03ec*/ 	.word	0x05000022


	//   ....[205]....
        /*03f0*/ 	.word	0x05000022


	//   ....[206]....
        /*03f4*/ 	.word	0x05000022


	//   ....[207]....
        /*03f8*/ 	.word	0x05000022


	//   ....[208]....
        /*03fc*/ 	.word	0x05000022


	//   ....[209]....
        /*0400*/ 	.word	0x05000022


	//   ....[210]....
        /*0404*/ 	.word	0x05000022


	//   ....[211]....
        /*0408*/ 	.word	0x05000022


	//   ....[212]....
        /*040c*/ 	.word	0x05000022


	//   ....[213]....
        /*0410*/ 	.word	0x05000022


	//   ....[214]....
        /*0414*/ 	.word	0x05000022


	//   ....[215]....
        /*0418*/ 	.word	0x05000022


	//   ....[216]....
        /*041c*/ 	.word	0x05000022


	//   ....[217]....
        /*0420*/ 	.word	0x05000022


	//   ....[218]....
        /*0424*/ 	.word	0x05000022


	//   ....[219]....
        /*0428*/ 	.word	0x05000022


	//   ....[220]....
        /*042c*/ 	.word	0x05000022


	//   ....[221]....
        /*0430*/ 	.word	0x05000022


	//   ....[222]....
        /*0434*/ 	.word	0x05000022


	//   ....[223]....
        /*0438*/ 	.word	0x05000022


	//   ....[224]....
        /*043c*/ 	.word	0x05000022


	//   ....[225]....
        /*0440*/ 	.word	0x05000022


	//   ....[226]....
        /*0444*/ 	.word	0x05000022


	//   ....[227]....
        /*0448*/ 	.word	0x05000022


	//   ....[228]....
        /*044c*/ 	.word	0x05000022


	//   ....[229]....
        /*0450*/ 	.word	0x05000022


	//   ....[230]....
        /*0454*/ 	.word	0x05000022


	//   ....[231]....
        /*0458*/ 	.word	0x05000022


	//   ....[232]....
        /*045c*/ 	.word	0x05000022


	//   ....[233]....
        /*0460*/ 	.word	0x05000022


	//   ....[234]....
        /*0464*/ 	.word	0x05000022


	//   ....[235]....
        /*0468*/ 	.word	0x05000022


	//   ....[236]....
        /*046c*/ 	.word	0x05000022


	//   ....[237]....
        /*0470*/ 	.word	0x05000022


	//   ....[238]....
        /*0474*/ 	.word	0x05000022


	//   ....[239]....
        /*0478*/ 	.word	0x05000022


	//   ....[240]....
        /*047c*/ 	.word	0x05000022


	//   ....[241]....
        /*0480*/ 	.word	0x05000022


	//   ....[242]....
        /*0484*/ 	.word	0x05000022


	//   ....[243]....
        /*0488*/ 	.word	0x05000022


	//----- nvinfo : EIATTR_COOP_GROUP_INSTR_OFFSETS
	.align		4
.L_462:
        /*048c*/ 	.byte	0x04, 0x28
        /*048e*/ 	.short	(.L_464 - .L_463)


	//   ....[0]....
.L_463:
        /*0490*/ 	.word	0x00000400


	//   ....[1]....
        /*0494*/ 	.word	0x000005c0


	//   ....[2]....
        /*0498*/ 	.word	0x00000990


	//   ....[3]....
        /*049c*/ 	.word	0x000009b0


	//   ....[4]....
        /*04a0*/ 	.word	0x000009d0


	//   ....[5]....
        /*04a4*/ 	.word	0x00000a20


	//   ....[6]....
        /*04a8*/ 	.word	0x00000a80


	//   ....[7]....
        /*04ac*/ 	.word	0x00000aa0


	//   ....[8]....
        /*04b0*/ 	.word	0x00000b10


	//   ....[9]....
        /*04b4*/ 	.word	0x00000b50


	//   ....[10]....
        /*04b8*/ 	.word	0x00000b70


	//   ....[11]....
        /*04bc*/ 	.word	0x00000be0


	//   ....[12]....
        /*04c0*/ 	.word	0x00000c20


	//   ....[13]....
        /*04c4*/ 	.word	0x00000c40


	//   ....[14]....
        /*04c8*/ 	.word	0x00000cb0


	//   ....[15]....
        /*04cc*/ 	.word	0x00000cf0


	//   ....[16]....
        /*04d0*/ 	.word	0x00000d10


	//   ....[17]....
        /*04d4*/ 	.word	0x00000de0


	//   ....[18]....
        /*04d8*/ 	.word	0x00000df0


	//   ....[19]....
        /*04dc*/ 	.word	0x00001350


	//   ....[20]....
        /*04e0*/ 	.word	0x00002860


	//   ....[21]....
        /*04e4*/ 	.word	0x000029f0


	//   ....[22]....
        /*04e8*/ 	.word	0x00002d60


	//   ....[23]....
        /*04ec*/ 	.word	0x00002dc0


	//   ....[24]....
        /*04f0*/ 	.word	0x00002df0


	//   ....[25]....
        /*04f4*/ 	.word	0x00002e60


	//   ....[26]....
        /*04f8*/ 	.word	0x00002ea0


	//   ....[27]....
        /*04fc*/ 	.word	0x00002ec0


	//   ....[28]....
        /*0500*/ 	.word	0x00002f40


	//   ....[29]....
        /*0504*/ 	.word	0x00002f70


	//   ....[30]....
        /*0508*/ 	.word	0x00002f90


	//   ....[31]....
        /*050c*/ 	.word	0x00003010


	//   ....[32]....
        /*0510*/ 	.word	0x00003040


	//   ....[33]....
        /*0514*/ 	.word	0x00003060


	//   ....[34]....
        /*0518*/ 	.word	0x000030f0


	//   ....[35]....
        /*051c*/ 	.word	0x00003120


	//   ....[36]....
        /*0520*/ 	.word	0x00003140


	//   ....[37]....
        /*0524*/ 	.word	0x000035d0


	//   ....[38]....
        /*0528*/ 	.word	0x00003610


	//   ....[39]....
        /*052c*/ 	.word	0x00003660


	//   ....[40]....
        /*0530*/ 	.word	0x00003970


	//   ....[41]....
        /*0534*/ 	.word	0x00003a00


	//   ....[42]....
        /*0538*/ 	.word	0x00003a50


	//   ....[43]....
        /*053c*/ 	.word	0x00003a60


	//   ....[44]....
        /*0540*/ 	.word	0x00003a70


	//   ....[45]....
        /*0544*/ 	.word	0x00003b50


	//   ....[46]....
        /*0548*/ 	.word	0x00003b60


	//   ....[47]....
        /*054c*/ 	.word	0x00003b70


	//   ....[48]....
        /*0550*/ 	.word	0x00003c60


	//   ....[49]....
        /*0554*/ 	.word	0x00003c70


	//   ....[50]....
        /*0558*/ 	.word	0x00003c80


	//   ....[51]....
        /*055c*/ 	.word	0x00003d70


	//   ....[52]....
        /*0560*/ 	.word	0x00003d80


	//   ....[53]....
        /*0564*/ 	.word	0x00003d90


	//   ....[54]....
        /*0568*/ 	.word	0x00003e80


	//   ....[55]....
        /*056c*/ 	.word	0x00003e90


	//   ....[56]....
        /*0570*/ 	.word	0x00003ea0


	//   ....[57]....
        /*0574*/ 	.word	0x00003fe0


	//   ....[58]....
        /*0578*/ 	.word	0x00004060


	//   ....[59]....
        /*057c*/ 	.word	0x000040e0


	//   ....[60]....
        /*0580*/ 	.word	0x00004130


	//   ....[61]....
        /*0584*/ 	.word	0x00004140


	//   ....[62]....
        /*0588*/ 	.word	0x00004150


	//   ....[63]....
        /*058c*/ 	.word	0x00004230


	//   ....[64]....
        /*0590*/ 	.word	0x00004240


	//   ....[65]....
        /*0594*/ 	.word	0x00004250


	//   ....[66]....
        /*0598*/ 	.word	0x00004330


	//   ....[67]....
        /*059c*/ 	.word	0x00004340


	//   ....[68]....
        /*05a0*/ 	.word	0x00004350


	//   ....[69]....
        /*05a4*/ 	.word	0x00004430


	//   ....[70]....
        /*05a8*/ 	.word	0x00004440


	//   ....[71]....
        /*05ac*/ 	.word	0x00004450


	//   ....[72]....
        /*05b0*/ 	.word	0x00004530


	//   ....[73]....
        /*05b4*/ 	.word	0x00004540


	//   ....[74]....
        /*05b8*/ 	.word	0x00004550


	//   ....[75]....
        /*05bc*/ 	.word	0x000046b0


	//   ....[76]....
        /*05c0*/ 	.word	0x00006330


	//   ....[77]....
        /*05c4*/ 	.word	0x00006470


	//   ....[78]....
        /*05c8*/ 	.word	0x00006a30


	//   ....[79]....
        /*05cc*/ 	.word	0x00006ae0


	//   ....[80]....
        /*05d0*/ 	.word	0x00006af0


	//   ....[81]....
        /*05d4*/ 	.word	0x00006b30


	//   ....[82]....
        /*05d8*/ 	.word	0x00006ba0


	//   ....[83]....
        /*05dc*/ 	.word	0x00006bc0


	//   ....[84]....
        /*05e0*/ 	.word	0x00006c30


	//   ....[85]....
        /*05e4*/ 	.word	0x00006c70


	//   ....[86]....
        /*05e8*/ 	.word	0x00006c90


	//   ....[87]....
        /*05ec*/ 	.word	0x00006d00


	//   ....[88]....
        /*05f0*/ 	.word	0x00006d40


	//   ....[89]....
        /*05f4*/ 	.word	0x00006d60


	//   ....[90]....
        /*05f8*/ 	.word	0x00006dd0


	//   ....[91]....
        /*05fc*/ 	.word	0x00006e10


	//   ....[92]....
        /*0600*/ 	.word	0x00006e40


	//   ....[93]....
        /*0604*/ 	.word	0x000072d0


	//   ....[94]....
        /*0608*/ 	.word	0x00007360


	//   ....[95]....
        /*060c*/ 	.word	0x00007450


	//   ....[96]....
        /*0610*/ 	.word	0x00008e50


	//   ....[97]....
        /*0614*/ 	.word	0x00008f90


	//   ....[98]....
        /*0618*/ 	.word	0x00009520


	//   ....[99]....
        /*061c*/ 	.word	0x00009540


	//   ....[100]....
        /*0620*/ 	.word	0x00009560


	//   ....[101]....
        /*0624*/ 	.word	0x000095c0


	//   ....[102]....
        /*0628*/ 	.word	0x00009600


	//   ....[103]....
        /*062c*/ 	.word	0x00009620


	//   ....[104]....
        /*0630*/ 	.word	0x000096a0


	//   ....[105]....
        /*0634*/ 	.word	0x000096d0


	//   ....[106]....
        /*0638*/ 	.word	0x000096f0


	//   ....[107]....
        /*063c*/ 	.word	0x00009780


	//   ....[108]....
        /*0640*/ 	.word	0x000097a0


	//   ....[109]....
        /*0644*/ 	.word	0x000097b0


	//   ....[110]....
        /*0648*/ 	.word	0x00009850


	//   ....[111]....
        /*064c*/ 	.word	0x00009870


	//   ....[112]....
        /*0650*/ 	.word	0x00009880


	//   ....[113]....
        /*0654*/ 	.word	0x00009ea0


	//   ....[114]....
        /*0658*/ 	.word	0x00009eb0


	//   ....[115]....
        /*065c*/ 	.word	0x00009ed0


	//   ....[116]....
        /*0660*/ 	.word	0x0000a150


	//   ....[117]....
        /*0664*/ 	.word	0x0000a1e0


	//   ....[118]....
        /*0668*/ 	.word	0x0000a230


	//   ....[119]....
        /*066c*/ 	.word	0x0000a240


	//   ....[120]....
        /*0670*/ 	.word	0x0000a250


	//   ....[121]....
        /*0674*/ 	.word	0x0000a330


	//   ....[122]....
        /*0678*/ 	.word	0x0000a340


	//   ....[123]....
        /*067c*/ 	.word	0x0000a350


	//   ....[124]....
        /*0680*/ 	.word	0x0000a440


	//   ....[125]....
        /*0684*/ 	.word	0x0000a450


	//   ....[126]....
        /*0688*/ 	.word	0x0000a460


	//   ....[127]....
        /*068c*/ 	.word	0x0000a550


	//   ....[128]....
        /*0690*/ 	.word	0x0000a560


	//   ....[129]....
        /*0694*/ 	.word	0x0000a570


	//   ....[130]....
        /*0698*/ 	.word	0x0000a660


	//   ....[131]....
        /*069c*/ 	.word	0x0000a670


	//   ....[132]....
        /*06a0*/ 	.word	0x0000a680


	//   ....[133]....
        /*06a4*/ 	.word	0x0000a7d0


	//   ....[134]....
        /*06a8*/ 	.word	0x0000a850


	//   ....[135]....
        /*06ac*/ 	.word	0x0000a8d0


	//   ....[136]....
        /*06b0*/ 	.word	0x0000a920


	//   ....[137]....
        /*06b4*/ 	.word	0x0000a930


	//   ....[138]....
        /*06b8*/ 	.word	0x0000a940


	//   ....[139]....
        /*06bc*/ 	.word	0x0000aa20


	//   ....[140]....
        /*06c0*/ 	.word	0x0000aa30


	//   ....[141]....
        /*06c4*/ 	.word	0x0000aa40


	//   ....[142]....
        /*06c8*/ 	.word	0x0000ab20


	//   ....[143]....
        /*06cc*/ 	.word	0x0000ab30


	//   ....[144]....
        /*06d0*/ 	.word	0x0000ab40


	//   ....[145]....
        /*06d4*/ 	.word	0x0000ac20


	//   ....[146]....
        /*06d8*/ 	.word	0x0000ac30


	//   ....[147]....
        /*06dc*/ 	.word	0x0000ac40


	//   ....[148]....
        /*06e0*/ 	.word	0x0000ad20


	//   ....[149]....
        /*06e4*/ 	.word	0x0000ad40


	//   ....[150]....
        /*06e8*/ 	.word	0x0000ad50


	//   ....[151]....
        /*06ec*/ 	.word	0x0000aeb0


	//   ....[152]....
        /*06f0*/ 	.word	0x0000c750


	//   ....[153]....
        /*06f4*/ 	.word	0x0000c7f0


	//   ....[154]....
        /*06f8*/ 	.word	0x0000c8a0


	//   ....[155]....
        /*06fc*/ 	.word	0x0000c8f0


	//   ....[156]....
        /*0700*/ 	.word	0x0000c940


	//   ....[157]....
        /*0704*/ 	.word	0x0000c9b0


	//   ....[158]....
        /*0708*/ 	.word	0x0000ca40


	//   ....[159]....
        /*070c*/ 	.word	0x0000cac0


	//   ....[160]....
        /*0710*/ 	.word	0x0000cb10


	//   ....[161]....
        /*0714*/ 	.word	0x0000cb80


	//   ....[162]....
        /*0718*/ 	.word	0x0000cc10


	//   ....[163]....
        /*071c*/ 	.word	0x0000cc90


	//   ....[164]....
        /*0720*/ 	.word	0x0000cce0


	//   ....[165]....
        /*0724*/ 	.word	0x0000cd50


	//   ....[166]....
        /*0728*/ 	.word	0x0000cde0


	//   ....[167]....
        /*072c*/ 	.word	0x0000ce60


	//   ....[168]....
        /*0730*/ 	.word	0x0000ceb0


	//   ....[169]....
        /*0734*/ 	.word	0x0000cf20


	//   ....[170]....
        /*0738*/ 	.word	0x0000cfb0


	//   ....[171]....
        /*073c*/ 	.word	0x0000d030


	//   ....[172]....
        /*0740*/ 	.word	0x0000d080


	//   ....[173]....
        /*0744*/ 	.word	0x0000d0f0


	//   ....[174]....
        /*0748*/ 	.word	0x0000d170


	//   ....[175]....
        /*074c*/ 	.word	0x0000d200


	//   ....[176]....
        /*0750*/ 	.word	0x0000d290


	//   ....[177]....
        /*0754*/ 	.word	0x0000d340


	//   ....[178]....
        /*0758*/ 	.word	0x0000d390


	//   ....[179]....
        /*075c*/ 	.word	0x0000d3e0


	//   ....[180]....
        /*0760*/ 	.word	0x0000d460


	//   ....[181]....
        /*0764*/ 	.word	0x0000d4f0


	//   ....[182]....
        /*0768*/ 	.word	0x0000d570


	//   ....[183]....
        /*076c*/ 	.word	0x0000d5c0


	//   ....[184]....
        /*0770*/ 	.word	0x0000d640


	//   ....[185]....
        /*0774*/ 	.word	0x0000d6d0


	//   ....[186]....
        /*0778*/ 	.word	0x0000d750


	//   ....[187]....
        /*077c*/ 	.word	0x0000d7a0


	//   ....[188]....
        /*0780*/ 	.word	0x0000d820


	//   ....[189]....
        /*0784*/ 	.word	0x0000d8b0


	//   ....[190]....
        /*0788*/ 	.word	0x0000d930


	//   ....[191]....
        /*078c*/ 	.word	0x0000d980


	//   ....[192]....
        /*0790*/ 	.word	0x0000da00


	//   ....[193]....
        /*0794*/ 	.word	0x0000da90


	//   ....[194]....
        /*0798*/ 	.word	0x0000db10


	//   ....[195]....
        /*079c*/ 	.word	0x0000db60


	//   ....[196]....
        /*07a0*/ 	.word	0x0000dbd0


	//   ....[197]....
        /*07a4*/ 	.word	0x0000dc50


	//   ....[198]....
        /*07a8*/ 	.word	0x0000dce0


	//   ....[199]....
        /*07ac*/ 	.word	0x0000dd70


	//   ....[200]....
        /*07b0*/ 	.word	0x0000de20


	//   ....[201]....
        /*07b4*/ 	.word	0x0000de70


	//   ....[202]....
        /*07b8*/ 	.word	0x0000dec0


	//   ....[203]....
        /*07bc*/ 	.word	0x0000df30


	//   ....[204]....
        /*07c0*/ 	.word	0x0000dfc0


	//   ....[205]....
        /*07c4*/ 	.word	0x0000e040


	//   ....[206]....
        /*07c8*/ 	.word	0x0000e090


	//   ....[207]....
        /*07cc*/ 	.word	0x0000e100


	//   ....[208]....
        /*07d0*/ 	.word	0x0000e190


	//   ....[209]....
        /*07d4*/ 	.word	0x0000e210


	//   ....[210]....
        /*07d8*/ 	.word	0x0000e260


	//   ....[211]....
        /*07dc*/ 	.word	0x0000e2d0


	//   ....[212]....
        /*07e0*/ 	.word	0x0000e360


	//   ....[213]....
        /*07e4*/ 	.word	0x0000e3e0


	//   ....[214]....
        /*07e8*/ 	.word	0x0000e430


	//   ....[215]....
        /*07ec*/ 	.word	0x0000e4a0


	//   ....[216]....
        /*07f0*/ 	.word	0x0000e530


	//   ....[217]....
        /*07f4*/ 	.word	0x0000e5b0


	//   ....[218]....
        /*07f8*/ 	.word	0x0000e600


	//   ....[219]....
        /*07fc*/ 	.word	0x0000e670


	//   ....[220]....
        /*0800*/ 	.word	0x0000e6e0


	//   ....[221]....
        /*0804*/ 	.word	0x0000e760


	//   ....[222]....
        /*0808*/ 	.word	0x0000e7e0


	//   ....[223]....
        /*080c*/ 	.word	0x0000e890


	//   ....[224]....
        /*0810*/ 	.word	0x0000e8e0


	//   ....[225]....
        /*0814*/ 	.word	0x0000e930


	//   ....[226]....
        /*0818*/ 	.word	0x0000e9a0


	//   ....[227]....
        /*081c*/ 	.word	0x0000ea30


	//   ....[228]....
        /*0820*/ 	.word	0x0000eab0


	//   ....[229]....
        /*0824*/ 	.word	0x0000eb00


	//   ....[230]....
        /*0828*/ 	.word	0x0000eb70


	//   ....[231]....
        /*082c*/ 	.word	0x0000ec00


	//   ....[232]....
        /*0830*/ 	.word	0x0000ec80


	//   ....[233]....
        /*0834*/ 	.word	0x0000ecd0


	//   ....[234]....
        /*0838*/ 	.word	0x0000ed40


	//   ....[235]....
        /*083c*/ 	.word	0x0000edd0


	//   ....[236]....
        /*0840*/ 	.word	0x0000ee50


	//   ....[237]....
        /*0844*/ 	.word	0x0000eea0


	//   ....[238]....
        /*0848*/ 	.word	0x0000ef10


	//   ....[239]....
        /*084c*/ 	.word	0x0000efa0


	//   ....[240]....
        /*0850*/ 	.word	0x0000f030


	//   ....[241]....
        /*0854*/ 	.word	0x0000f080


	//   ....[242]....
        /*0858*/ 	.word	0x0000f0f0


	//   ....[243]....
        /*085c*/ 	.word	0x0000f160


	//----- nvinfo : EIATTR_VRC_CTA_INIT_COUNT
	.align		4
.L_464:
        /*0860*/ 	.byte	0x02, 0x4a
	.zero		1
	.zero		1


	//----- nvinfo : EIATTR_EXIT_INSTR_OFFSETS
	.align		4
        /*0864*/ 	.byte	0x04, 0x1c
        /*0866*/ 	.short	(.L_466 - .L_465)


	//   ....[0]....
.L_465:
        /*0868*/ 	.word	0x000018c0


	//   ....[1]....
        /*086c*/ 	.word	0x00001bb0


	//   ....[2]....
        /*0870*/ 	.word	0x00001da0


	//   ....[3]....
        /*0874*/ 	.word	0x00002430


	//   ....[4]....
        /*0878*/ 	.word	0x000024d0


	//   ....[5]....
        /*087c*/ 	.word	0x00005110


	//   ....[6]....
        /*0880*/ 	.word	0x00005420


	//   ....[7]....
        /*0884*/ 	.word	0x00005630


	//   ....[8]....
        /*0888*/ 	.word	0x00005cd0


	//   ....[9]....
        /*088c*/ 	.word	0x00005d70


	//   ....[10]....
        /*0890*/ 	.word	0x00005da0


	//   ....[11]....
        /*0894*/ 	.word	0x00008770


	//   ....[12]....
        /*0898*/ 	.word	0x00008890


	//   ....[13]....
        /*089c*/ 	.word	0x0000c5f0


	//   ....[14]....
        /*08a0*/ 	.word	0x0000c700


	//----- nvinfo : EIATTR_MAX_THREADS
	.align		4
.L_466:
        /*08a4*/ 	.byte	0x04, 0x05
        /*08a6*/ 	.short	(.L_468 - .L_467)
.L_467:
        /*08a8*/ 	.word	0x00000100
        /*08ac*/ 	.word	0x00000001
        /*08b0*/ 	.word	0x00000001


	//----- nvinfo : EIATTR_CRS_STACK_SIZE
	.align		4
.L_468:
        /*08b4*/ 	.byte	0x04, 0x1e
        /*08b6*/ 	.short	(.L_470 - .L_469)
.L_469:
        /*08b8*/ 	.word	0x00000000


	//----- nvinfo : EIATTR_CBANK_PARAM_SIZE
	.align		4
.L_470:
        /*08bc*/ 	.byte	0x03, 0x19
        /*08be*/ 	.short	0x0048


	//----- nvinfo : EIATTR_PARAM_CBANK
	.align		4
        /*08c0*/ 	.byte	0x04, 0x0a
        /*08c2*/ 	.short	(.L_472 - .L_471)
	.align		4
.L_471:
        /*08c4*/ 	.word	index@(.nv.constant0._ZN6thrust24THRUST_300001_SM_1000_NS8cuda_cub4core6detail13_kernel_agentINS1_15__reduce_by_key16ReduceByKeyAgentINS0_6detail15normal_iteratorINS0_10device_ptrIiEEEESB_SB_SB_N4cuda3std3__48equal_toIiEENSE_4plusIiEEPllEEJSB_SB_SB_SB_SJ_N3cub18CUB_300001_SM_100024ReduceByKeyScanTileStateIilLb1EEESG_SI_llEEEvDpT0_)
        /*08c8*/ 	.short	0x0380
        /*08ca*/ 	.short	0x0048


	//----- nvinfo : EIATTR_SW_WAR
	.align		4
.L_472:
        /*08cc*/ 	.byte	0x04, 0x36
        /*08ce*/ 	.short	(.L_474 - .L_473)
.L_473:
        /*08d0*/ 	.word	0x00000008
.L_474:


//--------------------- .nv.info._ZN6thrust24THRUST_300001_SM_1000_NS8cuda_cub4core6detail13_kernel_agentINS1_15__reduce_by_key9InitAgentIN3cub18CUB_300001_SM_100024ReduceByKeyScanTileStateIilLb1EEElPlEEJSA_lSB_EEEvDpT0_ --------------------------
	.section	.nv.info._ZN6thrust24THRUST_300001_SM_1000_NS8cuda_cub4core6detail13_kernel_agentINS1_15__reduce_by_key9InitAgentIN3cub18CUB_300001_SM_100024ReduceByKeyScanTileStateIilLb1EEElPlEEJSA_lSB_EEEvDpT0_,"",@"SHT_CUDA_INFO"
	.sectionflags	@""
	.align	4


	//----- nvinfo : EIATTR_CUDA_API_VERSION
	.align		4
        /*0000*/ 	.byte	0x04, 0x37
        /*0002*/ 	.short	(.L_476 - .L_475)
.L_475:
        /*0004*/ 	.word	0x00000082


	//----- nvinfo : EIATTR_KPARAM_INFO
	.align		4
.L_476:
        /*0008*/ 	.byte	0x04, 0x17
        /*000a*/ 	.short	(.L_478 - .L_477)
.L_477:
        /*000c*/ 	.word	0x00000000
        /*0010*/ 	.short	0x0002
        /*0012*/ 	.short	0x0010
        /*0014*/ 	.byte	0x00, 0xf5, 0x21, 0x00


	//----- nvinfo : EIATTR_KPARAM_INFO
	.align		4
.L_478:
        /*0018*/ 	.byte	0x04, 0x17
        /*001a*/ 	.short	(.L_480 - .L_479)
.L_479:
        /*001c*/ 	.word	0x00000000
        /*0020*/ 	.short	0x0001
        /*0022*/ 	.short	0x0008
        /*0024*/ 	.byte	0x00, 0xf0, 0x21, 0x00


	//----- nvinfo : EIATTR_KPARAM_INFO
	.align		4
.L_480:
        /*0028*/ 	.byte	0x04, 0x17
        /*002a*/ 	.short	(.L_482 - .L_481)
.L_481:
        /*002c*/ 	.word	0x00000000
        /*0030*/ 	.short	0x0000
        /*0032*/ 	.short	0x0000
        /*0034*/ 	.byte	0x00, 0xf0, 0x21, 0x00


	//----- nvinfo : EIATTR_SPARSE_MMA_MASK
	.align		4
.L_482:
        /*0038*/ 	.byte	0x03, 0x50
        /*003a*/ 	.short	0x0000


	//----- nvinfo : EIATTR_MAXREG_COUNT
	.align		4
        /*003c*/ 	.byte	0x03, 0x1b
        /*003e*/ 	.short	0x00ff


	//----- nvinfo : EIATTR_MERCURY_ISA_VERSION
	.align		4
        /*0040*/ 	.byte	0x03, 0x5f
        /*0042*/ 	.short	0x0101


	//----- nvinfo : EIATTR_VRC_CTA_INIT_COUNT
	.align		4
        /*0044*/ 	.byte	0x02, 0x4a
	.zero		1
	.zero		1


	//----- nvinfo : EIATTR_EXIT_INSTR_OFFSETS
	.align		4
        /*0048*/ 	.byte	0x04, 0x1c
        /*004a*/ 	.short	(.L_484 - .L_483)


	//   ....[0]....
.L_483:
        /*004c*/ 	.word	0x00000140


	//   ....[1]....
        /*0050*/ 	.word	0x00000170


	//----- nvinfo : EIATTR_MAX_THREADS
	.align		4
.L_484:
        /*0054*/ 	.byte	0x04, 0x05
        /*0056*/ 	.short	(.L_486 - .L_485)
.L_485:
        /*0058*/ 	.word	0x00000080
        /*005c*/ 	.word	0x00000001
        /*0060*/ 	.word	0x00000001


	//----- nvinfo : EIATTR_CBANK_PARAM_SIZE
	.align		4
.L_486:
        /*0064*/ 	.byte	0x03, 0x19
        /*0066*/ 	.short	0x0018


	//----- nvinfo : EIATTR_PARAM_CBANK
	.align		4
        /*0068*/ 	.byte	0x04, 0x0a
        /*006a*/ 	.short	(.L_488 - .L_487)
	.align		4
.L_487:
        /*006c*/ 	.word	index@(.nv.constant0._ZN6thrust24THRUST_300001_SM_1000_NS8cuda_cub4core6detail13_kernel_agentINS1_15__reduce_by_key9InitAgentIN3cub18CUB_300001_SM_100024ReduceByKeyScanTileStateIilLb1EEElPlEEJSA_lSB_EEEvDpT0_)
        /*0070*/ 	.short	0x0380
        /*0072*/ 	.short	0x0018


	//----- nvinfo : EIATTR_SW_WAR
	.align		4
.L_488:
        /*0074*/ 	.byte	0x04, 0x36
        /*0076*/ 	.short	(.L_490 - .L_489)
.L_489:
        /*0078*/ 	.word	0x00000008
.L_490:


//--------------------- .nv.info._ZN6thrust24THRUST_300001_SM_1000_NS8cuda_cub4core6detail13_kernel_agentINS1_15__reduce_by_key16ReduceByKeyAgentINS0_6detail15normal_iteratorINS0_10device_ptrIiEEEESB_SB_SB_N4cuda3std3__48equal_toIiEENSE_4plusIiEEPiiEEJSB_SB_SB_SB_SJ_N3cub18CUB_300001_SM_100024ReduceByKeyScanTileStateIiiLb1EEESG_SI_iiEEEvDpT0_ --------------------------
	.section	.nv.info._ZN6thrust24THRUST_300001_SM_1000_NS8cuda_cub4core6detail13_kernel_agentINS1_15__reduce_by_key16ReduceByKeyAgentINS0_6detail15normal_iteratorINS0_10device_ptrIiEEEESB_SB_SB_N4cuda3std3__48equal_toIiEENSE_4plusIiEEPiiEEJSB_SB_SB_SB_SJ_N3cub18CUB_300001_SM_100024ReduceByKeyScanTileStateIiiLb1EEESG_SI_iiEEEvDpT0_,"",@"SHT_CUDA_INFO"
	.sectionflags	@""
	.align	4


	//----- nvinfo : EIATTR_CUDA_API_VERSION
	.align		4
        /*0000*/ 	.byte	0x04, 0x37
        /*0002*/ 	.short	(.L_492 - .L_491)
.L_491:
        /*0004*/ 	.word	0x00000082


	//----- nvinfo : EIATTR_KPARAM_INFO
	.align		4
.L_492:
        /*0008*/ 	.byte	0x04, 0x17
        /*000a*/ 	.short	(.L_494 - .L_493)
.L_493:
        /*000c*/ 	.word	0x00000000
        /*0010*/ 	.short	0x0009
        /*0012*/ 	.short	0x0038
        /*0014*/ 	.byte	0x00, 0xf0, 0x11, 0x00


	//----- nvinfo : EIATTR_KPARAM_INFO
	.align		4
.L_494:
        /*0018*/ 	.byte	0x04, 0x17
        /*001a*/ 	.short	(.L_496 - .L_495)
.L_495:
        /*001c*/ 	.word	0x00000000
        /*0020*/ 	.short	0x0008
        /*0022*/ 	.short	0x0034
        /*0024*/ 	.byte	0x00, 0xf0, 0x11, 0x00


	//----- nvinfo : EIATTR_KPARAM_INFO
	.align		4
.L_496:
        /*0028*/ 	.byte	0x04, 0x17
        /*002a*/ 	.short	(.L_498 - .L_497)
.L_497:
        /*002c*/ 	.word	0x00000000
        /*0030*/ 	.short	0x0007
        /*0032*/ 	.short	0x0031
        /*0034*/ 	.byte	0x00, 0xf0, 0x05, 0x00


	//----- nvinfo : EIATTR_KPARAM_INFO
	.align		4
.L_498:
        /*0038*/ 	.byte	0x04, 0x17
        /*003a*/ 	.short	(.L_500 - .L_499)
.L_499:
        /*003c*/ 	.word	0x00000000
        /*0040*/ 	.short	0x0006
        /*0042*/ 	.short	0x0030
        /*0044*/ 	.byte	0x00, 0xf0, 0x05, 0x00


	//----- nvinfo : EIATTR_KPARAM_INFO
	.align		4
.L_500:
        /*0048*/ 	.byte	0x04, 0x17
        /*004a*/ 	.short	(.L_502 - .L_501)
.L_501:
        /*004c*/ 	.word	0x00000000
        /*0050*/ 	.short	0x0005
        /*0052*/ 	.short	0x0028
        /*0054*/ 	.byte	0x00, 0xf0, 0x21, 0x00


	//----- nvinfo : EIATTR_KPARAM_INFO
	.align		4
.L_502:
        /*0058*/ 	.byte	0x04, 0x17
        /*005a*/ 	.short	(.L_504 - .L_503)
.L_503:
        /*005c*/ 	.word	0x00000000
        /*0060*/ 	.short	0x0004
        /*0062*/ 	.short	0x0020
        /*0064*/ 	.byte	0x00, 0xf5, 0x21, 0x00


	//----- nvinfo : EIATTR_KPARAM_INFO
	.align		4
.L_504:
        /*0068*/ 	.byte	0x04, 0x17
        /*006a*/ 	.short	(.L_506 - .L_505)
.L_505:
        /*006c*/ 	.word	0x00000000
        /*0070*/ 	.short	0x0003
        /*0072*/ 	.short	0x0018
        /*0074*/ 	.byte	0x00, 0xf0, 0x21, 0x00


	//----- nvinfo : EIATTR_KPARAM_INFO
	.align		4
.L_506:
        /*0078*/ 	.byte	0x04, 0x17
        /*007a*/ 	.short	(.L_508 - .L_507)
.L_507:
        /*007c*/ 	.word	0x00000000
        /*0080*/ 	.short	0x0002
        /*0082*/ 	.short	0x0010
        /*0084*/ 	.byte	0x00, 0xf0, 0x21, 0x00


	//----- nvinfo : EIATTR_KPARAM_INFO
	.align		4
.L_508:
        /*0088*/ 	.byte	0x04, 0x17
        /*008a*/ 	.short	(.L_510 - .L_509)
.L_509:
        /*008c*/ 	.word	0x00000000
        /*0090*/ 	.short	0x0001
        /*0092*/ 	.short	0x0008
        /*0094*/ 	.byte	0x00, 0xf0, 0x21, 0x00


	//----- nvinfo : EIATTR_KPARAM_INFO
	.align		4
.L_510:
        /*0098*/ 	.byte	0x04, 0x17
        /*009a*/ 	.short	(.L_512 - .L_511)
.L_511:
        /*009c*/ 	.word	0x00000000
        /*00a0*/ 	.short	0x0000
        /*00a2*/ 	.short	0x0000
        /*00a4*/ 	.byte	0x00, 0xf0, 0x21, 0x00


	//----- nvinfo : EIATTR_SPARSE_MMA_MASK
	.align		4
.L_512:
        /*00a8*/ 	.byte	0x03, 0x50
        /*00aa*/ 	.short	0x0000


	//----- nvinfo : EIATTR_MAXREG_COUNT
	.align		4
        /*00ac*/ 	.byte	0x03, 0x1b
        /*00ae*/ 	.short	0x00ff


	//----- nvinfo : EIATTR_NUM_BARRIERS
	.align		4
        /*00b0*/ 	.byte	0x02, 0x4c
        /*00b2*/ 	.byte	0x01
	.zero		1


	//----- nvinfo : EIATTR_MERCURY_ISA_VERSION
	.align		4
        /*00b4*/ 	.byte	0x03, 0x5f
        /*00b6*/ 	.short	0x0101


	//----- nvinfo : EIATTR_COOP_GROUP_MASK_REGIDS
	.align		4
        /*00b8*/ 	.byte	0x04, 0x29
        /*00ba*/ 	.short	(.L_514 - .L_513)


	//   ....[0]....
.L_513:
        /*00bc*/ 	.word	0xffffffff


	//   ....[1]....
        /*00c0*/ 	.word	0xffffffff


	//   ....[2]....
        /*00c4*/ 	.word	0xffffffff


	//   ....[3]....
        /*00c8*/ 	.word	0xffffffff


	//   ....[4]....
        /*00cc*/ 	.word	0xffffffff


	//   ....[5]....
        /*00d0*/ 	.word	0xffffffff


	//   ....[6]....
        /*00d4*/ 	.word	0xffffffff


	//   ....[7]....
        /*00d8*/ 	.word	0xffffffff


	//   ....[8]....
        /*00dc*/ 	.word	0xffffffff


	//   ....[9]....
        /*00e0*/ 	.word	0xffffffff


	//   ....[10]....
        /*00e4*/ 	.word	0xffffffff


	//   ....[11]....
        /*00e8*/ 	.word	0xffffffff


	//   ....[12]....
        /*00ec*/ 	.word	0xffffffff


	//   ....[13]....
        /*00f0*/ 	.word	0xffffffff


	//   ....[14]....
        /*00f4*/ 	.word	0xffffffff


	//   ....[15]....
        /*00f8*/ 	.word	0xffffffff


	//   ....[16]....
        /*00fc*/ 	.word	0xffffffff


	//   ....[17]....
        /*0100*/ 	.word	0xffffffff


	//   ....[18]....
        /*0104*/ 	.word	0xffffffff


	//   ....[19]....
        /*0108*/ 	.word	0xffffffff


	//   ....[20]....
        /*010c*/ 	.word	0xffffffff


	//   ....[21]....
        /*0110*/ 	.word	0xffffffff


	//   ....[22]....
        /*0114*/ 	.word	0xffffffff


	//   ....[23]....
        /*0118*/ 	.word	0xffffffff


	//   ....[24]....
        /*011c*/ 	.word	0xffffffff


	//   ....[25]....
        /*0120*/ 	.word	0xffffffff


	//   ....[26]....
        /*0124*/ 	.word	0xffffffff


	//   ....[27]....
        /*0128*/ 	.word	0xffffffff


	//   ....[28]....
        /*012c*/ 	.word	0xffffffff


	//   ....[29]....
        /*0130*/ 	.word	0xffffffff


	//   ....[30]....
        /*0134*/ 	.word	0xffffffff


	//   ....[31]....
        /*0138*/ 	.word	0xffffffff


	//   ....[32]....
        /*013c*/ 	.word	0xffffffff


	//   ....[33]....
        /*0140*/ 	.word	0xffffffff


	//   ....[34]....
        /*0144*/ 	.word	0xffffffff


	//   ....[35]....
        /*0148*/ 	.word	0xffffffff


	//   ....[36]....
        /*014c*/ 	.word	0xffffffff


	//   ....[37]....
        /*0150*/ 	.word	0xffffffff


	//   ....[38]....
        /*0154*/ 	.word	0xffffffff


	//   ....[39]....
        /*0158*/ 	.word	0xffffffff


	//   ....[40]....
        /*015c*/ 	.word	0xffffffff


	//   ....[41]....
        /*0160*/ 	.word	0xffffffff


	//   ....[42]....
        /*0164*/ 	.word	0xffffffff


	//   ....[43]....
        /*0168*/ 	.word	0xffffffff


	//   ....[44]....
        /*016c*/ 	.word	0xffffffff


	//   ....[45]....
        /*0170*/ 	.word	0xffffffff


	//   ....[46]....
        /*0174*/ 	.word	0xffffffff


	//   ....[47]....
        /*0178*/ 	.word	0xffffffff


	//   ....[48]....
        /*017c*/ 	.word	0xffffffff


	//   ....[49]....
        /*0180*/ 	.word	0xffffffff


	//   ....[50]....
        /*0184*/ 	.word	0xffffffff


	//   ....[51]....
        /*0188*/ 	.word	0xffffffff


	//   ....[52]....
        /*018c*/ 	.word	0xffffffff


	//   ....[53]....
        /*0190*/ 	.word	0xffffffff


	//   ....[54]....
        /*0194*/ 	.word	0xffffffff


	//   ....[55]....
        /*0198*/ 	.word	0xffffffff


	//   ....[56]....
        /*019c*/ 	.word	0xffffffff


	//   ....[57]....
        /*01a0*/ 	.word	0xffffffff


	//   ....[58]....
        /*01a4*/ 	.word	0xffffffff


	//   ....[59]....
        /*01a8*/ 	.word	0xffffffff


	//   ....[60]....
        /*01ac*/ 	.word	0xffffffff


	//   ....[61]....
        /*01b0*/ 	.word	0xffffffff


	//   ....[62]....
        /*01b4*/ 	.word	0xffffffff


	//   ....[63]....
        /*01b8*/ 	.word	0xffffffff


	//   ....[64]....
        /*01bc*/ 	.word	0xffffffff


	//   ....[65]....
        /*01c0*/ 	.word	0xffffffff


	//   ....[66]....
        /*01c4*/ 	.word	0xffffffff


	//   ....[67]....
        /*01c8*/ 	.word	0xffffffff


	//   ....[68]....
        /*01cc*/ 	.word	0xffffffff


	//   ....[69]....
        /*01d0*/ 	.word	0xffffffff


	//   ....[70]....
        /*01d4*/ 	.word	0xffffffff


	//   ....[71]....
        /*01d8*/ 	.word	0xffffffff


	//   ....[72]....
        /*01dc*/ 	.word	0xffffffff


	//   ....[73]....
        /*01e0*/ 	.word	0xffffffff


	//   ....[74]....
        /*01e4*/ 	.word	0xffffffff


	//   ....[75]....
        /*01e8*/ 	.word	0xffffffff


	//   ....[76]....
        /*01ec*/ 	.word	0xffffffff


	//   ....[77]....
        /*01f0*/ 	.word	0xffffffff


	//   ....[78]....
        /*01f4*/ 	.word	0xffffffff


	//   ....[79]....
        /*01f8*/ 	.word	0xffffffff


	//   ....[80]....
        /*01fc*/ 	.word	0xffffffff


	//   ....[81]....
        /*0200*/ 	.word	0xffffffff


	//   ....[82]....
        /*0204*/ 	.word	0xffffffff


	//   ....[83]....
        /*0208*/ 	.word	0xffffffff


	//   ....[84]....
        /*020c*/ 	.word	0xffffffff


	//   ....[85]....
        /*0210*/ 	.word	0xffffffff


	//   ....[86]....
        /*0214*/ 	.word	0xffffffff


	//   ....[87]....
        /*0218*/ 	.word	0xffffffff


	//   ....[88]....
        /*021c*/ 	.word	0xffffffff


	//   ....[89]....
        /*0220*/ 	.word	0xffffffff


	//   ....[90]....
        /*0224*/ 	.word	0xffffffff


	//   ....[91]....
        /*0228*/ 	.word	0xffffffff


	//   ....[92]....
        /*022c*/ 	.word	0xffffffff


	//   ....[93]....
        /*0230*/ 	.word	0xffffffff


	//   ....[94]....
        /*0234*/ 	.word	0xffffffff


	//   ....[95]....
        /*0238*/ 	.word	0xffffffff


	//   ....[96]....
        /*023c*/ 	.word	0xffffffff


	//   ....[97]....
        /*0240*/ 	.word	0xffffffff


	//   ....[98]....
        /*0244*/ 	.word	0xffffffff


	//   ....[99]....
        /*0248*/ 	.word	0xffffffff


	//   ....[100]....
        /*024c*/ 	.word	0xffffffff


	//   ....[101]....
        /*0250*/ 	.word	0xffffffff


	//   ....[102]....
        /*0254*/ 	.word	0xffffffff


	//   ....[103]....
        /*0258*/ 	.word	0xffffffff


	//   ....[104]....
        /*025c*/ 	.word	0xffffffff


	//   ....[105]....
        /*0260*/ 	.word	0xffffffff


	//   ....[106]....
        /*0264*/ 	.word	0xffffffff


	//   ....[107]....
        /*0268*/ 	.word	0xffffffff


	//   ....[108]....
        /*026c*/ 	.word	0x05000015


	//   ....[109]....
        /*0270*/ 	.word	0x05000015


	//   ....[110]....
        /*0274*/ 	.word	0x05000015


	//   ....[111]....
        /*0278*/ 	.word	0x05000015


	//   ....[112]....
        /*027c*/ 	.word	0x05000015


	//   ....[113]....
        /*0280*/ 	.word	0x05000015


	//   ....[114]....
        /*0284*/ 	.word	0x05000015


	//   ....[115]....
        /*0288*/ 	.word	0x05000015


	//   ....[116]....
        /*028c*/ 	.word	0x05000015


	//   ....[117]....
        /*0290*/ 	.word	0x05000015


	//   ....[118]....
        /*0294*/ 	.word	0x05000015


	//   ....[119]....
        /*0298*/ 	.word	0x05000015


	//   ....[120]....
        /*029c*/ 	.word	0x05000015


	//   ....[121]....
        /*02a0*/ 	.word	0x05000015


	//   ....[122]....
        /*02a4*/ 	.word	0x05000015


	//   ....[123]....
        /*02a8*/ 	.word	0x05000015


	//   ....[124]....
        /*02ac*/ 	.word	0x05000015


	//   ....[125]....
        /*02b0*/ 	.word	0x05000015


	//   ....[126]....
        /*02b4*/ 	.word	0x05000015


	//   ....[127]....
        /*02b8*/ 	.word	0x05000015


	//   ....[128]....
        /*02bc*/ 	.word	0x05000015


	//   ....[129]....
        /*02c0*/ 	.word	0x05000015


	//   ....[130]....
        /*02c4*/ 	.word	0x05000015


	//   ....[131]....
        /*02c8*/ 	.word	0x05000015


	//   ....[132]....
        /*02cc*/ 	.word	0x05000015


	//   ....[133]....
        /*02d0*/ 	.word	0x05000015


	//   ....[134]....
        /*02d4*/ 	.word	0x05000015


	//   ....[135]....
        /*02d8*/ 	.word	0x05000015


	//   ....[136]....
        /*02dc*/ 	.word	0x05000015


	//   ....[137]....
        /*02e0*/ 	.word	0x05000015


	//   ....[138]....
        /*02e4*/ 	.word	0x05000015


	//   ....[139]....
        /*02e8*/ 	.word	0x05000015


	//   ....[140]....
        /*02ec*/ 	.word	0x05000015


	//   ....[141]....
        /*02f0*/ 	.word	0x05000015


	//   ....[142]....
        /*02f4*/ 	.word	0x05000015


	//   ....[143]....
        /*02f8*/ 	.word	0x05000015


	//   ....[144]....
        /*02fc*/ 	.word	0x05000015


	//   ....[145]....
        /*0300*/ 	.word	0x05000015


	//   ....[146]....
        /*0304*/ 	.word	0x05000015


	//   ....[147]....
        /*0308*/ 	.word	0x05000015


	//   ....[148]....
        /*030c*/ 	.word	0x05000015


	//   ....[149]....
        /*0310*/ 	.word	0x05000015


	//   ....[150]....
        /*0314*/ 	.word	0x05000015


	//   ....[151]....
        /*0318*/ 	.word	0x05000015


	//   ....[152]....
        /*031c*/ 	.word	0x05000015


	//   ....[153]....
        /*0320*/ 	.word	0x05000015


	//   ....[154]....
        /*0324*/ 	.word	0x05000015


	//   ....[155]....
        /*0328*/ 	.word	0x05000015


	//   ....[156]....
        /*032c*/ 	.word	0x05000015


	//   ....[157]....
        /*0330*/ 	.word	0x05000015


	//   ....[158]....
        /*0334*/ 	.word	0x05000015


	//   ....[159]....
        /*0338*/ 	.word	0x05000015


	//----- nvinfo : EIATTR_COOP_GROUP_INSTR_OFFSETS
	.align		4
.L_514:
        /*033c*/ 	.byte	0x04, 0x28
        /*033e*/ 	.short	(.L_516 - .L_515)


	//   ....[0]....
.L_515:
        /*0340*/ 	.word	0x00000390


	//   ....[1]....
        /*0344*/ 	.word	0x00000530


	//   ....[2]....
        /*0348*/ 	.word	0x000008a0


	//   ....[3]....
        /*034c*/ 	.word	0x000008c0


	//   ....[4]....
        /*0350*/ 	.word	0x00000900


	//   ....[5]....
        /*0354*/ 	.word	0x00000930


	//   ....[6]....
        /*0358*/ 	.word	0x000009a0


	//   ....[7]....
        /*035c*/ 	.word	0x000009e0


	//   ....[8]....
        /*0360*/ 	.word	0x00000a20


	//   ....[9]....
        /*0364*/ 	.word	0x00000a70


	//   ....[10]....
        /*0368*/ 	.word	0x00000ac0


	//   ....[11]....
        /*036c*/ 	.word	0x00000ae0


	//   ....[12]....
        /*0370*/ 	.word	0x00000ba0


	//   ....[13]....
        /*0374*/ 	.word	0x00000ea0


	//   ....[14]....
        /*0378*/ 	.word	0x00002630


	//   ....[15]....
        /*037c*/ 	.word	0x000027b0


	//   ....[16]....
        /*0380*/ 	.word	0x00002b10


	//   ....[17]....
        /*0384*/ 	.word	0x00002b60


	//   ....[18]....
        /*0388*/ 	.word	0x00002bd0


	//   ....[19]....
        /*038c*/ 	.word	0x00002bf0


	//   ....[20]....
        /*0390*/ 	.word	0x00002c70


	//   ....[21]....
        /*0394*/ 	.word	0x00002c90


	//   ....[22]....
        /*0398*/ 	.word	0x00002d00


	//   ....[23]....
        /*039c*/ 	.word	0x00002d20


	//   ....[24]....
        /*03a0*/ 	.word	0x00002d90


	//   ....[25]....
        /*03a4*/ 	.word	0x00002db0


	//   ....[26]....
        /*03a8*/ 	.word	0x00002e10


	//   ....[27]....
        /*03ac*/ 	.word	0x00002e40


	//   ....[28]....
        /*03b0*/ 	.word	0x000033b0


	//   ....[29]....
        /*03b4*/ 	.word	0x00003420


	//   ....[30]....
        /*03b8*/ 	.word	0x000034a0


	//   ....[31]....
        /*03bc*/ 	.word	0x000034f0


	//   ....[32]....
        /*03c0*/ 	.word	0x00003510


	//   ....[33]....
        /*03c4*/ 	.word	0x00003580


	//   ....[34]....
        /*03c8*/ 	.word	0x000035a0


	//   ....[35]....
        /*03cc*/ 	.word	0x00003630


	//   ....[36]....
        /*03d0*/ 	.word	0x00003650


	//   ....[37]....
        /*03d4*/ 	.word	0x000036c0


	//   ....[38]....
        /*03d8*/ 	.word	0x000036e0


	//   ....[39]....
        /*03dc*/ 	.word	0x00003760


	//   ....[40]....
        /*03e0*/ 	.word	0x00003780


	//   ....[41]....
        /*03e4*/ 	.word	0x00003890


	//   ....[42]....
        /*03e8*/ 	.word	0x000038f0


	//   ....[43]....
        /*03ec*/ 	.word	0x00003980


	//   ....[44]....
        /*03f0*/ 	.word	0x00003990


	//   ....[45]....
        /*03f4*/ 	.word	0x000039b0


	//   ....[46]....
        /*03f8*/ 	.word	0x00003a20


	//   ....[47]....
        /*03fc*/ 	.word	0x00003a50


	//   ....[48]....
        /*0400*/ 	.word	0x00003ae0


	//   ....[49]....
        /*0404*/ 	.word	0x00003b00


	//   ....[50]....
        /*0408*/ 	.word	0x00003b70


	//   ....[51]....
        /*040c*/ 	.word	0x00003b90


	//   ....[52]....
        /*0410*/ 	.word	0x00003c10


	//   ....[53]....
        /*0414*/ 	.word	0x00003c30


	//   ....[54]....
        /*0418*/ 	.word	0x000058c0


	//   ....[55]....
        /*041c*/ 	.word	0x00005a10


	//   ....[56]....
        /*0420*/ 	.word	0x00005f00


	//   ....[57]....
        /*0424*/ 	.word	0x00005f30


	//   ....[58]....
        /*0428*/ 	.word	0x00005f70


	//   ....[59]....
        /*042c*/ 	.word	0x00005fa0


	//   ....[60]....
        /*0430*/ 	.word	0x00006010


	//   ....[61]....
        /*0434*/ 	.word	0x00006050


	//   ....[62]....
        /*0438*/ 	.word	0x00006090


	//   ....[63]....
        /*043c*/ 	.word	0x000060e0


	//   ....[64]....
        /*0440*/ 	.word	0x00006130


	//   ....[65]....
        /*0444*/ 	.word	0x00006150


	//   ....[66]....
        /*0448*/ 	.word	0x00006430


	//   ....[67]....
        /*044c*/ 	.word	0x00006500


	//   ....[68]....
        /*0450*/ 	.word	0x00007fd0


	//   ....[69]....
        /*0454*/ 	.word	0x00008110


	//   ....[70]....
        /*0458*/ 	.word	0x00008580


	//   ....[71]....
        /*045c*/ 	.word	0x000085d0


	//   ....[72]....
        /*0460*/ 	.word	0x00008630


	//   ....[73]....
        /*0464*/ 	.word	0x00008660


	//   ....[74]....
        /*0468*/ 	.word	0x000086d0


	//   ....[75]....
        /*046c*/ 	.word	0x000086f0


	//   ....[76]....
        /*0470*/ 	.word	0x00008770


	//   ....[77]....
        /*0474*/ 	.word	0x00008780


	//   ....[78]....
        /*0478*/ 	.word	0x00008800


	//   ....[79]....
        /*047c*/ 	.word	0x00008810


	//   ....[80]....
        /*0480*/ 	.word	0x00008ab0


	//   ....[81]....
        /*0484*/ 	.word	0x00008b50


	//   ....[82]....
        /*0488*/ 	.word	0x00008e60


	//   ....[83]....
        /*048c*/ 	.word	0x00008ed0


	//   ....[84]....
        /*0490*/ 	.word	0x00008f40


	//   ....[85]....
        /*0494*/ 	.word	0x00008f60


	//   ....[86]....
        /*0498*/ 	.word	0x00008fd0


	//   ....[87]....
        /*049c*/ 	.word	0x00008ff0


	//   ....[88]....
        /*04a0*/ 	.word	0x00009070


	//   ....[89]....
        /*04a4*/ 	.word	0x00009090


	//   ....[90]....
        /*04a8*/ 	.word	0x00009100


	//   ....[91]....
        /*04ac*/ 	.word	0x00009120


	//   ....[92]....
        /*04b0*/ 	.word	0x000091d0


	//   ....[93]....
        /*04b4*/ 	.word	0x00009210


	//   ....[94]....
        /*04b8*/ 	.word	0x00009230


	//   ....[95]....
        /*04bc*/ 	.word	0x00009330


	//   ....[96]....
        /*04c0*/ 	.word	0x00009390


	//   ....[97]....
        /*04c4*/ 	.word	0x00009400


	//   ....[98]....
        /*04c8*/ 	.word	0x00009420


	//   ....[99]....
        /*04cc*/ 	.word	0x00009490


	//   ....[100]....
        /*04d0*/ 	.word	0x000094c0


	//   ....[101]....
        /*04d4*/ 	.word	0x00009550


	//   ....[102]....
        /*04d8*/ 	.word	0x00009570


	//   ....[103]....
        /*04dc*/ 	.word	0x000095e0


	//   ....[104]....
        /*04e0*/ 	.word	0x00009600


	//   ....[105]....
        /*04e4*/ 	.word	0x00009690


	//   ....[106]....
        /*04e8*/ 	.word	0x000096b0


	//   ....[107]....
        /*04ec*/ 	.word	0x000096d0


	//   ....[108]....
        /*04f0*/ 	.word	0x0000af30


	//   ....[109]....
        /*04f4*/ 	.word	0x0000aff0


	//   ....[110]....
        /*04f8*/ 	.word	0x0000b0c0


	//   ....[111]....
        /*04fc*/ 	.word	0x0000b120


	//   ....[112]....
        /*0500*/ 	.word	0x0000b1d0


	//   ....[113]....
        /*0504*/ 	.word	0x0000b240


	//   ....[114]....
        /*0508*/ 	.word	0x0000b2e0


	//   ....[115]....
        /*050c*/ 	.word	0x0000b350


	//   ....[116]....
        /*0510*/ 	.word	0x0000b3d0


	//   ....[117]....
        /*0514*/ 	.word	0x0000b490


	//   ....[118]....
        /*0518*/ 	.word	0x0000b510


	//   ....[119]....
        /*051c*/ 	.word	0x0000b5d0


	//   ....[120]....
        /*0520*/ 	.word	0x0000b600


	//   ....[121]....
        /*0524*/ 	.word	0x0000b6e0


	//   ....[122]....
        /*0528*/ 	.word	0x0000b790


	//   ....[123]....
        /*052c*/ 	.word	0x0000b860


	//   ....[124]....
        /*0530*/ 	.word	0x0000b8c0


	//   ....[125]....
        /*0534*/ 	.word	0x0000b9a0


	//   ....[126]....
        /*0538*/ 	.word	0x0000b9f0


	//   ....[127]....
        /*053c*/ 	.word	0x0000bac0


	//   ....[128]....
        /*0540*/ 	.word	0x0000bb10


	//   ....[129]....
        /*0544*/ 	.word	0x0000bb90


	//   ....[130]....
        /*0548*/ 	.word	0x0000bc30


	//   ....[131]....
        /*054c*/ 	.word	0x0000bca0


	//   ....[132]....
        /*0550*/ 	.word	0x0000bd40


	//   ....[133]....
        /*0554*/ 	.word	0x0000bd70


	//   ....[134]....
        /*0558*/ 	.word	0x0000be70


	//   ....[135]....
        /*055c*/ 	.word	0x0000bf20


	//   ....[136]....
        /*0560*/ 	.word	0x0000bfe0


	//   ....[137]....
        /*0564*/ 	.word	0x0000c030


	//   ....[138]....
        /*0568*/ 	.word	0x0000c100


	//   ....[139]....
        /*056c*/ 	.word	0x0000c150


	//   ....[140]....
        /*0570*/ 	.word	0x0000c220


	//   ....[141]....
        /*0574*/ 	.word	0x0000c270


	//   ....[142]....
        /*0578*/ 	.word	0x0000c340


	//   ....[143]....
        /*057c*/ 	.word	0x0000c390


	//   ....[144]....
        /*0580*/ 	.word	0x0000c470


	//   ....[145]....
        /*0584*/ 	.word	0x0000c4d0


	//   ....[146]....
        /*0588*/ 	.word	0x0000c500


	//   ....[147]....
        /*058c*/ 	.word	0x0000c600


	//   ....[148]....
        /*0590*/ 	.word	0x0000c6a0


	//   ....[149]....
        /*0594*/ 	.word	0x0000c780


	//   ....[150]....
        /*0598*/ 	.word	0x0000c7d0


	//   ....[151]....
        /*059c*/ 	.word	0x0000c890


	//   ....[152]....
        /*05a0*/ 	.word	0x0000c8e0


	//   ....[153]....
        /*05a4*/ 	.word	0x0000c9b0


	//   ....[154]....
        /*05a8*/ 	.word	0x0000ca00


	//   ....[155]....
        /*05ac*/ 	.word	0x0000cad0


	//   ....[156]....
        /*05b0*/ 	.word	0x0000cb20


	//   ....[157]....
        /*05b4*/ 	.word	0x0000cbf0


	//   ....[158]....
        /*05b8*/ 	.word	0x0000cc40


	//   ....[159]....
        /*05bc*/ 	.word	0x0000cc70


	//----- nvinfo : EIATTR_VRC_CTA_INIT_COUNT
	.align		4
.L_516:
        /*05c0*/ 	.byte	0x02, 0x4a
	.zero		1
	.zero		1


	//----- nvinfo : EIATTR_EXIT_INSTR_OFFSETS
	.align		4
        /*05c4*/ 	.byte	0x04, 0x1c
        /*05c6*/ 	.short	(.L_518 - .L_517)


	//   ....[0]....
.L_517:
        /*05c8*/ 	.word	0x00001410


	//   ....[1]....
        /*05cc*/ 	.word	0x000016b0


	//   ....[2]....
        /*05d0*/ 	.word	0x00001e30


	//   ....[3]....
        /*05d4*/ 	.word	0x00001f00


	//   ....[4]....
        /*05d8*/ 	.word	0x00002290


	//   ....[5]....
        /*05dc*/ 	.word	0x00002300


	//   ....[6]....
        /*05e0*/ 	.word	0x00004460


	//   ....[7]....
        /*05e4*/ 	.word	0x00004630


	//   ....[8]....
        /*05e8*/ 	.word	0x00004df0


	//   ....[9]....
        /*05ec*/ 	.word	0x00004ee0


	//   ....[10]....
        /*05f0*/ 	.word	0x00005280


	//   ....[11]....
        /*05f4*/ 	.word	0x000052f0


	//   ....[12]....
        /*05f8*/ 	.word	0x00005310


	//   ....[13]....
        /*05fc*/ 	.word	0x00007950


	//   ....[14]....
        /*0600*/ 	.word	0x00007a00


	//   ....[15]....
        /*0604*/ 	.word	0x0000ae30


	//   ....[16]....
        /*0608*/ 	.word	0x0000aee0


	//----- nvinfo : EIATTR_MAX_THREADS
	.align		4
.L_518:
        /*060c*/ 	.byte	0x04, 0x05
        /*060e*/ 	.short	(.L_520 - .L_519)
.L_519:
        /*0610*/ 	.word	0x00000100
        /*0614*/ 	.word	0x00000001
        /*0618*/ 	.word	0x00000001


	//----- nvinfo : EIATTR_CRS_STACK_SIZE
	.align		4
.L_520:
        /*061c*/ 	.byte	0x04, 0x1e
        /*061e*/ 	.short	(.L_522 - .L_521)
.L_521:
        /*0620*/ 	.word	0x00000000


	//----- nvinfo : EIATTR_CBANK_PARAM_SIZE
	.align		4
.L_522:
        /*0624*/ 	.byte	0x03, 0x19
        /*0626*/ 	.short	0x003c


	//----- nvinfo : EIATTR_PARAM_CBANK
	.align		4
        /*0628*/ 	.byte	0x04, 0x0a
        /*062a*/ 	.short	(.L_524 - .L_523)
	.align		4
.L_523:
        /*062c*/ 	.word	index@(.nv.constant0._ZN6thrust24THRUST_300001_SM_1000_NS8cuda_cub4core6detail13_kernel_agentINS1_15__reduce_by_key16ReduceByKeyAgentINS0_6detail15normal_iteratorINS0_10device_ptrIiEEEESB_SB_SB_N4cuda3std3__48equal_toIiEENSE_4plusIiEEPiiEEJSB_SB_SB_SB_SJ_N3cub18CUB_300001_SM_100024ReduceByKeyScanTileStateIiiLb1EEESG_SI_iiEEEvDpT0_)
        /*0630*/ 	.short	0x0380
        /*0632*/ 	.short	0x003c


	//----- nvinfo : EIATTR_SW_WAR
	.align		4
.L_524:
        /*0634*/ 	.byte	0x04, 0x36
        /*0636*/ 	.short	(.L_526 - .L_525)
.L_525:
        /*0638*/ 	.word	0x00000008
.L_526:


//--------------------- .nv.info._ZN6thrust24THRUST_300001_SM_1000_NS8cuda_cub4core6detail13_kernel_agentINS1_15__reduce_by_key9InitAgentIN3cub18CUB_300001_SM_100024ReduceByKeyScanTileStateIiiLb1EEEiPiEEJSA_iSB_EEEvDpT0_ --------------------------
	.section	.nv.info._ZN6thrust24THRUST_300001_SM_1000_NS8cuda_cub4core6detail13_kernel_agentINS1_15__reduce_by_key9InitAgentIN3cub18CUB_300001_SM_100024ReduceByKeyScanTileStateIiiLb1EEEiPiEEJSA_iSB_EEEvDpT0_,"",@"SHT_CUDA_INFO"
	.sectionflags	@""
	.align	4


	//----- nvinfo : EIATTR_CUDA_API_VERSION
	.align		4
        /*0000*/ 	.byte	0x04, 0x37
        /*0002*/ 	.short	(.L_528 - .L_527)
.L_527:
        /*0004*/ 	.word	0x00000082


	//----- nvinfo : EIATTR_KPARAM_INFO
	.align		4
.L_528:
        /*0008*/ 	.byte	0x04, 0x17
        /*000a*/ 	.short	(.L_530 - .L_529)
.L_529:
        /*000c*/ 	.word	0x00000000
        /*0010*/ 	.short	0x0002
        /*0012*/ 	.short	0x0010
        /*0014*/ 	.byte	0x00, 0xf5, 0x21, 0x00


	//----- nvinfo : EIATTR_KPARAM_INFO
	.align		4
.L_530:
        /*0018*/ 	.byte	0x04, 0x17
        /*001a*/ 	.short	(.L_532 - .L_531)
.L_531:
        /*001c*/ 	.word	0x00000000
        /*0020*/ 	.short	0x0001
        /*0022*/ 	.short	0x0008
        /*0024*/ 	.byte	0x00, 0xf0, 0x11, 0x00


	//----- nvinfo : EIATTR_KPARAM_INFO
	.align		4
.L_532:
        /*0028*/ 	.byte	0x04, 0x17
        /*002a*/ 	.short	(.L_534 - .L_533)
.L_533:
        /*002c*/ 	.word	0x00000000
        /*0030*/ 	.short	0x0000
        /*0032*/ 	.short	0x0000
        /*0034*/ 	.byte	0x00, 0xf0, 0x21, 0x00


	//----- nvinfo : EIATTR_SPARSE_MMA_MASK
	.align		4
.L_534:
        /*0038*/ 	.byte	0x03, 0x50
        /*003a*/ 	.short	0x0000


	//----- nvinfo : EIATTR_MAXREG_COUNT
	.align		4
        /*003c*/ 	.byte	0x03, 0x1b
        /*003e*/ 	.short	0x00ff


	//----- nvinfo : EIATTR_MERCURY_ISA_VERSION
	.align		4
        /*0040*/ 	.byte	0x03, 0x5f
        /*0042*/ 	.short	0x0101


	//----- nvinfo : EIATTR_VRC_CTA_INIT_COUNT
	.align		4
        /*0044*/ 	.byte	0x02, 0x4a
	.zero		1
	.zero		1


	//----- nvinfo : EIATTR_EXIT_INSTR_OFFSETS
	.align		4
        /*0048*/ 	.byte	0x04, 0x1c
        /*004a*/ 	.short	(.L_536 - .L_535)


	//   ....[0]....
.L_535:
        /*004c*/ 	.word	0x00000140


	//   ....[1]....
        /*0050*/ 	.word	0x00000170


	//----- nvinfo : EIATTR_MAX_THREADS
	.align		4
.L_536:
        /*0054*/ 	.byte	0x04, 0x05
        /*0056*/ 	.short	(.L_538 - .L_537)
.L_537:
        /*0058*/ 	.word	0x00000080
        /*005c*/ 	.word	0x00000001
        /*0060*/ 	.word	0x00000001


	//----- nvinfo : EIATTR_CBANK_PARAM_SIZE
	.align		4
.L_538:
        /*0064*/ 	.byte	0x03, 0x19
        /*0066*/ 	.short	0x0018


	//----- nvinfo : EIATTR_PARAM_CBANK
	.align		4
        /*0068*/ 	.byte	0x04, 0x0a
        /*006a*/ 	.short	(.L_540 - .L_539)
	.align		4
.L_539:
        /*006c*/ 	.word	index@(.nv.constant0._ZN6thrust24THRUST_300001_SM_1000_NS8cuda_cub4core6detail13_kernel_agentINS1_15__reduce_by_key9InitAgentIN3cub18CUB_300001_SM_100024ReduceByKeyScanTileStateIiiLb1EEEiPiEEJSA_iSB_EEEvDpT0_)
        /*0070*/ 	.short	0x0380
        /*0072*/ 	.short	0x0018


	//----- nvinfo : EIATTR_SW_WAR
	.align		4
.L_540:
        /*0074*/ 	.byte	0x04, 0x36
        /*0076*/ 	.short	(.L_542 - .L_541)
.L_541:
        /*0078*/ 	.word	0x00000008
.L_542:


//--------------------- .nv.callgraph             --------------------------
	.section	.nv.callgraph,"",@"SHT_CUDA_CALLGRAPH"
	.align	4
	.sectionentsize	8
	.align		4
        /*0000*/ 	.word	0x00000000
	.align		4
        /*0004*/ 	.word	0xffffffff
	.align		4
        /*0008*/ 	.word	0x00000000
	.align		4
        /*000c*/ 	.word	0xfffffffe
	.align		4
        /*0010*/ 	.word	0x00000000
	.align		4
        /*0014*/ 	.word	0xfffffffd
	.align		4
        /*0018*/ 	.word	0x00000000
	.align		4
        /*001c*/ 	.word	0xfffffffc


//--------------------- .nv.constant4             --------------------------
	.section	.nv.constant4,"a",@progbits
	.align	8
	.align		8
.nv.constant4:
        /*0000*/ 	.dword	_ZN30_INTERNAL_6787d4b5_4_k_cu_pred4cuda3std3__45__cpo5beginE
	.align		8
        /*0008*/ 	.dword	_ZN30_INTERNAL_6787d4b5_4_k_cu_pred4cuda3std3__45__cpo3endE
	.align		8
        /*0010*/ 	.dword	_ZN30_INTERNAL_6787d4b5_4_k_cu_pred4cuda3std3__45__cpo6cbeginE
	.align		8
        /*0018*/ 	.dword	_ZN30_INTERNAL_6787d4b5_4_k_cu_pred4cuda3std3__45__cpo4cendE
	.align		8
        /*0020*/ 	.dword	_ZN30_INTERNAL_6787d4b5_4_k_cu_pred4cuda3std3__45__cpo6rbeginE
	.align		8
        /*0028*/ 	.dword	_ZN30_INTERNAL_6787d4b5_4_k_cu_pred4cuda3std3__45__cpo4rendE
	.align		8
        /*0030*/ 	.dword	_ZN30_INTERNAL_6787d4b5_4_k_cu_pred4cuda3std3__45__cpo7crbeginE
	.align		8
        /*0038*/ 	.dword	_ZN30_INTERNAL_6787d4b5_4_k_cu_pred4cuda3std3__45__cpo5crendE
	.align		8
        /*0040*/ 	.dword	_ZN30_INTERNAL_6787d4b5_4_k_cu_pred4cuda3std3__432_GLOBAL__N__6787d4b5_4_k_cu_pred6ignoreE
	.align		8
        /*0048*/ 	.dword	_ZN30_INTERNAL_6787d4b5_4_k_cu_pred4cuda3std3__419piecewise_constructE
	.align		8
        /*0050*/ 	.dword	_ZN30_INTERNAL_6787d4b5_4_k_cu_pred4cuda3std3__48in_placeE
	.align		8
        /*0058*/ 	.dword	_ZN30_INTERNAL_6787d4b5_4_k_cu_pred4cuda3std3__420unreachable_sentinelE
	.align		8
        /*0060*/ 	.dword	_ZN30_INTERNAL_6787d4b5_4_k_cu_pred4cuda3std3__47nulloptE
	.align		8
        /*0068*/ 	.dword	_ZN30_INTERNAL_6787d4b5_4_k_cu_pred4cuda3std3__48unexpectE
	.align		8
        /*0070*/ 	.dword	_ZN30_INTERNAL_6787d4b5_4_k_cu_pred4cuda3std6ranges3__45__cpo4swapE
	.align		8
        /*0078*/ 	.dword	_ZN30_INTERNAL_6787d4b5_4_k_cu_pred4cuda3std6ranges3__45__cpo9iter_moveE
	.align		8
        /*0080*/ 	.dword	_ZN30_INTERNAL_6787d4b5_4_k_cu_pred4cuda3std6ranges3__45__cpo5beginE
	.align		8
        /*0088*/ 	.dword	_ZN30_INTERNAL_6787d4b5_4_k_cu_pred4cuda3std6ranges3__45__cpo3endE
	.align		8
        /*0090*/ 	.dword	_ZN30_INTERNAL_6787d4b5_4_k_cu_pred4cuda3std6ranges3__45__cpo6cbeginE
	.align		8
        /*0098*/ 	.dword	_ZN30_INTERNAL_6787d4b5_4_k_cu_pred4cuda3std6ranges3__45__cpo4cendE
	.align		8
        /*00a0*/ 	.dword	_ZN30_INTERNAL_6787d4b5_4_k_cu_pred4cuda3std6ranges3__45__cpo7advanceE
	.align		8
        /*00a8*/ 	.dword	_ZN30_INTERNAL_6787d4b5_4_k_cu_pred4cuda3std6ranges3__45__cpo9iter_swapE
	.align		8
        /*00b0*/ 	.dword	_ZN30_INTERNAL_6787d4b5_4_k_cu_pred4cuda3std6ranges3__45__cpo4nextE
	.align		8
        /*00b8*/ 	.dword	_ZN30_INTERNAL_6787d4b5_4_k_cu_pred4cuda3std6ranges3__45__cpo4prevE
	.align		8
        /*00c0*/ 	.dword	_ZN30_INTERNAL_6787d4b5_4_k_cu_pred4cuda3std6ranges3__45__cpo4dataE
	.align		8
        /*00c8*/ 	.dword	_ZN30_INTERNAL_6787d4b5_4_k_cu_pred4cuda3std6ranges3__45__cpo5cdataE
	.align		8
        /*00d0*/ 	.dword	_ZN30_INTERNAL_6787d4b5_4_k_cu_pred4cuda3std6ranges3__45__cpo4sizeE
	.align		8
        /*00d8*/ 	.dword	_ZN30_INTERNAL_6787d4b5_4_k_cu_pred4cuda3std6ranges3__45__cpo5ssizeE
	.align		8
        /*00e0*/ 	.dword	_ZN30_INTERNAL_6787d4b5_4_k_cu_pred4cuda3std6ranges3__45__cpo8distanceE
	.align		8
        /*00e8*/ 	.dword	_ZN30_INTERNAL_6787d4b5_4_k_cu_pred6thrust24THRUST_300001_SM_1000_NS8cuda_cub3parE
	.align		8
        /*00f0*/ 	.dword	_ZN30_INTERNAL_6787d4b5_4_k_cu_pred6thrust24THRUST_300001_SM_1000_NS8cuda_cub10par_nosyncE
	.align		8
        /*00f8*/ 	.dword	_ZN30_INTERNAL_6787d4b5_4_k_cu_pred6thrust24THRUST_300001_SM_1000_NS6system6detail10sequential3seqE
	.align		8
        /*0100*/ 	.dword	_ZN30_INTERNAL_6787d4b5_4_k_cu_pred6thrust24THRUST_300001_SM_1000_NS6system3cpp3parE
	.align		8
        /*0108*/ 	.dword	_ZN30_INTERNAL_6787d4b5_4_k_cu_pred6thrust24THRUST_300001_SM_1000_NS12placeholders2_1E
	.align		8
        /*0110*/ 	.dword	_ZN30_INTERNAL_6787d4b5_4_k_cu_pred6thrust24THRUST_300001_SM_1000_NS12placeholders2_2E
	.align		8
        /*0118*/ 	.dword	_ZN30_INTERNAL_6787d4b5_4_k_cu_pred6thrust24THRUST_300001_SM_1000_NS12placeholders2_3E
	.align		8
        /*0120*/ 	.dword	_ZN30_INTERNAL_6787d4b5_4_k_cu_pred6thrust24THRUST_300001_SM_1000_NS12placeholders2_4E
	.align		8
        /*0128*/ 	.dword	_ZN30_INTERNAL_6787d4b5_4_k_cu_pred6thrust24THRUST_300001_SM_1000_NS12placeholders2_5E
	.align		8
        /*0130*/ 	.dword	_ZN30_INTERNAL_6787d4b5_4_k_cu_pred6thrust24THRUST_300001_SM_1000_NS12placeholders2_6E
	.align		8
        /*0138*/ 	.dword	_ZN30_INTERNAL_6787d4b5_4_k_cu_pred6thrust24THRUST_300001_SM_1000_NS12placeholders2_7E
	.align		8
        /*0140*/ 	.dword	_ZN30_INTERNAL_6787d4b5_4_k_cu_pred6thrust24THRUST_300001_SM_1000_NS12placeholders2_8E
	.align		8
        /*0148*/ 	.dword	_ZN30_INTERNAL_6787d4b5_4_k_cu_pred6thrust24THRUST_300001_SM_1000_NS12placeholders2_9E
	.align		8
        /*0150*/ 	.dword	_ZN30_INTERNAL_6787d4b5_4_k_cu_pred6thrust24THRUST_300001_SM_1000_NS12placeholders3_10E
	.align		8
        /*0158*/ 	.dword	_ZN30_INTERNAL_6787d4b5_4_k_cu_pred6thrust24THRUST_300001_SM_1000_NS3seqE
	.align		8
        /*0160*/ 	.dword	_ZN30_INTERNAL_6787d4b5_4_k_cu_pred6thrust24THRUST_300001_SM_1000_NS6deviceE


//--------------------- .text._ZN3cub18CUB_300001_SM_10006detail10radix_sort29DeviceRadixSortOnesweepKernelINS1_5radix10policy_hubIiiyE10Policy1000ELNS0_9SortOrderE0EiiyiiNS1_21identity_decomposer_tEEEvPT5_SB_PT3_PKSC_PT1_PKSG_PT2_PKSK_T4_iiT6_ --------------------------
	.section	.text._ZN3cub18CUB_300001_SM_10006detail10radix_sort29DeviceRadixSortOnesweepKernelINS1_5radix10policy_hubIiiyE10Policy1000ELNS0_9SortOrderE0EiiyiiNS1_21identity_decomposer_tEEEvPT5_SB_PT3_PKSC_PT1_PKSG_PT2_PKSK_T4_iiT6_,"ax",@progbits
	.align	128
        .global         _ZN3cub18CUB_300001_SM_10006detail10radix_sort29DeviceRadixSortOnesweepKernelINS1_5radix10policy_hubIiiyE10Policy1000ELNS0_9SortOrderE0EiiyiiNS1_21identity_decomposer_tEEEvPT5_SB_PT3_PKSC_PT1_PKSG_PT2_PKSK_T4_iiT6_
        .type           _ZN3cub18CUB_300001_SM_10006detail10radix_sort29DeviceRadixSortOnesweepKernelINS1_5radix10policy_hubIiiyE10Policy1000ELNS0_9SortOrderE0EiiyiiNS1_21identity_decomposer_tEEEvPT5_SB_PT3_PKSC_PT1_PKSG_PT2_PKSK_T4_iiT6_,@function
        .size           _ZN3cub18CUB_300001_SM_10006detail10radix_sort29DeviceRadixSortOnesweepKernelINS1_5radix10policy_hubIiiyE10Policy1000ELNS0_9SortOrderE0EiiyiiNS1_21identity_decomposer_tEEEvPT5_SB_PT3_PKSC_PT1_PKSG_PT2_PKSK_T4_iiT6_,(.L_x_906 - _ZN3cub18CUB_300001_SM_10006detail10radix_sort29DeviceRadixSortOnesweepKernelINS1_5radix10policy_hubIiiyE10Policy1000ELNS0_9SortOrderE0EiiyiiNS1_21identity_decomposer_tEEEvPT5_SB_PT3_PKSC_PT1_PKSG_PT2_PKSK_T4_iiT6_)
        .other          _ZN3cub18CUB_300001_SM_10006detail10radix_sort29DeviceRadixSortOnesweepKernelINS1_5radix10policy_hubIiiyE10Policy1000ELNS0_9SortOrderE0EiiyiiNS1_21identity_decomposer_tEEEvPT5_SB_PT3_PKSC_PT1_PKSG_PT2_PKSK_T4_iiT6_,@"STO_CUDA_ENTRY STV_DEFAULT"
_ZN3cub18CUB_300001_SM_10006detail10radix_sort29DeviceRadixSortOnesweepKernelINS1_5radix10policy_hubIiiyE10Policy1000ELNS0_9SortOrderE0EiiyiiNS1_21identity_decomposer_tEEEvPT5_SB_PT3_PKSC_PT1_PKSG_PT2_PKSK_T4_iiT6_:
.text._ZN3cub18CUB_300001_SM_10006detail10radix_sort29DeviceRadixSortOnesweepKernelINS1_5radix10policy_hubIiiyE10Policy1000ELNS0_9SortOrderE0EiiyiiNS1_21identity_decomposer_tEEEvPT5_SB_PT3_PKSC_PT1_PKSG_PT2_PKSK_T4_iiT6_:
[----:B------:R-:W-:Y:S01]  /*0000*/  LDC R1, c[0x0][0x37c] ;  /* 0x0000df00ff017b82 */ /* 0x000fe20000000800 */
[----:B------:R-:W0:Y:S01]  /*0010*/  S2R R3, SR_TID.X ;  /* 0x0000000000037919 */ /* 0x000e220000002100 */
[----:B------:R-:W-:Y:S01]  /*0020*/  MOV R7, 0x400 ;  /* 0x0000040000077802 */ /* 0x000fe20000000f00 */
[----:B------:R-:W1:Y:S01]  /*0030*/  LDCU.64 UR6, c[0x0][0x358] ;  /* 0x00006b00ff0677ac */ /* 0x000e620008000a00 */
[----:B------:R-:W-:Y:S01]  /*0040*/  BSSY.RECONVERGENT B0, `(.L_x_0) ;  /* 0x000000c000007945 */ /* 0x000fe20003800200 */
[----:B------:R-:W2:Y:S01]  /*0050*/  S2R R0, SR_CgaCtaId ;  /* 0x0000000000007919 */ /* 0x000ea20000008800 */
[----:B0-----:R-:W-:Y:S02]  /*0060*/  ISETP.NE.AND P0, PT, R3, RZ, PT ;  /* 0x000000ff0300720c */ /* 0x001fe40003f05270 */
[----:B--2---:R-:W-:-:S11]  /*0070*/  LEA R7, R0, R7, 0x18 ;  /* 0x0000000700077211 */ /* 0x004fd600078ec0ff */
[----:B-1----:R-:W-:Y:S05]  /*0080*/  @P0 BRA `(.L_x_1) ;  /* 0x00000000001c0947 */ /* 0x002fea0003800000 */
[----:B------:R-:W0:Y:S01]  /*0090*/  LDC.64 R4, c[0x0][0x388] ;  /* 0x0000e200ff047b82 */ /* 0x000e220000000a00 */
[----:B------:R-:W-:-:S05]  /*00a0*/  IMAD.MOV.U32 R9, RZ, RZ, 0x1 ;  /* 0x00000001ff097424 */ /* 0x000fca00078e00ff */
[----:B0-----:R-:W2:Y:S02]  /*00b0*/  ATOMG.E.ADD.STRONG.GPU PT, R4, desc[UR6][R4.64], R9 ;  /* 0x80000009040479a8 */ /* 0x001ea400081ef106 */
[----:B------:R-:W0:Y:S01]  /*00c0*/  S2UR UR5, SR_CgaCtaId ;  /* 0x00000000000579c3 */ /* 0x000e220000008800 */
[----:B------:R-:W-:Y:S02]  /*00d0*/  UMOV UR4, 0x400 ;  /* 0x0000040000047882 */ /* 0x000fe40000000000 */
[----:B0-----:R-:W-:-:S09]  /*00e0*/  ULEA UR4, UR5, UR4, 0x18 ;  /* 0x0000000405047291 */ /* 0x001fd2000f8ec0ff */
[----:B--2---:R0:W-:Y:S03]  /*00f0*/  STS [UR4+0x6600], R4 ;  /* 0x00660004ff007988 */ /* 0x0041e60008000804 */
.L_x_1:
[----:B------:R-:W-:Y:S05]  /*0100*/  BSYNC.RECONVERGENT B0 ;  /* 0x0000000000007941 */ /* 0x000fea0003800200 */
.L_x_0:
[----:B------:R-:W-:Y:S06]  /*0110*/  BAR.SYNC.DEFER_BLOCKING 0x0 ;  /* 0x0000000000007b1d */ /* 0x000fec0000010000 */
[----:B------:R-:W1:Y:S01]  /*0120*/  LDCU UR4, c[0x0][0x3c0] ;  /* 0x00007800ff0477ac */ /* 0x000e620008000800 */
[----:B------:R-:W2:Y:S01]  /*0130*/  S2R R24, SR_LANEID ;  /* 0x0000000000187919 */ /* 0x000ea20000000000 */
[----:B------:R-:W3:Y:S02]  /*0140*/  LDS R42, [R7+0x6600] ;  /* 0x00660000072a7984 */ /* 0x000ee40000000800 */
[----:B---3--:R-:W-:-:S04]  /*0150*/  IMAD R0, R42, 0x1980, RZ ;  /* 0x000019802a007824 */ /* 0x008fc800078e02ff */
[----:B------:R-:W-:Y:S01]  /*0160*/  VIADD R47, R0, 0x1980 ;  /* 0x00001980002f7836 */ /* 0x000fe20000000000 */
[----:B------:R-:W-:-:S04]  /*0170*/  SHF.R.S32.HI R9, RZ, 0x1f, R0 ;  /* 0x0000001fff097819 */ /* 0x000fc80000011400 */
[----:B-1----:R-:W-:-:S13]  /*0180*/  ISETP.GT.AND P0, PT, R47, UR4, PT ;  /* 0x000000042f007c0c */ /* 0x002fda000bf04270 */
[----:B--2---:R-:W-:Y:S05]  /*0190*/  @P0 BRA `(.L_x_2) ;  /* 0x0000000000680947 */ /* 0x004fea0003800000 */
[----:B------:R-:W1:Y:S01]  /*01a0*/  LDCU.64 UR4, c[0x0][0x3a8] ;  /* 0x00007500ff0477ac */ /* 0x000e620008000a00 */
[C---:B0-----:R-:W-:Y:S02]  /*01b0*/  LOP3.LUT R4, R3.reuse, 0x1f, RZ, 0xc0, !PT ;  /* 0x0000001f03047812 */ /* 0x041fe400078ec0ff */
[----:B------:R-:W-:-:S05]  /*01c0*/  LOP3.LUT R41, R3, 0x3e0, RZ, 0xc0, !PT ;  /* 0x000003e003297812 */ /* 0x000fca00078ec0ff */
[----:B------:R-:W-:-:S05]  /*01d0*/  IMAD R5, R41, 0x11, R4 ;  /* 0x0000001129057824 */ /* 0x000fca00078e0204 */
[----:B------:R-:W-:-:S05]  /*01e0*/  IADD3 R5, P0, PT, R0, R5, RZ ;  /* 0x0000000500057210 */ /* 0x000fca0007f1e0ff */
[----:B------:R-:W-:Y:S01]  /*01f0*/  IMAD.X R0, RZ, RZ, R9, P0 ;  /* 0x000000ffff007224 */ /* 0x000fe200000e0609 */
[----:B-1----:R-:W-:-:S04]  /*0200*/  LEA R8, P0, R5, UR4, 0x2 ;  /* 0x0000000405087c11 */ /* 0x002fc8000f8010ff */
[----:B------:R-:W-:-:S05]  /*0210*/  LEA.HI.X R9, R5, UR5, R0, 0x2, P0 ;  /* 0x0000000505097c11 */ /* 0x000fca00080f1400 */
[----:B------:R0:W5:Y:S04]  /*0220*/  LDG.E R28, desc[UR6][R8.64] ;  /* 0x00000006081c7981 */ /* 0x000168000c1e1900 */
        /* <DEDUP_REMOVED lines=15> */
[----:B------:R0:W5:Y:S01]  /*0320*/  LDG.E R46, desc[UR6][R8.64+0x800] ;  /* 0x00080006082e7981 */ /* 0x000162000c1e1900 */
[----:B------:R-:W-:Y:S05]  /*0330*/  BRA `(.L_x_3) ;  /* 0x0000000400307947 */ /* 0x000fea0003800000 */
.L_x_2:
[----:B------:R-:W1:Y:S01]  /*0340*/  LDCU.64 UR8, c[0x0][0x3a8] ;  /* 0x00007500ff0877ac */ /* 0x000e620008000a00 */
[C---:B0-----:R-:W-:Y:S01]  /*0350*/  LOP3.LUT R4, R3.reuse, 0x1f, RZ, 0xc0, !PT ;  /* 0x0000001f03047812 */ /* 0x041fe200078ec0ff */
[----:B------:R-:W-:Y:S01]  /*0360*/  IMAD.MOV.U32 R28, RZ, RZ, 0x7fffffff ;  /* 0x7fffffffff1c7424 */ /* 0x000fe200078e00ff */
[----:B------:R-:W-:Y:S02]  /*0370*/  LOP3.LUT R41, R3, 0x3e0, RZ, 0xc0, !PT ;  /* 0x000003e003297812 */ /* 0x000fe400078ec0ff */
[----:B------:R-:W-:-:S03]  /*0380*/  IADD3 R5, PT, PT, -R0, UR4, RZ ;  /* 0x0000000400057c10 */ /* 0x000fc6000fffe1ff */
[----:B------:R-:W-:-:S04]  /*0390*/  IMAD R10, R41, 0x11, R4 ;  /* 0x00000011290a7824 */ /* 0x000fc800078e0204 */
[----:B------:R-:W-:Y:S01]  /*03a0*/  VIADD R8, R10, 0x40 ;  /* 0x000000400a087836 */ /* 0x000fe20000000000 */
[----:B------:R-:W-:Y:S01]  /*03b0*/  IADD3 R11, P0, PT, R0, R10, RZ ;  /* 0x0000000a000b7210 */ /* 0x000fe20007f1e0ff */
[C---:B------:R-:W-:Y:S01]  /*03c0*/  VIADD R0, R10.reuse, 0x60 ;  /* 0x000000600a007836 */ /* 0x040fe20000000000 */
[CC--:B------:R-:W-:Y:S01]  /*03d0*/  ISETP.GE.AND P2, PT, R10.reuse, R5.reuse, PT ;  /* 0x000000050a00720c */ /* 0x0c0fe20003f46270 */
[----:B------:R-:W-:Y:S01]  /*03e0*/  VIADD R6, R10, 0x20 ;  /* 0x000000200a067836 */ /* 0x000fe20000000000 */
[-C--:B------:R-:W-:Y:S01]  /*03f0*/  ISETP.GE.AND P4, PT, R8, R5.reuse, PT ;  /* 0x000000050800720c */ /* 0x080fe20003f86270 */
[----:B------:R-:W-:Y:S01]  /*0400*/  IMAD.X R12, RZ, RZ, R9, P0 ;  /* 0x000000ffff0c7224 */ /* 0x000fe200000e0609 */
[-C--:B------:R-:W-:Y:S01]  /*0410*/  ISETP.GE.AND P5, PT, R0, R5.reuse, PT ;  /* 0x000000050000720c */ /* 0x080fe20003fa6270 */
[----:B------:R-:W-:Y:S01]  /*0420*/  VIADD R0, R10, 0xa0 ;  /* 0x000000a00a007836 */ /* 0x000fe20000000000 */
[C---:B-1----:R-:W-:Y:S02]  /*0430*/  LEA R8, P0, R11.reuse, UR8, 0x2 ;  /* 0x000000080b087c11 */ /* 0x042fe4000f8010ff */
[----:B------:R-:W-:Y:S01]  /*0440*/  ISETP.GE.AND P3, PT, R6, R5, PT ;  /* 0x000000050600720c */ /* 0x000fe20003f66270 */
[----:B------:R-:W-:Y:S01]  /*0450*/  VIADD R6, R10, 0x80 ;  /* 0x000000800a067836 */ /* 0x000fe20000000000 */
[----:B------:R-:W-:-:S02]  /*0460*/  LEA.HI.X R9, R11, UR9, R12, 0x2, P0 ;  /* 0x000000090b097c11 */ /* 0x000fc400080f140c */
[-C--:B------:R-:W-:Y:S01]  /*0470*/  ISETP.GE.AND P0, PT, R0, R5.reuse, PT ;  /* 0x000000050000720c */ /* 0x080fe20003f06270 */
[----:B------:R-:W-:Y:S01]  /*0480*/  VIADD R0, R10, 0xe0 ;  /* 0x000000e00a007836 */ /* 0x000fe20000000000 */
[-C--:B------:R-:W-:Y:S01]  /*0490*/  ISETP.GE.AND P6, PT, R6, R5.reuse, PT ;  /* 0x000000050600720c */ /* 0x080fe20003fc6270 */
[----:B------:R1:W5:Y:S01]  /*04a0*/  @!P2 LDG.E R28, desc[UR6][R8.64] ;  /* 0x00000006081ca981 */ /* 0x000362000c1e1900 */
[----:B------:R-:W-:Y:S02]  /*04b0*/  IMAD.MOV.U32 R29, RZ, RZ, 0x7fffffff ;  /* 0x7fffffffff1d7424 */ /* 0x000fe400078e00ff */
[-C--:B------:R-:W-:Y:S01]  /*04c0*/  ISETP.GE.AND P2, PT, R0, R5.reuse, PT ;  /* 0x000000050000720c */ /* 0x080fe20003f46270 */
[C---:B------:R-:W-:Y:S02]  /*04d0*/  VIADD R0, R10.reuse, 0x100 ;  /* 0x000001000a007836 */ /* 0x040fe40000000000 */
[----:B------:R-:W-:Y:S01]  /*04e0*/  VIADD R6, R10, 0xc0 ;  /* 0x000000c00a067836 */ /* 0x000fe20000000000 */
[----:B------:R1:W5:Y:S01]  /*04f0*/  @!P3 LDG.E R29, desc[UR6][R8.64+0x80] ;  /* 0x00008006081db981 */ /* 0x000362000c1e1900 */
[----:B------:R-:W-:Y:S01]  /*0500*/  IMAD.MOV.U32 R31, RZ, RZ, 0x7fffffff ;  /* 0x7fffffffff1f7424 */ /* 0x000fe200078e00ff */
[-C--:B------:R-:W-:Y:S01]  /*0510*/  ISETP.GE.AND P3, PT, R0, R5.reuse, PT ;  /* 0x000000050000720c */ /* 0x080fe20003f66270 */
[----:B------:R-:W-:Y:S01]  /*0520*/  VIADD R0, R10, 0x140 ;  /* 0x000001400a007836 */ /* 0x000fe20000000000 */
[----:B------:R-:W-:Y:S01]  /*0530*/  ISETP.GE.AND P1, PT, R6, R5, PT ;  /* 0x000000050600720c */ /* 0x000fe20003f26270 */
[----:B------:R-:W-:-:S02]  /*0540*/  IMAD.MOV.U32 R32, RZ, RZ, 0x7fffffff ;  /* 0x7fffffffff207424 */ /* 0x000fc400078e00ff */
[----:B------:R1:W5:Y:S01]  /*0550*/  @!P5 LDG.E R31, desc[UR6][R8.64+0x180] ;  /* 0x00018006081fd981 */ /* 0x000362000c1e1900 */
[-C--:B------:R-:W-:Y:S01]  /*0560*/  ISETP.GE.AND P5, PT, R0, R5.reuse, PT ;  /* 0x000000050000720c */ /* 0x080fe20003fa6270 */
[C---:B------:R-:W-:Y:S02]  /*0570*/  VIADD R0, R10.reuse, 0x160 ;  /* 0x000001600a007836 */ /* 0x040fe40000000000 */
[----:B------:R-:W-:Y:S01]  /*0580*/  IMAD.MOV.U32 R30, RZ, RZ, 0x7fffffff ;  /* 0x7fffffffff1e7424 */ /* 0x000fe200078e00ff */
[----:B------:R1:W5:Y:S01]  /*0590*/  @!P6 LDG.E R32, desc[UR6][R8.64+0x200] ;  /* 0x000200060820e981 */ /* 0x000362000c1e1900 */
[----:B------:R-:W-:Y:S01]  /*05a0*/  VIADD R6, R10, 0x120 ;  /* 0x000001200a067836 */ /* 0x000fe20000000000 */
[-C--:B------:R-:W-:Y:S01]  /*05b0*/  ISETP.GE.AND P6, PT, R0, R5.reuse, PT ;  /* 0x000000050000720c */ /* 0x080fe20003fc6270 */
[----:B------:R-:W-:Y:S02]  /*05c0*/  IMAD.MOV.U32 R34, RZ, RZ, 0x7fffffff ;  /* 0x7fffffffff227424 */ /* 0x000fe400078e00ff */
[----:B------:R-:W-:Y:S01]  /*05d0*/  VIADD R0, R10, 0x1a0 ;  /* 0x000001a00a007836 */ /* 0x000fe20000000000 */
[----:B------:R1:W5:Y:S01]  /*05e0*/  @!P4 LDG.E R30, desc[UR6][R8.64+0x100] ;  /* 0x00010006081ec981 */ /* 0x000362000c1e1900 */
[----:B------:R-:W-:Y:S01]  /*05f0*/  ISETP.GE.AND P4, PT, R6, R5, PT ;  /* 0x000000050600720c */ /* 0x000fe20003f86270 */
[----:B------:R-:W-:-:S02]  /*0600*/  IMAD.MOV.U32 R33, RZ, RZ, 0x7fffffff ;  /* 0x7fffffffff217424 */ /* 0x000fc400078e00ff */
[----:B------:R1:W5:Y:S01]  /*0610*/  @!P1 LDG.E R34, desc[UR6][R8.64+0x300] ;  /* 0x0003000608229981 */ /* 0x000362000c1e1900 */
[----:B------:R-:W-:Y:S01]  /*0620*/  IMAD.MOV.U32 R35, RZ, RZ, 0x7fffffff ;  /* 0x7fffffffff237424 */ /* 0x000fe200078e00ff */
[-C--:B------:R-:W-:Y:S01]  /*0630*/  ISETP.GE.AND P1, PT, R0, R5.reuse, PT ;  /* 0x000000050000720c */ /* 0x080fe20003f26270 */
[C---:B------:R-:W-:Y:S01]  /*0640*/  VIADD R6, R10.reuse, 0x180 ;  /* 0x000001800a067836 */ /* 0x040fe20000000000 */
[----:B------:R1:W5:Y:S01]  /*0650*/  @!P0 LDG.E R33, desc[UR6][R8.64+0x280] ;  /* 0x0002800608218981 */ /* 0x000362000c1e1900 */
[----:B------:R-:W-:Y:S02]  /*0660*/  VIADD R0, R10, 0x1c0 ;  /* 0x000001c00a007836 */ /* 0x000fe40000000000 */
[----:B------:R-:W-:Y:S01]  /*0670*/  IMAD.MOV.U32 R36, RZ, RZ, 0x7fffffff ;  /* 0x7fffffffff247424 */ /* 0x000fe200078e00ff */
[----:B------:R1:W5:Y:S01]  /*0680*/  @!P2 LDG.E R35, desc[UR6][R8.64+0x380] ;  /* 0x000380060823a981 */ /* 0x000362000c1e1900 */
[----:B------:R-:W-:Y:S01]  /*0690*/  IMAD.MOV.U32 R37, RZ, RZ, 0x7fffffff ;  /* 0x7fffffffff257424 */ /* 0x000fe200078e00ff */
[-C--:B------:R-:W-:Y:S01]  /*06a0*/  ISETP.GE.AND P0, PT, R6, R5.reuse, PT ;  /* 0x000000050600720c */ /* 0x080fe20003f06270 */
[----:B------:R-:W-:Y:S01]  /*06b0*/  VIADD R6, R10, 0x1e0 ;  /* 0x000001e00a067836 */ /* 0x000fe20000000000 */
[-C--:B------:R-:W-:Y:S01]  /*06c0*/  ISETP.GE.AND P2, PT, R0, R5.reuse, PT ;  /* 0x000000050000720c */ /* 0x080fe20003f46270 */
[----:B------:R-:W-:Y:S01]  /*06d0*/  VIADD R0, R10, 0x200 ;  /* 0x000002000a007836 */ /* 0x000fe20000000000 */
[----:B------:R1:W5:Y:S02]  /*06e0*/  @!P3 LDG.E R36, desc[UR6][R8.64+0x400] ;  /* 0x000400060824b981 */ /* 0x000364000c1e1900 */
[----:B------:R-:W-:-:S02]  /*06f0*/  ISETP.GE.AND P3, PT, R6, R5, PT ;  /* 0x000000050600720c */ /* 0x000fc40003f66270 */
[----:B------:R1:W5:Y:S01]  /*0700*/  @!P4 LDG.E R37, desc[UR6][R8.64+0x480] ;  /* 0x000480060825c981 */ /* 0x000362000c1e1900 */
[----:B------:R-:W-:Y:S01]  /*0710*/  ISETP.GE.AND P4, PT, R0, R5, PT ;  /* 0x000000050000720c */ /* 0x000fe20003f86270 */
[----:B------:R-:W-:Y:S02]  /*0720*/  IMAD.MOV.U32 R38, RZ, RZ, 0x7fffffff ;  /* 0x7fffffffff267424 */ /* 0x000fe400078e00ff */
[----:B------:R-:W-:Y:S02]  /*0730*/  IMAD.MOV.U32 R39, RZ, RZ, 0x7fffffff ;  /* 0x7fffffffff277424 */ /* 0x000fe400078e00ff */
[----:B------:R-:W-:Y:S02]  /*0740*/  IMAD.MOV.U32 R40, RZ, RZ, 0x7fffffff ;  /* 0x7fffffffff287424 */ /* 0x000fe400078e00ff */
[----:B------:R-:W-:Y:S01]  /*0750*/  IMAD.MOV.U32 R43, RZ, RZ, 0x7fffffff ;  /* 0x7fffffffff2b7424 */ /* 0x000fe200078e00ff */
[----:B------:R1:W5:Y:S01]  /*0760*/  @!P5 LDG.E R38, desc[UR6][R8.64+0x500] ;  /* 0x000500060826d981 */ /* 0x000362000c1e1900 */
[----:B------:R-:W-:-:S02]  /*0770*/  IMAD.MOV.U32 R44, RZ, RZ, 0x7fffffff ;  /* 0x7fffffffff2c7424 */ /* 0x000fc400078e00ff */
[----:B------:R-:W-:Y:S01]  /*0780*/  IMAD.MOV.U32 R45, RZ, RZ, 0x7fffffff ;  /* 0x7fffffffff2d7424 */ /* 0x000fe200078e00ff */
[----:B------:R1:W5:Y:S01]  /*0790*/  @!P6 LDG.E R39, desc[UR6][R8.64+0x580] ;  /* 0x000580060827e981 */ /* 0x000362000c1e1900 */
[----:B------:R-:W-:-:S03]  /*07a0*/  IMAD.MOV.U32 R46, RZ, RZ, 0x7fffffff ;  /* 0x7fffffffff2e7424 */ /* 0x000fc600078e00ff */
[----:B------:R1:W5:Y:S04]  /*07b0*/  @!P0 LDG.E R40, desc[UR6][R8.64+0x600] ;  /* 0x0006000608288981 */ /* 0x000368000c1e1900 */
[----:B------:R1:W5:Y:S04]  /*07c0*/  @!P1 LDG.E R43, desc[UR6][R8.64+0x680] ;  /* 0x00068006082b9981 */ /* 0x000368000c1e1900 */
[----:B------:R1:W5:Y:S04]  /*07d0*/  @!P2 LDG.E R44, desc[UR6][R8.64+0x700] ;  /* 0x00070006082ca981 */ /* 0x000368000c1e1900 */
[----:B------:R1:W5:Y:S04]  /*07e0*/  @!P3 LDG.E R45, desc[UR6][R8.64+0x780] ;  /* 0x00078006082db981 */ /* 0x000368000c1e1900 */
[----:B------:R1:W5:Y:S02]  /*07f0*/  @!P4 LDG.E R46, desc[UR6][R8.64+0x800] ;  /* 0x00080006082ec981 */ /* 0x000364000c1e1900 */
.L_x_3:
[----:B------:R-:W-:Y:S01]  /*0800*/  VIMNMX R5, PT, PT, R24, 0xe0, !PT ;  /* 0x000000e018057848 */ /* 0x000fe20007fe0100 */
[----:B------:R-:W2:Y:S01]  /*0810*/  LDCU UR4, c[0x0][0x3c8] ;  /* 0x00007900ff0477ac */ /* 0x000ea20008000800 */
[----:B------:R-:W-:Y:S01]  /*0820*/  SHF.R.U32.HI R0, RZ, 0x5, R3 ;  /* 0x00000005ff007819 */ /* 0x000fe20000011603 */
[----:B------:R-:W-:Y:S01]  /*0830*/  BSSY.RECONVERGENT B0, `(.L_x_4) ;  /* 0x0000025000007945 */ /* 0x000fe20003800200 */
[--C-:B------:R-:W-:Y:S01]  /*0840*/  IADD3 R5, PT, PT, R5, 0x1f, -R24.reuse ;  /* 0x0000001f05057810 */ /* 0x100fe20007ffe818 */
[----:B------:R-:W-:Y:S01]  /*0850*/  UMOV UR5, 0xffffffff ;  /* 0xffffffff00057882 */ /* 0x000fe20000000000 */
[----:B01----:R-:W-:Y:S02]  /*0860*/  IMAD.MOV.U32 R8, RZ, RZ, R24 ;  /* 0x000000ffff087224 */ /* 0x003fe400078e0018 */
[C---:B------:R-:W-:Y:S01]  /*0870*/  ISETP.GE.U32.AND P0, PT, R5.reuse, 0x1e0, PT ;  /* 0x000001e00500780c */ /* 0x040fe20003f06070 */
[----:B------:R-:W-:Y:S01]  /*0880*/  IMAD.SHL.U32 R0, R0, 0x400, RZ ;  /* 0x0000040000007824 */ /* 0x000fe200078e00ff */
[----:B------:R-:W-:-:S04]  /*0890*/  LEA.HI R6, R5, 0x1, RZ, 0x1b ;  /* 0x0000000105067811 */ /* 0x000fc800078fd8ff */
[----:B------:R-:W-:-:S04]  /*08a0*/  LOP3.LUT R9, R6, 0xf, RZ, 0xc0, !PT ;  /* 0x0000000f06097812 */ /* 0x000fc800078ec0ff */
[----:B------:R-:W-:Y:S01]  /*08b0*/  ISETP.NE.AND P1, PT, R9, RZ, PT ;  /* 0x000000ff0900720c */ /* 0x000fe20003f25270 */
[----:B--2---:R-:W-:Y:S02]  /*08c0*/  USHF.L.U32 UR4, UR5, UR4, URZ ;  /* 0x0000000405047299 */ /* 0x004fe400080006ff */
[----:B------:R-:W-:Y:S10]  /*08d0*/  @!P0 BRA `(.L_x_5) ;  /* 0x0000000000688947 */ /* 0x000ff40003800000 */
[----:B------:R-:W-:Y:S01]  /*08e0*/  IMAD R10, R24, 0x4, R0 ;  /* 0x00000004180a7824 */ /* 0x000fe200078e0200 */
[----:B------:R-:W-:Y:S01]  /*08f0*/  LOP3.LUT R5, R6, 0xffffff0, RZ, 0xc0, !PT ;  /* 0x0ffffff006057812 */ /* 0x000fe200078ec0ff */
[----:B------:R-:W-:-:S03]  /*0900*/  IMAD.MOV.U32 R8, RZ, RZ, R24 ;  /* 0x000000ffff087224 */ /* 0x000fc600078e0018 */
[----:B------:R-:W-:Y:S01]  /*0910*/  IADD3 R10, PT, PT, R10, 0x400, R7 ;  /* 0x000004000a0a7810 */ /* 0x000fe20007ffe007 */
[----:B------:R-:W-:-:S07]  /*0920*/  IMAD.MOV R5, RZ, RZ, -R5 ;  /* 0x000000ffff057224 */ /* 0x000fce00078e0a05 */
.L_x_6:
[----:B------:R-:W-:Y:S01]  /*0930*/  VIADD R5, R5, 0x10 ;  /* 0x0000001005057836 */ /* 0x000fe20000000000 */
[----:B------:R-:W-:Y:S01]  /*0940*/  STS [R10+-0x400], RZ ;  /* 0xfffc00ff0a007388 */ /* 0x000fe20000000800 */
[----:B------:R-:W-:-:S03]  /*0950*/  VIADD R8, R8, 0x200 ;  /* 0x0000020008087836 */ /* 0x000fc60000000000 */
[----:B------:R-:W-:Y:S01]  /*0960*/  ISETP.NE.AND P0, PT, R5, RZ, PT ;  /* 0x000000ff0500720c */ /* 0x000fe20003f05270 */
[----:B------:R-:W-:Y:S04]  /*0970*/  STS [R10+-0x380], RZ ;  /* 0xfffc80ff0a007388 */ /* 0x000fe80000000800 */
[----:B------:R-:W-:Y:S04]  /*0980*/  STS [R10+-0x300], RZ ;  /* 0xfffd00ff0a007388 */ /* 0x000fe80000000800 */
[----:B------:R-:W-:Y:S04]  /*0990*/  STS [R10+-0x280], RZ ;  /* 0xfffd80ff0a007388 */ /* 0x000fe80000000800 */
[----:B------:R-:W-:Y:S04]  /*09a0*/  STS [R10+-0x200], RZ ;  /* 0xfffe00ff0a007388 */ /* 0x000fe80000000800 */
[----:B------:R-:W-:Y:S04]  /*09b0*/  STS [R10+-0x180], RZ ;  /* 0xfffe80ff0a007388 */ /* 0x000fe80000000800 */
[----:B------:R-:W-:Y:S04]  /*09c0*/  STS [R10+-0x100], RZ ;  /* 0xffff00ff0a007388 */ /* 0x000fe80000000800 */
[----:B------:R-:W-:Y:S04]  /*09d0*/  STS [R10+-0x80], RZ ;  /* 0xffff80ff0a007388 */ /* 0x000fe80000000800 */
[----:B------:R-:W-:Y:S04]  /*09e0*/  STS [R10], RZ ;  /* 0x000000ff0a007388 */ /* 0x000fe80000000800 */
[----:B------:R-:W-:Y:S04]  /*09f0*/  STS [R10+0x80], RZ ;  /* 0x000080ff0a007388 */ /* 0x000fe80000000800 */
[----:B------:R-:W-:Y:S04]  /*0a00*/  STS [R10+0x100], RZ ;  /* 0x000100ff0a007388 */ /* 0x000fe80000000800 */
[----:B------:R-:W-:Y:S04]  /*0a10*/  STS [R10+0x180], RZ ;  /* 0x000180ff0a007388 */ /* 0x000fe80000000800 */
[----:B------:R-:W-:Y:S04]  /*0a20*/  STS [R10+0x200], RZ ;  /* 0x000200ff0a007388 */ /* 0x000fe80000000800 */
[----:B------:R-:W-:Y:S04]  /*0a30*/  STS [R10+0x280], RZ ;  /* 0x000280ff0a007388 */ /* 0x000fe80000000800 */
[----:B------:R-:W-:Y:S04]  /*0a40*/  STS [R10+0x300], RZ ;  /* 0x000300ff0a007388 */ /* 0x000fe80000000800 */
[----:B------:R0:W-:Y:S02]  /*0a50*/  STS [R10+0x380], RZ ;  /* 0x000380ff0a007388 */ /* 0x0001e40000000800 */
[----:B0-----:R-:W-:Y:S01]  /*0a60*/  VIADD R10, R10, 0x800 ;  /* 0x000008000a0a7836 */ /* 0x001fe20000000000 */
[----:B------:R-:W-:Y:S06]  /*0a70*/  @P0 BRA `(.L_x_6) ;  /* 0xfffffffc00ac0947 */ /* 0x000fec000383ffff */
.L_x_5:
[----:B------:R-:W-:Y:S05]  /*0a80*/  BSYNC.RECONVERGENT B0 ;  /* 0x0000000000007941 */ /* 0x000fea0003800200 */
.L_x_4:
[----:B------:R-:W-:Y:S01]  /*0a90*/  BSSY.RECONVERGENT B0, `(.L_x_7) ;  /* 0x0000026000007945 */ /* 0x000fe20003800200 */
[----:B------:R-:W-:-:S03]  /*0aa0*/  IMAD.IADD R5, R7, 0x1, R0 ;  /* 0x0000000107057824 */ /* 0x000fc600078e0200 */
[----:B------:R-:W-:Y:S05]  /*0ab0*/  @!P1 BRA `(.L_x_8) ;  /* 0x00000000008c9947 */ /* 0x000fea0003800000 */
[----:B------:R-:W-:Y:S01]  /*0ac0*/  ISETP.GE.U32.AND P0, PT, R9, 0x8, PT ;  /* 0x000000080900780c */ /* 0x000fe20003f06070 */
[----:B------:R-:W-:Y:S01]  /*0ad0*/  BSSY.RECONVERGENT B1, `(.L_x_9) ;  /* 0x000000e000017945 */ /* 0x000fe20003800200 */
[----:B------:R-:W-:-:S04]  /*0ae0*/  LOP3.LUT R10, R6, 0x7, RZ, 0xc0, !PT ;  /* 0x00000007060a7812 */ /* 0x000fc800078ec0ff */
[----:B------:R-:W-:-:S07]  /*0af0*/  ISETP.NE.AND P1, PT, R10, RZ, PT ;  /* 0x000000ff0a00720c */ /* 0x000fce0003f25270 */
[----:B------:R-:W-:Y:S06]  /*0b00*/  @!P0 BRA `(.L_x_10) ;  /* 0x0000000000288947 */ /* 0x000fec0003800000 */
[C---:B------:R-:W-:Y:S02]  /*0b10*/  IMAD R9, R8.reuse, 0x4, R5 ;  /* 0x0000000408097824 */ /* 0x040fe400078e0205 */
[----:B------:R-:W-:-:S03]  /*0b20*/  VIADD R8, R8, 0x100 ;  /* 0x0000010008087836 */ /* 0x000fc60000000000 */
[----:B------:R0:W-:Y:S04]  /*0b30*/  STS [R9], RZ ;  /* 0x000000ff09007388 */ /* 0x0001e80000000800 */
[----:B------:R0:W-:Y:S04]  /*0b40*/  STS [R9+0x80], RZ ;  /* 0x000080ff09007388 */ /* 0x0001e80000000800 */
[----:B------:R0:W-:Y:S04]  /*0b50*/  STS [R9+0x100], RZ ;  /* 0x000100ff09007388 */ /* 0x0001e80000000800 */
[----:B------:R0:W-:Y:S04]  /*0b60*/  STS [R9+0x180], RZ ;  /* 0x000180ff09007388 */ /* 0x0001e80000000800 */
[----:B------:R0:W-:Y:S04]  /*0b70*/  STS [R9+0x200], RZ ;  /* 0x000200ff09007388 */ /* 0x0001e80000000800 */
[----:B------:R0:W-:Y:S04]  /*0b80*/  STS [R9+0x280], RZ ;  /* 0x000280ff09007388 */ /* 0x0001e80000000800 */
[----:B------:R0:W-:Y:S04]  /*0b90*/  STS [R9+0x300], RZ ;  /* 0x000300ff09007388 */ /* 0x0001e80000000800 */
[----:B------:R0:W-:Y:S02]  /*0ba0*/  STS [R9+0x380], RZ ;  /* 0x000380ff09007388 */ /* 0x0001e40000000800 */
.L_x_10:
[----:B------:R-:W-:Y:S05]  /*0bb0*/  BSYNC.RECONVERGENT B1 ;  /* 0x0000000000017941 */ /* 0x000fea0003800200 */
.L_x_9:
[----:B------:R-:W-:Y:S05]  /*0bc0*/  @!P1 BRA `(.L_x_8) ;  /* 0x0000000000489947 */ /* 0x000fea0003800000 */
[----:B------:R-:W-:Y:S02]  /*0bd0*/  ISETP.GE.U32.AND P0, PT, R10, 0x4, PT ;  /* 0x000000040a00780c */ /* 0x000fe40003f06070 */
[----:B------:R-:W-:-:S04]  /*0be0*/  LOP3.LUT R6, R6, 0x3, RZ, 0xc0, !PT ;  /* 0x0000000306067812 */ /* 0x000fc800078ec0ff */
[----:B------:R-:W-:-:S07]  /*0bf0*/  ISETP.NE.AND P1, PT, R6, RZ, PT ;  /* 0x000000ff0600720c */ /* 0x000fce0003f25270 */
[C---:B0-----:R-:W-:Y:S02]  /*0c00*/  @P0 IMAD R9, R8.reuse, 0x4, R5 ;  /* 0x0000000408090824 */ /* 0x041fe400078e0205 */
[----:B------:R-:W-:-:S03]  /*0c10*/  @P0 VIADD R8, R8, 0x80 ;  /* 0x0000008008080836 */ /* 0x000fc60000000000 */
[----:B------:R1:W-:Y:S04]  /*0c20*/  @P0 STS [R9], RZ ;  /* 0x000000ff09000388 */ /* 0x0003e80000000800 */
[----:B------:R1:W-:Y:S04]  /*0c30*/  @P0 STS [R9+0x80], RZ ;  /* 0x000080ff09000388 */ /* 0x0003e80000000800 */
[----:B------:R1:W-:Y:S04]  /*0c40*/  @P0 STS [R9+0x100], RZ ;  /* 0x000100ff09000388 */ /* 0x0003e80000000800 */
[----:B------:R1:W-:Y:S01]  /*0c50*/  @P0 STS [R9+0x180], RZ ;  /* 0x000180ff09000388 */ /* 0x0003e20000000800 */
[----:B------:R-:W-:Y:S05]  /*0c60*/  @!P1 BRA `(.L_x_8) ;  /* 0x0000000000209947 */ /* 0x000fea0003800000 */
[----:B------:R-:W-:Y:S02]  /*0c70*/  IMAD R0, R8, 0x4, R0 ;  /* 0x0000000408007824 */ /* 0x000fe400078e0200 */
[----:B------:R-:W-:Y:S02]  /*0c80*/  IMAD.MOV R6, RZ, RZ, -R6 ;  /* 0x000000ffff067224 */ /* 0x000fe400078e0a06 */
[----:B------:R-:W-:-:S07]  /*0c90*/  IMAD.IADD R0, R7, 0x1, R0 ;  /* 0x0000000107007824 */ /* 0x000fce00078e0200 */
.L_x_11:
[----:B------:R-:W-:Y:S01]  /*0ca0*/  VIADD R6, R6, 0x1 ;  /* 0x0000000106067836 */ /* 0x000fe20000000000 */
[----:B------:R0:W-:Y:S04]  /*0cb0*/  STS [R0], RZ ;  /* 0x000000ff00007388 */ /* 0x0001e80000000800 */
[----:B------:R-:W-:Y:S01]  /*0cc0*/  ISETP.NE.AND P0, PT, R6, RZ, PT ;  /* 0x000000ff0600720c */ /* 0x000fe20003f05270 */
[----:B0-----:R-:W-:-:S12]  /*0cd0*/  VIADD R0, R0, 0x80 ;  /* 0x0000008000007836 */ /* 0x001fd80000000000 */
[----:B------:R-:W-:Y:S05]  /*0ce0*/  @P0 BRA `(.L_x_11) ;  /* 0xfffffffc00ec0947 */ /* 0x000fea000383ffff */
.L_x_8:
[----:B------:R-:W-:Y:S05]  /*0cf0*/  BSYNC.RECONVERGENT B0 ;  /* 0x0000000000007941 */ /* 0x000fea0003800200 */
.L_x_7:
[----:B------:R-:W2:Y:S01]  /*0d00*/  LDCU UR5, c[0x0][0x3c4] ;  /* 0x00007880ff0577ac */ /* 0x000ea20008000800 */
[----:B-----5:R-:W-:Y:S01]  /*0d10*/  LOP3.LUT R27, R28, 0x80000000, RZ, 0x3c, !PT ;  /* 0x800000001c1b7812 */ /* 0x020fe200078e3cff */
[----:B------:R-:W-:Y:S01]  /*0d20*/  BSSY.RECONVERGENT B0, `(.L_x_12) ;  /* 0x0000080000007945 */ /* 0x000fe20003800200 */
[----:B------:R-:W-:Y:S02]  /*0d30*/  LOP3.LUT R22, R29, 0x80000000, RZ, 0x3c, !PT ;  /* 0x800000001d167812 */ /* 0x000fe400078e3cff */
[----:B------:R-:W-:Y:S02]  /*0d40*/  LOP3.LUT R21, R30, 0x80000000, RZ, 0x3c, !PT ;  /* 0x800000001e157812 */ /* 0x000fe400078e3cff */
[----:B------:R-:W-:Y:S02]  /*0d50*/  LOP3.LUT R18, R31, 0x80000000, RZ, 0x3c, !PT ;  /* 0x800000001f127812 */ /* 0x000fe400078e3cff */
[----:B------:R-:W-:Y:S02]  /*0d60*/  LOP3.LUT R20, R33, 0x80000000, RZ, 0x3c, !PT ;  /* 0x8000000021147812 */ /* 0x000fe400078e3cff */
[----:B------:R-:W-:-:S02]  /*0d70*/  LOP3.LUT R23, R32, 0x80000000, RZ, 0x3c, !PT ;  /* 0x8000000020177812 */ /* 0x000fc400078e3cff */
[----:B------:R-:W-:Y:S02]  /*0d80*/  LOP3.LUT R25, R34, 0x80000000, RZ, 0x3c, !PT ;  /* 0x8000000022197812 */ /* 0x000fe400078e3cff */
[----:B------:R-:W-:Y:S02]  /*0d90*/  LOP3.LUT R17, R36, 0x80000000, RZ, 0x3c, !PT ;  /* 0x8000000024117812 */ /* 0x000fe400078e3cff */
[----:B------:R-:W-:Y:S02]  /*0da0*/  LOP3.LUT R19, R38, 0x80000000, RZ, 0x3c, !PT ;  /* 0x8000000026137812 */ /* 0x000fe400078e3cff */
[----:B--2---:R-:W-:Y:S02]  /*0db0*/  SHF.R.U32.HI R49, RZ, UR5, R27 ;  /* 0x00000005ff317c19 */ /* 0x004fe4000801161b */
[----:B------:R-:W-:Y:S02]  /*0dc0*/  SHF.R.U32.HI R52, RZ, UR5, R22 ;  /* 0x00000005ff347c19 */ /* 0x000fe40008011616 */
[----:B------:R-:W-:-:S02]  /*0dd0*/  LOP3.LUT R49, R49, UR4, RZ, 0x30, !PT ;  /* 0x0000000431317c12 */ /* 0x000fc4000f8e30ff */
[----:B------:R-:W-:Y:S02]  /*0de0*/  LOP3.LUT R52, R52, UR4, RZ, 0x30, !PT ;  /* 0x0000000434347c12 */ /* 0x000fe4000f8e30ff */
[----:B------:R-:W-:Y:S01]  /*0df0*/  SHF.R.U32.HI R56, RZ, UR5, R21 ;  /* 0x00000005ff387c19 */ /* 0x000fe20008011615 */
[--C-:B------:R-:W-:Y:S01]  /*0e00*/  IMAD R0, R49, 0x4, R5.reuse ;  /* 0x0000000431007824 */ /* 0x100fe200078e0205 */
[----:B------:R-:W-:Y:S01]  /*0e10*/  SHF.R.U32.HI R48, RZ, UR5, R18 ;  /* 0x00000005ff307c19 */ /* 0x000fe20008011612 */
[----:B------:R-:W-:Y:S01]  /*0e20*/  IMAD R6, R52, 0x4, R5 ;  /* 0x0000000434067824 */ /* 0x000fe200078e0205 */
[----:B------:R-:W-:Y:S01]  /*0e30*/  LOP3.LUT R56, R56, UR4, RZ, 0x30, !PT ;  /* 0x0000000438387c12 */ /* 0x000fe2000f8e30ff */
[----:B------:R-:W-:Y:S01]  /*0e40*/  NOP ;  /* 0x0000000000007918 */ /* 0x000fe20000000000 */
[----:B01----:R-:W-:Y:S01]  /*0e50*/  SHF.R.U32.HI R9, RZ, UR5, R20 ;  /* 0x00000005ff097c19 */ /* 0x003fe20008011614 */
[----:B------:R0:W-:Y:S01]  /*0e60*/  ATOMS.POPC.INC.32 RZ, [R0+URZ] ;  /* 0x0000000000ff7f8c */ /* 0x0001e2000d8000ff */
[----:B------:R-:W-:-:S02]  /*0e70*/  LOP3.LUT R48, R48, UR4, RZ, 0x30, !PT ;  /* 0x0000000430307c12 */ /* 0x000fc4000f8e30ff */
[----:B------:R-:W-:Y:S01]  /*0e80*/  SHF.R.U32.HI R8, RZ, UR5, R23 ;  /* 0x00000005ff087c19 */ /* 0x000fe20008011617 */
[----:B------:R1:W-:Y:S01]  /*0e90*/  ATOMS.POPC.INC.32 RZ, [R6+URZ] ;  /* 0x0000000006ff7f8c */ /* 0x0003e2000d8000ff */
[----:B------:R-:W-:Y:S02]  /*0ea0*/  SHF.R.U32.HI R11, RZ, UR5, R25 ;  /* 0x00000005ff0b7c19 */ /* 0x000fe40008011619 */
[----:B------:R-:W-:Y:S01]  /*0eb0*/  LOP3.LUT R10, R9, UR4, RZ, 0x30, !PT ;  /* 0x00000004090a7c12 */ /* 0x000fe2000f8e30ff */
[--C-:B0-----:R-:W-:Y:S01]  /*0ec0*/  IMAD R0, R56, 0x4, R5.reuse ;  /* 0x0000000438007824 */ /* 0x101fe200078e0205 */
[----:B------:R-:W-:Y:S02]  /*0ed0*/  LOP3.LUT R8, R8, UR4, RZ, 0x30, !PT ;  /* 0x0000000408087c12 */ /* 0x000fe4000f8e30ff */
[----:B------:R-:W-:Y:S01]  /*0ee0*/  LOP3.LUT R12, R11, UR4, RZ, 0x30, !PT ;  /* 0x000000040b0c7c12 */ /* 0x000fe2000f8e30ff */
[--C-:B-1----:R-:W-:Y:S01]  /*0ef0*/  IMAD R6, R48, 0x4, R5.reuse ;  /* 0x0000000430067824 */ /* 0x102fe200078e0205 */
[----:B------:R0:W-:Y:S01]  /*0f00*/  ATOMS.POPC.INC.32 RZ, [R0+URZ] ;  /* 0x0000000000ff7f8c */ /* 0x0001e2000d8000ff */
[--C-:B------:R-:W-:Y:S01]  /*0f10*/  IMAD R9, R10, 0x4, R5.reuse ;  /* 0x000000040a097824 */ /* 0x100fe200078e0205 */
[----:B------:R-:W-:Y:S01]  /*0f20*/  LOP3.LUT R10, R35, 0x80000000, RZ, 0x3c, !PT ;  /* 0x80000000230a7812 */ /* 0x000fe200078e3cff */
[--C-:B------:R-:W-:Y:S01]  /*0f30*/  IMAD R8, R8, 0x4, R5.reuse ;  /* 0x0000000408087824 */ /* 0x100fe200078e0205 */
[----:B------:R1:W-:Y:S01]  /*0f40*/  ATOMS.POPC.INC.32 RZ, [R6+URZ] ;  /* 0x0000000006ff7f8c */ /* 0x0003e2000d8000ff */
[----:B------:R-:W-:Y:S01]  /*0f50*/  IMAD R11, R12, 0x4, R5 ;  /* 0x000000040c0b7824 */ /* 0x000fe200078e0205 */
[----:B------:R-:W-:-:S02]  /*0f60*/  LOP3.LUT R12, R37, 0x80000000, RZ, 0x3c, !PT ;  /* 0x80000000250c7812 */ /* 0x000fc400078e3cff */
[----:B------:R-:W-:Y:S01]  /*0f70*/  LOP3.LUT R16, R39, 0x80000000, RZ, 0x3c, !PT ;  /* 0x8000000027107812 */ /* 0x000fe200078e3cff */
[----:B------:R-:W-:Y:S01]  /*0f80*/  ATOMS.POPC.INC.32 RZ, [R8+URZ] ;  /* 0x0000000008ff7f8c */ /* 0x000fe2000d8000ff */
[----:B0-----:R-:W-:Y:S02]  /*0f90*/  SHF.R.U32.HI R0, RZ, UR5, R10 ;  /* 0x00000005ff007c19 */ /* 0x001fe4000801160a */
[----:B-1----:R-:W-:Y:S01]  /*0fa0*/  SHF.R.U32.HI R6, RZ, UR5, R17 ;  /* 0x00000005ff067c19 */ /* 0x002fe20008011611 */
[----:B------:R0:W-:Y:S01]  /*0fb0*/  ATOMS.POPC.INC.32 RZ, [R9+URZ] ;  /* 0x0000000009ff7f8c */ /* 0x0001e2000d8000ff */
[----:B------:R-:W-:Y:S02]  /*0fc0*/  SHF.R.U32.HI R14, RZ, UR5, R19 ;  /* 0x00000005ff0e7c19 */ /* 0x000fe40008011613 */
[----:B------:R-:W-:Y:S01]  /*0fd0*/  LOP3.LUT R6, R6, UR4, RZ, 0x30, !PT ;  /* 0x0000000406067c12 */ /* 0x000fe2000f8e30ff */
[----:B------:R1:W-:Y:S01]  /*0fe0*/  ATOMS.POPC.INC.32 RZ, [R11+URZ] ;  /* 0x000000000bff7f8c */ /* 0x0003e2000d8000ff */
[----:B------:R-:W-:-:S02]  /*0ff0*/  SHF.R.U32.HI R13, RZ, UR5, R12 ;  /* 0x00000005ff0d7c19 */ /* 0x000fc4000801160c */
[----:B------:R-:W-:Y:S02]  /*1000*/  LOP3.LUT R0, R0, UR4, RZ, 0x30, !PT ;  /* 0x0000000400007c12 */ /* 0x000fe4000f8e30ff */
[----:B0-----:R-:W-:Y:S02]  /*1010*/  SHF.R.U32.HI R9, RZ, UR5, R16 ;  /* 0x00000005ff097c19 */ /* 0x001fe40008011610 */
[----:B------:R-:W-:Y:S01]  /*1020*/  LOP3.LUT R50, R14, UR4, RZ, 0x30, !PT ;  /* 0x000000040e327c12 */ /* 0x000fe2000f8e30ff */
[--C-:B------:R-:W-:Y:S01]  /*1030*/  IMAD R14, R6, 0x4, R5.reuse ;  /* 0x00000004060e7824 */ /* 0x100fe200078e0205 */
[----:B------:R-:W-:Y:S01]  /*1040*/  LOP3.LUT R8, R13, UR4, RZ, 0x30, !PT ;  /* 0x000000040d087c12 */ /* 0x000fe2000f8e30ff */
[--C-:B------:R-:W-:Y:S01]  /*1050*/  IMAD R0, R0, 0x4, R5.reuse ;  /* 0x0000000400007824 */ /* 0x100fe200078e0205 */
[----:B------:R-:W-:Y:S01]  /*1060*/  LOP3.LUT R6, R9, UR4, RZ, 0x30, !PT ;  /* 0x0000000409067c12 */ /* 0x000fe2000f8e30ff */
[--C-:B------:R-:W-:Y:S01]  /*1070*/  IMAD R50, R50, 0x4, R5.reuse ;  /* 0x0000000432327824 */ /* 0x100fe200078e0205 */
[----:B------:R-:W-:Y:S01]  /*1080*/  LOP3.LUT R9, R40, 0x80000000, RZ, 0x3c, !PT ;  /* 0x8000000028097812 */ /* 0x000fe200078e3cff */
[--C-:B------:R-:W-:Y:S01]  /*1090*/  IMAD R26, R8, 0x4, R5.reuse ;  /* 0x00000004081a7824 */ /* 0x100fe200078e0205 */
[----:B------:R0:W-:Y:S01]  /*10a0*/  ATOMS.POPC.INC.32 RZ, [R0+URZ] ;  /* 0x0000000000ff7f8c */ /* 0x0001e2000d8000ff */
[----:B------:R-:W-:Y:S01]  /*10b0*/  IMAD R51, R6, 0x4, R5 ;  /* 0x0000000406337824 */ /* 0x000fe200078e0205 */
[----:B------:R-:W-:-:S02]  /*10c0*/  LOP3.LUT R6, R43, 0x80000000, RZ, 0x3c, !PT ;  /* 0x800000002b067812 */ /* 0x000fc400078e3cff */
[----:B-1----:R-:W-:Y:S01]  /*10d0*/  LOP3.LUT R11, R44, 0x80000000, RZ, 0x3c, !PT ;  /* 0x800000002c0b7812 */ /* 0x002fe200078e3cff */
[----:B------:R1:W-:Y:S01]  /*10e0*/  ATOMS.POPC.INC.32 RZ, [R14+URZ] ;  /* 0x000000000eff7f8c */ /* 0x0003e2000d8000ff */
[----:B------:R-:W-:Y:S02]  /*10f0*/  LOP3.LUT R8, R45, 0x80000000, RZ, 0x3c, !PT ;  /* 0x800000002d087812 */ /* 0x000fe400078e3cff */
[----:B------:R-:W-:Y:S01]  /*1100*/  LOP3.LUT R13, R46, 0x80000000, RZ, 0x3c, !PT ;  /* 0x800000002e0d7812 */ /* 0x000fe200078e3cff */
[----:B------:R2:W-:Y:S01]  /*1110*/  ATOMS.POPC.INC.32 RZ, [R26+URZ] ;  /* 0x000000001aff7f8c */ /* 0x0005e2000d8000ff */
[----:B0-----:R-:W-:Y:S02]  /*1120*/  SHF.R.U32.HI R0, RZ, UR5, R9 ;  /* 0x00000005ff007c19 */ /* 0x001fe40008011609 */
[----:B------:R-:W-:Y:S01]  /*1130*/  SHF.R.U32.HI R53, RZ, UR5, R11 ;  /* 0x00000005ff357c19 */ /* 0x000fe2000801160b */
[----:B-1----:R-:W0:Y:S01]  /*1140*/  LDC.64 R14, c[0x0][0x380] ;  /* 0x0000e000ff0e7b82 */ /* 0x002e220000000a00 */
[----:B------:R-:W-:Y:S01]  /*1150*/  SHF.R.U32.HI R55, RZ, UR5, R8 ;  /* 0x00000005ff377c19 */ /* 0x000fe20008011608 */
[----:B------:R1:W-:Y:S01]  /*1160*/  ATOMS.POPC.INC.32 RZ, [R50+URZ] ;  /* 0x0000000032ff7f8c */ /* 0x0003e2000d8000ff */
[----:B------:R-:W-:-:S02]  /*1170*/  SHF.R.U32.HI R57, RZ, UR5, R13 ;  /* 0x00000005ff397c19 */ /* 0x000fc4000801160d */
[----:B--2---:R-:W-:Y:S01]  /*1180*/  SHF.R.U32.HI R26, RZ, UR5, R6 ;  /* 0x00000005ff1a7c19 */ /* 0x004fe20008011606 */
[----:B------:R2:W-:Y:S01]  /*1190*/  ATOMS.POPC.INC.32 RZ, [R51+URZ] ;  /* 0x0000000033ff7f8c */ /* 0x0005e2000d8000ff */
[----:B------:R-:W-:Y:S02]  /*11a0*/  LOP3.LUT R0, R0, UR4, RZ, 0x30, !PT ;  /* 0x0000000400007c12 */ /* 0x000fe4000f8e30ff */
[----:B------:R-:W-:Y:S02]  /*11b0*/  LOP3.LUT R54, R26, UR4, RZ, 0x30, !PT ;  /* 0x000000041a367c12 */ /* 0x000fe4000f8e30ff */
[----:B------:R-:W-:Y:S01]  /*11c0*/  LOP3.LUT R58, R53, UR4, RZ, 0x30, !PT ;  /* 0x00000004353a7c12 */ /* 0x000fe2000f8e30ff */
[--C-:B------:R-:W-:Y:S01]  /*11d0*/  IMAD R53, R0, 0x4, R5.reuse ;  /* 0x0000000400357824 */ /* 0x100fe200078e0205 */
[----:B------:R-:W-:Y:S01]  /*11e0*/  ISETP.GT.U32.AND P2, PT, R3, 0xff, PT ;  /* 0x000000ff0300780c */ /* 0x000fe20003f44070 */
[--C-:B------:R-:W-:Y:S01]  /*11f0*/  IMAD R54, R54, 0x4, R5.reuse ;  /* 0x0000000436367824 */ /* 0x100fe200078e0205 */
[----:B------:R-:W-:Y:S01]  /*1200*/  LOP3.LUT R60, R55, UR4, RZ, 0x30, !PT ;  /* 0x00000004373c7c12 */ /* 0x000fe2000f8e30ff */
[--C-:B------:R-:W-:Y:S01]  /*1210*/  IMAD R58, R58, 0x4, R5.reuse ;  /* 0x000000043a3a7824 */ /* 0x100fe200078e0205 */
[----:B------:R-:W-:Y:S01]  /*1220*/  LOP3.LUT R26, R57, UR4, RZ, 0x30, !PT ;  /* 0x00000004391a7c12 */ /* 0x000fe2000f8e30ff */
[----:B------:R3:W-:Y:S01]  /*1230*/  ATOMS.POPC.INC.32 RZ, [R53+URZ] ;  /* 0x0000000035ff7f8c */ /* 0x0007e2000d8000ff */
[----:B-1----:R-:W-:Y:S01]  /*1240*/  P2R R50, PR, RZ, 0x4 ;  /* 0x00000004ff327803 */ /* 0x002fe20000000000 */
[----:B------:R-:W-:-:S02]  /*1250*/  IMAD R60, R60, 0x4, R5 ;  /* 0x000000043c3c7824 */ /* 0x000fc400078e0205 */
[----:B------:R-:W-:Y:S01]  /*1260*/  IMAD R5, R26, 0x4, R5 ;  /* 0x000000041a057824 */ /* 0x000fe200078e0205 */
[----:B------:R3:W-:Y:S01]  /*1270*/  ATOMS.POPC.INC.32 RZ, [R54+URZ] ;  /* 0x0000000036ff7f8c */ /* 0x0007e2000d8000ff */
[----:B--2---:R-:W-:Y:S02]  /*1280*/  IMAD R51, R3, 0x4, R7 ;  /* 0x0000000403337824 */ /* 0x004fe400078e0207 */
[----:B------:R-:W-:Y:S01]  /*1290*/  IMAD.MOV.U32 R0, RZ, RZ, RZ ;  /* 0x000000ffff007224 */ /* 0x000fe200078e00ff */
[----:B------:R3:W-:Y:S04]  /*12a0*/  ATOMS.POPC.INC.32 RZ, [R58+URZ] ;  /* 0x000000003aff7f8c */ /* 0x0007e8000d8000ff */
[----:B------:R3:W-:Y:S04]  /*12b0*/  ATOMS.POPC.INC.32 RZ, [R60+URZ] ;  /* 0x000000003cff7f8c */ /* 0x0007e8000d8000ff */
[----:B------:R3:W-:Y:S01]  /*12c0*/  ATOMS.POPC.INC.32 RZ, [R5+URZ] ;  /* 0x0000000005ff7f8c */ /* 0x0007e2000d8000ff */
[----:B------:R-:W-:Y:S06]  /*12d0*/  BAR.SYNC.DEFER_BLOCKING 0x0 ;  /* 0x0000000000007b1d */ /* 0x000fec0000010000 */
[----:B------:R-:W-:Y:S05]  /*12e0*/  @P2 BRA `(.L_x_13) ;  /* 0x00000000008c2947 */ /* 0x000fea0003800000 */
[----:B------:R-:W1:Y:S04]  /*12f0*/  LDS R0, [R51] ;  /* 0x0000000033007984 */ /* 0x000e680000000800 */
[----:B---3--:R-:W2:Y:S04]  /*1300*/  LDS R5, [R51+0x400] ;  /* 0x0004000033057984 */ /* 0x008ea80000000800 */
[----:B------:R-:W3:Y:S04]  /*1310*/  LDS R53, [R51+0x800] ;  /* 0x0008000033357984 */ /* 0x000ee80000000800 */
[----:B------:R-:W4:Y:S04]  /*1320*/  LDS R55, [R51+0xc00] ;  /* 0x000c000033377984 */ /* 0x000f280000000800 */
[----:B------:R-:W5:Y:S04]  /*1330*/  LDS R57, [R51+0x1000] ;  /* 0x0010000033397984 */ /* 0x000f680000000800 */
[----:B------:R-:W0:Y:S04]  /*1340*/  LDS R59, [R51+0x1400] ;  /* 0x00140000333b7984 */ /* 0x000e280000000800 */
[----:B------:R-:W-:Y:S04]  /*1350*/  LDS R61, [R51+0x2000] ;  /* 0x00200000333d7984 */ /* 0x000fe80000000800 */
[----:B------:R-:W-:Y:S04]  /*1360*/  LDS R63, [R51+0x2400] ;  /* 0x00240000333f7984 */ /* 0x000fe80000000800 */
[----:B------:R-:W-:Y:S04]  /*1370*/  LDS R65, [R51+0x2800] ;  /* 0x0028000033417984 */ /* 0x000fe80000000800 */
[----:B------:R-:W-:Y:S04]  /*1380*/  STS [R51], RZ ;  /* 0x000000ff33007388 */ /* 0x000fe80000000800 */
[----:B-1----:R-:W-:Y:S01]  /*1390*/  STS [R51+0x400], R0 ;  /* 0x0004000033007388 */ /* 0x002fe20000000800 */
[----:B--2---:R-:W-:-:S03]  /*13a0*/  IMAD.IADD R54, R0, 0x1, R5 ;  /* 0x0000000100367824 */ /* 0x004fc600078e0205 */
[----:B------:R-:W1:Y:S01]  /*13b0*/  LDS R5, [R51+0x1800] ;  /* 0x0018000033057984 */ /* 0x000e620000000800 */
[----:B---3--:R-:W-:-:S03]  /*13c0*/  IMAD.IADD R58, R54, 0x1, R53 ;  /* 0x00000001363a7824 */ /* 0x008fc600078e0235 */
[----:B------:R-:W2:Y:S01]  /*13d0*/  LDS R53, [R51+0x1c00] ;  /* 0x001c000033357984 */ /* 0x000ea20000000800 */
[----:B----4-:R-:W-:-:S03]  /*13e0*/  IMAD.IADD R60, R58, 0x1, R55 ;  /* 0x000000013a3c7824 */ /* 0x010fc600078e0237 */
[----:B------:R1:W-:Y:S01]  /*13f0*/  STS [R51+0x800], R54 ;  /* 0x0008003633007388 */ /* 0x0003e20000000800 */
[----:B-----5:R-:W-:-:S03]  /*1400*/  IMAD.IADD R62, R60, 0x1, R57 ;  /* 0x000000013c3e7824 */ /* 0x020fc600078e0239 */
[----:B------:R-:W3:Y:S01]  /*1410*/  LDS R55, [R51+0x2c00] ;  /* 0x002c000033377984 */ /* 0x000ee20000000800 */
[----:B0-----:R-:W-:-:S03]  /*1420*/  IMAD.IADD R64, R62, 0x1, R59 ;  /* 0x000000013e407824 */ /* 0x001fc600078e023b */
[----:B------:R0:W-:Y:S04]  /*1430*/  STS [R51+0xc00], R58 ;  /* 0x000c003a33007388 */ /* 0x0001e80000000800 */
[----:B------:R4:W-:Y:S04]  /*1440*/  STS [R51+0x1000], R60 ;  /* 0x0010003c33007388 */ /* 0x0009e80000000800 */
[----:B------:R4:W-:Y:S04]  /*1450*/  STS [R51+0x1400], R62 ;  /* 0x0014003e33007388 */ /* 0x0009e80000000800 */
[----:B------:R4:W-:Y:S01]  /*1460*/  STS [R51+0x1800], R64 ;  /* 0x0018004033007388 */ /* 0x0009e20000000800 */
[----:B-1----:R-:W-:-:S04]  /*1470*/  IMAD.IADD R54, R64, 0x1, R5 ;  /* 0x0000000140367824 */ /* 0x002fc800078e0205 */
[----:B--2---:R-:W-:Y:S01]  /*1480*/  IMAD.IADD R66, R54, 0x1, R53 ;  /* 0x0000000136427824 */ /* 0x004fe200078e0235 */
[----:B------:R4:W-:Y:S03]  /*1490*/  STS [R51+0x1c00], R54 ;  /* 0x001c003633007388 */ /* 0x0009e60000000800 */
[----:B------:R-:W-:Y:S01]  /*14a0*/  IMAD.IADD R68, R66, 0x1, R61 ;  /* 0x0000000142447824 */ /* 0x000fe200078e023d */
[----:B------:R4:W-:Y:S03]  /*14b0*/  STS [R51+0x2000], R66 ;  /* 0x0020004233007388 */ /* 0x0009e60000000800 */
[----:B------:R-:W-:Y:S01]  /*14c0*/  IMAD.IADD R70, R68, 0x1, R63 ;  /* 0x0000000144467824 */ /* 0x000fe200078e023f */
[----:B------:R4:W-:Y:S03]  /*14d0*/  STS [R51+0x2400], R68 ;  /* 0x0024004433007388 */ /* 0x0009e60000000800 */
[----:B0-----:R-:W-:Y:S01]  /*14e0*/  IMAD.IADD R58, R70, 0x1, R65 ;  /* 0x00000001463a7824 */ /* 0x001fe200078e0241 */
[----:B------:R4:W-:Y:S03]  /*14f0*/  STS [R51+0x2800], R70 ;  /* 0x0028004633007388 */ /* 0x0009e60000000800 */
[----:B---3--:R-:W-:Y:S01]  /*1500*/  IMAD.IADD R0, R58, 0x1, R55 ;  /* 0x000000013a007824 */ /* 0x008fe200078e0237 */
[----:B------:R4:W-:Y:S06]  /*1510*/  STS [R51+0x2c00], R58 ;  /* 0x002c003a33007388 */ /* 0x0009ec0000000800 */
.L_x_13:
[----:B------:R-:W-:Y:S05]  /*1520*/  BSYNC.RECONVERGENT B0 ;  /* 0x0000000000007941 */ /* 0x000fea0003800200 */
.L_x_12:
[----:B------:R-:W-:Y:S01]  /*1530*/  ISETP.NE.AND P0, PT, R0, 0x1980, PT ;  /* 0x000019800000780c */ /* 0x000fe20003f05270 */
[----:B---3--:R-:W-:Y:S01]  /*1540*/  IMAD R5, R42, 0x100, R3 ;  /* 0x000001002a057824 */ /* 0x008fe200078e0203 */
[----:B------:R-:W-:Y:S01]  /*1550*/  @!P2 LOP3.LUT R53, R0, 0x40000000, RZ, 0xfc, !PT ;  /* 0x400000000035a812 */ /* 0x000fe200078efcff */
[----:B------:R-:W-:Y:S01]  /*1560*/  IMAD R41, R41, 0x11, RZ ;  /* 0x0000001129297824 */ /* 0x000fe200078e02ff */
[----:B------:R-:W-:Y:S01]  /*1570*/  ISETP.LT.U32.AND P0, PT, R3, 0x100, !P0 ;  /* 0x000001000300780c */ /* 0x000fe20004701070 */
[----:B0-----:R-:W-:-:S03]  /*1580*/  IMAD.WIDE R14, R5, 0x4, R14 ;  /* 0x00000004050e7825 */ /* 0x001fc600078e020e */
[----:B------:R-:W-:Y:S01]  /*1590*/  LOP3.LUT R57, R41, R4, RZ, 0xfc, !PT ;  /* 0x0000000429397212 */ /* 0x000fe200078efcff */
[----:B----4-:R-:W-:Y:S01]  /*15a0*/  IMAD R54, R42, 0x1980, RZ ;  /* 0x000019802a367824 */ /* 0x010fe200078e02ff */
[----:B------:R0:W-:Y:S07]  /*15b0*/  @!P2 STG.E.STRONG.SYS desc[UR6][R14.64], R53 ;  /* 0x000000350e00a986 */ /* 0x0001ee000c115906 */
[----:B------:R-:W-:Y:S06]  /*15c0*/  BAR.RED.OR.DEFER_BLOCKING 0x0, P0 ;  /* 0x0000000000007b1d */ /* 0x000fec0000014800 */
[----:B------:R-:W1:Y:S01]  /*15d0*/  B2R.RESULT RZ, P0 ;  /* 0x0000000000ff731c */ /* 0x000e620000004000 */
[----:B------:R-:W-:-:S04]  /*15e0*/  IADD3 R4, P1, PT, R54, R57, RZ ;  /* 0x0000003936047210 */ /* 0x000fc80007f3e0ff */
[----:B------:R-:W-:Y:S01]  /*15f0*/  LEA.HI.X.SX32 R55, R54, RZ, 0x1, P1 ;  /* 0x000000ff36377211 */ /* 0x000fe200008f0eff */
[----:B------:R-:W-:-:S03]  /*1600*/  IMAD.SHL.U32 R5, R4, 0x4, RZ ;  /* 0x0000000404057824 */ /* 0x000fc600078e00ff */
[----:B------:R-:W-:Y:S01]  /*1610*/  SHF.L.U64.HI R4, R4, 0x2, R55 ;  /* 0x0000000204047819 */ /* 0x000fe20000010237 */
[----:B01----:R-:W-:Y:S06]  /*1620*/  @!P0 BRA `(.L_x_14) ;  /* 0x0000001000b48947 */ /* 0x003fec0003800000 */
[----:B------:R-:W0:Y:S01]  /*1630*/  LDCU.64 UR8, c[0x0][0x3b8] ;  /* 0x00007700ff0877ac */ /* 0x000e220008000a00 */
[----:B------:R-:W-:Y:S01]  /*1640*/  BSSY B1, `(.L_x_15) ;  /* 0x0000032000017945 */ /* 0x000fe20003800000 */
[----:B------:R-:W-:Y:S01]  /*1650*/  IMAD R13, R3, 0x8, R7 ;  /* 0x00000008030d7824 */ /* 0x000fe200078e0207 */
[----:B0-----:R-:W-:-:S04]  /*1660*/  IADD3 R8, P0, PT, R5, UR8, RZ ;  /* 0x0000000805087c10 */ /* 0x001fc8000ff1e0ff */
[----:B------:R-:W-:Y:S01]  /*1670*/  IADD3.X R9, PT, PT, R4, UR9, RZ, P0, !PT ;  /* 0x0000000904097c10 */ /* 0x000fe200087fe4ff */
[----:B------:R-:W-:Y:S08]  /*1680*/  @P2 BRA `(.L_x_16) ;  /* 0x0000000000b42947 */ /* 0x000ff00003800000 */
[----:B------:R-:W0:Y:S02]  /*1690*/  LDCU.64 UR8, c[0x0][0x398] ;  /* 0x00007300ff0877ac */ /* 0x000e240008000a00 */
[----:B0-----:R-:W-:-:S04]  /*16a0*/  LEA R10, P0, R3, UR8, 0x3 ;  /* 0x00000008030a7c11 */ /* 0x001fc8000f8018ff */
[----:B------:R-:W-:-:S05]  /*16b0*/  LEA.HI.X R11, R3, UR9, RZ, 0x3, P0 ;  /* 0x00000009030b7c11 */ /* 0x000fca00080f1cff */
[----:B------:R-:W2:Y:S01]  /*16c0*/  LDG.E.64 R4, desc[UR6][R10.64] ;  /* 0x000000060a047981 */ /* 0x000ea2000c1e1b00 */
[----:B------:R-:W-:-:S04]  /*16d0*/  ISETP.GT.U32.AND P0, PT, R3, R49, PT ;  /* 0x000000310300720c */ /* 0x000fc80003f04070 */
[----:B------:R-:W-:-:S04]  /*16e0*/  SEL R17, RZ, 0x1980, !P0 ;  /* 0x00001980ff117807 */ /* 0x000fc80004000000 */
[----:B--2---:R-:W-:Y:S01]  /*16f0*/  IADD3 R4, P0, PT, R4, -R17, RZ ;  /* 0x8000001104047210 */ /* 0x004fe20007f1e0ff */
[----:B------:R-:W-:-:S03]  /*1700*/  IMAD.MOV.U32 R17, RZ, RZ, R0 ;  /* 0x000000ffff117224 */ /* 0x000fc600078e0000 */
[----:B------:R-:W-:Y:S02]  /*1710*/  IADD3.X R5, PT, PT, R5, -0x1, RZ, P0, !PT ;  /* 0xffffffff05057810 */ /* 0x000fe400007fe4ff */
[----:B------:R-:W-:-:S03]  /*1720*/  ISETP.GE.AND P0, PT, R42, 0x1, PT ;  /* 0x000000012a00780c */ /* 0x000fc60003f06270 */
[----:B------:R0:W-:Y:S10]  /*1730*/  STS.64 [R13+0x6600], R4 ;  /* 0x006600040d007388 */ /* 0x0001f40000000a00 */
[----:B------:R-:W-:Y:S05]  /*1740*/  @!P0 BRA `(.L_x_17) ;  /* 0x00000000006c8947 */ /* 0x000fea0003800000 */
[----:B------:R-:W-:Y:S01]  /*1750*/  BSSY B0, `(.L_x_18) ;  /* 0x0000019000007945 */ /* 0x000fe20003800000 */
[----:B------:R-:W-:Y:S02]  /*1760*/  IMAD.MOV.U32 R6, RZ, RZ, -0x1 ;  /* 0xffffffffff067424 */ /* 0x000fe400078e00ff */
[----:B------:R-:W-:Y:S02]  /*1770*/  IMAD.MOV.U32 R10, RZ, RZ, R42 ;  /* 0x000000ffff0a7224 */ /* 0x000fe400078e002a */
[----:B------:R-:W-:-:S07]  /*1780*/  IMAD.MOV.U32 R17, RZ, RZ, R0 ;  /* 0x000000ffff117224 */ /* 0x000fce00078e0000 */
.L_x_22:
[----:B0-----:R-:W0:Y:S01]  /*1790*/  LDC.64 R4, c[0x0][0x380] ;  /* 0x0000e000ff047b82 */ /* 0x001e220000000a00 */
[----:B------:R-:W-:Y:S01]  /*17a0*/  VIADD R19, R10, 0xffffffff ;  /* 0xffffffff0a137836 */ /* 0x000fe20000000000 */
[----:B------:R-:W-:Y:S03]  /*17b0*/  BSSY B2, `(.L_x_19) ;  /* 0x0000008000027945 */ /* 0x000fe60003800000 */
[----:B------:R-:W-:-:S04]  /*17c0*/  IMAD R11, R19, 0x100, R3 ;  /* 0x00000100130b7824 */ /* 0x000fc800078e0203 */
[----:B0-----:R-:W-:-:S07]  /*17d0*/  IMAD.WIDE R4, R11, 0x4, R4 ;  /* 0x000000040b047825 */ /* 0x001fce00078e0204 */
.L_x_20:
[----:B------:R-:W-:Y:S05]  /*17e0*/  YIELD ;  /* 0x0000000000007946 */ /* 0x000fea0003800000 */
[----:B------:R0:W-:Y:S06]  /*17f0*/  MEMBAR.SC.CTA ;  /* 0x0000000000007992 */ /* 0x0001ec0000000000 */
[----:B0-----:R-:W2:Y:S02]  /*1800*/  LDG.E.STRONG.SYS R11, desc[UR6][R4.64] ;  /* 0x00000006040b7981 */ /* 0x001ea4000c1f5900 */
[----:B--2---:R-:W-:-:S13]  /*1810*/  ISETP.NE.AND P0, PT, R11, RZ, PT ;  /* 0x000000ff0b00720c */ /* 0x004fda0003f05270 */
[----:B------:R-:W-:Y:S05]  /*1820*/  @!P0 BRA `(.L_x_20) ;  /* 0xfffffffc00ec8947 */ /* 0x000fea000383ffff */
[----:B------:R-:W-:Y:S05]  /*1830*/  BSYNC B2 ;  /* 0x0000000000027941 */ /* 0x000fea0003800000 */
.L_x_19:
[----:B------:R-:W-:Y:S01]  /*1840*/  BSSY.RECONVERGENT B2, `(.L_x_21) ;  /* 0x0000006000027945 */ /* 0x000fe20003800200 */
[C---:B------:R-:W-:Y:S02]  /*1850*/  ISETP.GT.AND P0, PT, R11.reuse, -0x1, PT ;  /* 0xffffffff0b00780c */ /* 0x040fe40003f04270 */
[----:B------:R-:W-:Y:S01]  /*1860*/  LOP3.LUT R4, R11, 0x3fffffff, RZ, 0xc0, !PT ;  /* 0x3fffffff0b047812 */ /* 0x000fe200078ec0ff */
[----:B------:R-:W-:Y:S05]  /*1870*/  WARPSYNC.EXCLUSIVE R6 ;  /* 0x0000000006007348 */ /* 0x000fea0003a00000 */
[----:B------:R-:W-:-:S05]  /*1880*/  IMAD.IADD R17, R4, 0x1, R17 ;  /* 0x0000000104117824 */ /* 0x000fca00078e0211 */
[----:B------:R-:W-:-:S07]  /*1890*/  VOTE.ANY R6, PT, P0 ;  /* 0x0000000000067806 */ /* 0x000fce00000e0100 */
[----:B------:R-:W-:Y:S05]  /*18a0*/  BSYNC.RECONVERGENT B2 ;  /* 0x0000000000027941 */ /* 0x000fea0003800200 */
.L_x_21:
[----:B------:R-:W-:Y:S01]  /*18b0*/  ISETP.GT.U32.AND P1, PT, R10, 0x1, PT ;  /* 0x000000010a00780c */ /* 0x000fe20003f24070 */
[----:B------:R-:W-:-:S12]  /*18c0*/  IMAD.MOV.U32 R10, RZ, RZ, R19 ;  /* 0x000000ffff0a7224 */ /* 0x000fd800078e0013 */
[----:B------:R-:W-:Y:S05]  /*18d0*/  @P0 BRA P1, `(.L_x_22) ;  /* 0xfffffffc00ac0947 */ /* 0x000fea000083ffff */
[----:B------:R-:W-:Y:S05]  /*18e0*/  BSYNC B0 ;  /* 0x0000000000007941 */ /* 0x000fea0003800000 */
.L_x_18:
[----:B------:R1:W2:Y:S02]  /*18f0*/  LDS.64 R4, [R13+0x6600] ;  /* 0x006600000d047984 */ /* 0x0002a40000000a00 */
.L_x_17:
[C---:B------:R-:W-:Y:S01]  /*1900*/  IMAD.IADD R19, R17.reuse, 0x1, -R0 ;  /* 0x0000000111137824 */ /* 0x040fe200078e0a00 */
[----:B------:R-:W-:-:S04]  /*1910*/  LOP3.LUT R11, R17, 0x80000000, RZ, 0xfc, !PT ;  /* 0x80000000110b7812 */ /* 0x000fc800078efcff */
[C---:B0-2---:R-:W-:Y:S01]  /*1920*/  IADD3 R4, P0, PT, R19.reuse, R4, RZ ;  /* 0x0000000413047210 */ /* 0x045fe20007f1e0ff */
[----:B------:R0:W-:Y:S03]  /*1930*/  STG.E.STRONG.SYS desc[UR6][R14.64], R11 ;  /* 0x0000000b0e007986 */ /* 0x0001e6000c115906 */
[----:B------:R-:W-:-:S05]  /*1940*/  LEA.HI.X.SX32 R5, R19, R5, 0x1, P0 ;  /* 0x0000000513057211 */ /* 0x000fca00000f0eff */
[----:B------:R0:W-:Y:S04]  /*1950*/  STS.64 [R13+0x6600], R4 ;  /* 0x006600040d007388 */ /* 0x0001e80000000a00 */
.L_x_16:
[----:B------:R-:W-:Y:S05]  /*1960*/  BSYNC B1 ;  /* 0x0000000000017941 */ /* 0x000fea0003800000 */
.L_x_15:
[----:B0-----:R-:W0:Y:S01]  /*1970*/  LDC R5, c[0x0][0x3c0] ;  /* 0x0000f000ff057b82 */ /* 0x001e220000000800 */
[----:B------:R-:W-:-:S07]  /*1980*/  IMAD R4, R49, 0x8, R7 ;  /* 0x0000000831047824 */ /* 0x000fce00078e0207 */
[----:B------:R-:W2:Y:S01]  /*1990*/  LDC.64 R16, c[0x0][0x390] ;  /* 0x0000e400ff107b82 */ /* 0x000ea20000000a00 */
[----:B0-----:R-:W-:Y:S02]  /*19a0*/  ISETP.GE.AND P0, PT, R47, R5, PT ;  /* 0x000000052f00720c */ /* 0x001fe40003f06270 */
[----:B--2---:R-:W-:-:S04]  /*19b0*/  ISETP.EQ.U32.AND P1, PT, R16, RZ, PT ;  /* 0x000000ff1000720c */ /* 0x004fc80003f22070 */
[----:B------:R-:W-:-:S04]  /*19c0*/  ISETP.EQ.OR.EX P0, PT, R17, RZ, !P0, P1 ;  /* 0x000000ff1100720c */ /* 0x000fc80004702710 */
[----:B------:R-:W-:-:S13]  /*19d0*/  ISETP.GT.U32.OR P0, PT, R3, 0xff, P0 ;  /* 0x000000ff0300780c */ /* 0x000fda0000704470 */
[----:B------:R-:W-:Y:S05]  /*19e0*/  @P0 BRA `(.L_x_23) ;  /* 0x0000000000240947 */ /* 0x000fea0003800000 */
[----:B------:R-:W0:Y:S01]  /*19f0*/  LDS.64 R10, [R13+0x6600] ;  /* 0x006600000d0a7984 */ /* 0x000e220000000a00 */
[C---:B------:R-:W-:Y:S02]  /*1a00*/  ISETP.GT.U32.AND P0, PT, R3.reuse, R49, PT ;  /* 0x000000310300720c */ /* 0x040fe40003f04070 */
[C---:B------:R-:W-:Y:S02]  /*1a10*/  LEA R6, P2, R3.reuse, R16, 0x3 ;  /* 0x0000001003067211 */ /* 0x040fe400078418ff */
[----:B------:R-:W-:Y:S02]  /*1a20*/  SEL R7, RZ, 0x1980, !P0 ;  /* 0x00001980ff077807 */ /* 0x000fe40004000000 */
[--C-:B------:R-:W-:Y:S02]  /*1a30*/  SHF.R.S32.HI R15, RZ, 0x1f, R0.reuse ;  /* 0x0000001fff0f7819 */ /* 0x100fe40000011400 */
[----:B0-----:R-:W-:Y:S02]  /*1a40*/  IADD3 R2, P0, P1, R10, R7, R0 ;  /* 0x000000070a027210 */ /* 0x001fe4000791e000 */
[----:B------:R-:W-:-:S02]  /*1a50*/  LEA.HI.X R7, R3, R17, RZ, 0x3, P2 ;  /* 0x0000001103077211 */ /* 0x000fc400010f1cff */
[----:B------:R-:W-:-:S05]  /*1a60*/  IADD3.X R3, PT, PT, R11, RZ, R15, P0, P1 ;  /* 0x000000ff0b037210 */ /* 0x000fca00007e240f */
[----:B------:R0:W-:Y:S04]  /*1a70*/  STG.E.64 desc[UR6][R6.64], R2 ;  /* 0x0000000206007986 */ /* 0x0001e8000c101b06 */
.L_x_23:
[----:B------:R-:W-:Y:S05]  /*1a80*/  WARPSYNC.ALL ;  /* 0x0000000000007948 */ /* 0x000fea0003800000 */
[----:B------:R-:W-:Y:S01]  /*1a90*/  BAR.SYNC.DEFER_BLOCKING 0x0 ;  /* 0x0000000000007b1d */ /* 0x000fe20000010000 */
[----:B------:R-:W-:-:S05]  /*1aa0*/  ISETP.GT.AND P0, PT, R47, R5, PT ;  /* 0x000000052f00720c */ /* 0x000fca0003f04270 */
[----:B0-----:R0:W2:Y:S08]  /*1ab0*/  LDS.64 R2, [R4+0x6600] ;  /* 0x0066000004027984 */ /* 0x0010b00000000a00 */
[----:B0-----:R-:W-:Y:S05]  /*1ac0*/  @P0 BRA `(.L_x_24) ;  /* 0x00000000005c0947 */ /* 0x001fea0003800000 */
[----:B------:R-:W0:Y:S01]  /*1ad0*/  LDCU.64 UR4, c[0x0][0x3a0] ;  /* 0x00007400ff0477ac */ /* 0x000e220008000a00 */
[----:B--2---:R-:W-:-:S05]  /*1ae0*/  IADD3 R0, P1, PT, R57, R2, RZ ;  /* 0x0000000239007210 */ /* 0x004fca0007f3e0ff */
[----:B------:R-:W-:Y:S01]  /*1af0*/  IMAD.X R7, RZ, RZ, R3, P1 ;  /* 0x000000ffff077224 */ /* 0x000fe200008e0603 */
[----:B0-----:R-:W-:-:S04]  /*1b00*/  LEA R2, P1, R0, UR4, 0x2 ;  /* 0x0000000400027c11 */ /* 0x001fc8000f8210ff */
[----:B------:R-:W-:-:S05]  /*1b10*/  LEA.HI.X R3, R0, UR5, R7, 0x2, P1 ;  /* 0x0000000500037c11 */ /* 0x000fca00088f1407 */
[----:B------:R2:W-:Y:S04]  /*1b20*/  STG.E desc[UR6][R2.64], R28 ;  /* 0x0000001c02007986 */ /* 0x0005e8000c101906 */
        /* <DEDUP_REMOVED lines=15> */
[----:B------:R2:W-:Y:S01]  /*1c20*/  STG.E desc[UR6][R2.64+0x800], R46 ;  /* 0x0008002e02007986 */ /* 0x0005e2000c101906 */
[----:B------:R-:W-:Y:S05]  /*1c30*/  BRA `(.L_x_25) ;  /* 0x0000000000e07947 */ /* 0x000fea0003800000 */
.L_x_24:
[----:B------:R-:W0:Y:S01]  /*1c40*/  LDCU.64 UR4, c[0x0][0x3a0] ;  /* 0x00007400ff0477ac */ /* 0x000e220008000a00 */
[----:B------:R-:W-:Y:S01]  /*1c50*/  IMAD R4, R42, -0x1980, R5 ;  /* 0xffffe6802a047824 */ /* 0x000fe200078e0205 */
[C---:B--2---:R-:W-:Y:S01]  /*1c60*/  IADD3 R0, P1, PT, R57.reuse, R2, RZ ;  /* 0x0000000239007210 */ /* 0x044fe20007f3e0ff */
[C---:B------:R-:W-:Y:S02]  /*1c70*/  VIADD R11, R57.reuse, 0x20 ;  /* 0x00000020390b7836 */ /* 0x040fe40000000000 */
[C---:B-1----:R-:W-:Y:S01]  /*1c80*/  VIADD R13, R57.reuse, 0x40 ;  /* 0x00000040390d7836 */ /* 0x042fe20000000000 */
[-C--:B------:R-:W-:Y:S01]  /*1c90*/  ISETP.GE.AND P5, PT, R57, R4.reuse, PT ;  /* 0x000000043900720c */ /* 0x080fe20003fa6270 */
[----:B------:R-:W-:Y:S01]  /*1ca0*/  IMAD.X R7, RZ, RZ, R3, P1 ;  /* 0x000000ffff077224 */ /* 0x000fe200008e0603 */
[-C--:B------:R-:W-:Y:S01]  /*1cb0*/  ISETP.GE.AND P4, PT, R11, R4.reuse, PT ;  /* 0x000000040b00720c */ /* 0x080fe20003f86270 */
[----:B------:R-:W-:Y:S01]  /*1cc0*/  VIADD R11, R57, 0x60 ;  /* 0x00000060390b7836 */ /* 0x000fe20000000000 */
[----:B------:R-:W-:Y:S01]  /*1cd0*/  ISETP.GE.AND P3, PT, R13, R4, PT ;  /* 0x000000040d00720c */ /* 0x000fe20003f66270 */
[----:B------:R-:W-:-:S02]  /*1ce0*/  VIADD R13, R57, 0x80 ;  /* 0x00000080390d7836 */ /* 0x000fc40000000000 */
[----:B------:R-:W-:Y:S01]  /*1cf0*/  VIADD R15, R57, 0xa0 ;  /* 0x000000a0390f7836 */ /* 0x000fe20000000000 */
[-C--:B------:R-:W-:Y:S01]  /*1d00*/  ISETP.GE.AND P2, PT, R11, R4.reuse, PT ;  /* 0x000000040b00720c */ /* 0x080fe20003f46270 */
[----:B------:R-:W-:Y:S01]  /*1d10*/  VIADD R11, R57, 0xc0 ;  /* 0x000000c0390b7836 */ /* 0x000fe20000000000 */
[C---:B0-----:R-:W-:Y:S02]  /*1d20*/  LEA R2, P1, R0.reuse, UR4, 0x2 ;  /* 0x0000000400027c11 */ /* 0x041fe4000f8210ff */
[-C--:B------:R-:W-:Y:S02]  /*1d30*/  ISETP.GE.AND P6, PT, R15, R4.reuse, PT ;  /* 0x000000040f00720c */ /* 0x080fe40003fc6270 */
[----:B------:R-:W-:Y:S02]  /*1d40*/  LEA.HI.X R3, R0, UR5, R7, 0x2, P1 ;  /* 0x0000000500037c11 */ /* 0x000fe400088f1407 */
[----:B------:R-:W-:Y:S01]  /*1d50*/  ISETP.GE.AND P1, PT, R13, R4, PT ;  /* 0x000000040d00720c */ /* 0x000fe20003f26270 */
[----:B------:R-:W-:-:S02]  /*1d60*/  VIADD R13, R57, 0xe0 ;  /* 0x000000e0390d7836 */ /* 0x000fc40000000000 */
[----:B------:R0:W-:Y:S01]  /*1d70*/  @!P5 STG.E desc[UR6][R2.64], R28 ;  /* 0x0000001c0200d986 */ /* 0x0001e2000c101906 */
[-C--:B------:R-:W-:Y:S01]  /*1d80*/  ISETP.GE.AND P5, PT, R11, R4.reuse, PT ;  /* 0x000000040b00720c */ /* 0x080fe20003fa6270 */
[----:B------:R-:W-:Y:S02]  /*1d90*/  VIADD R11, R57, 0x100 ;  /* 0x00000100390b7836 */ /* 0x000fe40000000000 */
[----:B------:R0:W-:Y:S01]  /*1da0*/  @!P4 STG.E desc[UR6][R2.64+0x80], R29 ;  /* 0x0000801d0200c986 */ /* 0x0001e2000c101906 */
[-C--:B------:R-:W-:Y:S01]  /*1db0*/  ISETP.GE.AND P4, PT, R13, R4.reuse, PT ;  /* 0x000000040d00720c */ /* 0x080fe20003f86270 */
[----:B------:R-:W-:Y:S02]  /*1dc0*/  VIADD R13, R57, 0x120 ;  /* 0x00000120390d7836 */ /* 0x000fe40000000000 */
[----:B------:R0:W-:Y:S01]  /*1dd0*/  @!P3 STG.E desc[UR6][R2.64+0x100], R30 ;  /* 0x0001001e0200b986 */ /* 0x0001e2000c101906 */
        /* <DEDUP_REMOVED lines=21> */
[----:B------:R-:W-:-:S03]  /*1f30*/  ISETP.GE.AND P2, PT, R13, R4, PT ;  /* 0x000000040d00720c */ /* 0x000fc60003f46270 */
[----:B------:R0:W-:Y:S01]  /*1f40*/  @!P1 STG.E desc[UR6][R2.64+0x500], R38 ;  /* 0x0005002602009986 */ /* 0x0001e2000c101906 */
[----:B------:R-:W-:-:S03]  /*1f50*/  ISETP.GE.AND P1, PT, R11, R4, PT ;  /* 0x000000040b00720c */ /* 0x000fc60003f26270 */
[----:B------:R0:W-:Y:S04]  /*1f60*/  @!P6 STG.E desc[UR6][R2.64+0x580], R39 ;  /* 0x000580270200e986 */ /* 0x0001e8000c101906 */
[----:B------:R0:W-:Y:S04]  /*1f70*/  @!P5 STG.E desc[UR6][R2.64+0x600], R40 ;  /* 0x000600280200d986 */ /* 0x0001e8000c101906 */
[----:B------:R0:W-:Y:S04]  /*1f80*/  @!P4 STG.E desc[UR6][R2.64+0x680], R43 ;  /* 0x0006802b0200c986 */ /* 0x0001e8000c101906 */
[----:B------:R0:W-:Y:S04]  /*1f90*/  @!P3 STG.E desc[UR6][R2.64+0x700], R44 ;  /* 0x0007002c0200b986 */ /* 0x0001e8000c101906 */
[----:B------:R0:W-:Y:S04]  /*1fa0*/  @!P2 STG.E desc[UR6][R2.64+0x780], R45 ;  /* 0x0007802d0200a986 */ /* 0x0001e8000c101906 */
[----:B------:R0:W-:Y:S02]  /*1fb0*/  @!P1 STG.E desc[UR6][R2.64+0x800], R46 ;  /* 0x0008002e02009986 */ /* 0x0001e4000c101906 */
.L_x_25:
[----:B------:R-:W-:Y:S05]  /*1fc0*/  @P0 BRA `(.L_x_26) ;  /* 0x0000000000480947 */ /* 0x000fea0003800000 */
[----:B------:R3:W5:Y:S04]  /*1fd0*/  LDG.E R11, desc[UR6][R8.64] ;  /* 0x00000006080b7981 */ /* 0x000768000c1e1900 */
[----:B-1----:R3:W5:Y:S04]  /*1fe0*/  LDG.E R13, desc[UR6][R8.64+0x80] ;  /* 0x00008006080d7981 */ /* 0x002768000c1e1900 */
[----:B------:R3:W5:Y:S04]  /*1ff0*/  LDG.E R15, desc[UR6][R8.64+0x100] ;  /* 0x00010006080f7981 */ /* 0x000768000c1e1900 */
[----:B------:R3:W5:Y:S04]  /*2000*/  LDG.E R17, desc[UR6][R8.64+0x180] ;  /* 0x0001800608117981 */ /* 0x000768000c1e1900 */
[----:B------:R3:W5:Y:S04]  /*2010*/  LDG.E R19, desc[UR6][R8.64+0x200] ;  /* 0x0002000608137981 */ /* 0x000768000c1e1900 */
[----:B------:R3:W5:Y:S04]  /*2020*/  LDG.E R21, desc[UR6][R8.64+0x280] ;  /* 0x0002800608157981 */ /* 0x000768000c1e1900 */
[----:B------:R3:W5:Y:S04]  /*2030*/  LDG.E R23, desc[UR6][R8.64+0x300] ;  /* 0x0003000608177981 */ /* 0x000768000c1e1900 */
[----:B------:R3:W5:Y:S04]  /*2040*/  LDG.E R25, desc[UR6][R8.64+0x380] ;  /* 0x0003800608197981 */ /* 0x000768000c1e1900 */
[----:B------:R3:W5:Y:S04]  /*2050*/  LDG.E R27, desc[UR6][R8.64+0x400] ;  /* 0x00040006081b7981 */ /* 0x000768000c1e1900 */
[----:B0-2---:R3:W5:Y:S04]  /*2060*/  LDG.E R29, desc[UR6][R8.64+0x480] ;  /* 0x00048006081d7981 */ /* 0x005768000c1e1900 */
        /* <DEDUP_REMOVED lines=8> */
.L_x_26:
[----:B------:R-:W-:Y:S02]  /*20f0*/  IMAD.IADD R54, R5, 0x1, -R54 ;  /* 0x0000000105367824 */ /* 0x000fe400078e0a36 */
[C---:B0-2---:R-:W-:Y:S02]  /*2100*/  VIADD R3, R57.reuse, 0x20 ;  /* 0x0000002039037836 */ /* 0x045fe40000000000 */
[C---:B------:R-:W-:Y:S01]  /*2110*/  VIADD R45, R57.reuse, 0x40 ;  /* 0x00000040392d7836 */ /* 0x040fe20000000000 */
[CC--:B------:R-:W-:Y:S01]  /*2120*/  ISETP.GE.AND P5, PT, R57.reuse, R54.reuse, PT ;  /* 0x000000363900720c */ /* 0x0c0fe20003fa6270 */
[----:B------:R-:W-:Y:S01]  /*2130*/  VIADD R47, R57, 0x80 ;  /* 0x00000080392f7836 */ /* 0x000fe20000000000 */
[-C--:B------:R-:W-:Y:S01]  /*2140*/  ISETP.GE.AND P4, PT, R3, R54.reuse, PT ;  /* 0x000000360300720c */ /* 0x080fe20003f86270 */
[----:B------:R-:W-:Y:S01]  /*2150*/  VIADD R3, R57, 0x60 ;  /* 0x0000006039037836 */ /* 0x000fe20000000000 */
[-C--:B------:R-:W-:Y:S01]  /*2160*/  ISETP.GE.AND P3, PT, R45, R54.reuse, PT ;  /* 0x000000362d00720c */ /* 0x080fe20003f66270 */
[----:B------:R-:W-:Y:S01]  /*2170*/  VIADD R45, R57, 0xa0 ;  /* 0x000000a0392d7836 */ /* 0x000fe20000000000 */
[----:B------:R-:W-:-:S02]  /*2180*/  ISETP.GE.AND P1, PT, R47, R54, PT ;  /* 0x000000362f00720c */ /* 0x000fc40003f26270 */
[-C--:B------:R-:W-:Y:S01]  /*2190*/  ISETP.GE.AND P2, PT, R3, R54.reuse, PT ;  /* 0x000000360300720c */ /* 0x080fe20003f46270 */
[----:B------:R-:W-:Y:S01]  /*21a0*/  VIADD R3, R57, 0xc0 ;  /* 0x000000c039037836 */ /* 0x000fe20000000000 */
[-C--:B------:R-:W-:Y:S01]  /*21b0*/  ISETP.GE.AND P6, PT, R45, R54.reuse, PT ;  /* 0x000000362d00720c */ /* 0x080fe20003fc6270 */
[----:B------:R-:W-:Y:S02]  /*21c0*/  VIADD R45, R57, 0xe0 ;  /* 0x000000e0392d7836 */ /* 0x000fe40000000000 */
[----:B------:R0:W5:Y:S01]  /*21d0*/  @!P5 LDG.E R11, desc[UR6][R8.64] ;  /* 0x00000006080bd981 */ /* 0x000162000c1e1900 */
[-C--:B------:R-:W-:Y:S01]  /*21e0*/  ISETP.GE.AND P5, PT, R3, R54.reuse, PT ;  /* 0x000000360300720c */ /* 0x080fe20003fa6270 */
[----:B------:R-:W-:Y:S02]  /*21f0*/  VIADD R3, R57, 0x100 ;  /* 0x0000010039037836 */ /* 0x000fe40000000000 */
[----:B-1----:R0:W5:Y:S01]  /*2200*/  @!P4 LDG.E R13, desc[UR6][R8.64+0x80] ;  /* 0x00008006080dc981 */ /* 0x002162000c1e1900 */
[----:B------:R-:W-:Y:S01]  /*2210*/  ISETP.GE.AND P4, PT, R45, R54, PT ;  /* 0x000000362d00720c */ /* 0x000fe20003f86270 */
[----:B------:R-:W-:-:S02]  /*2220*/  VIADD R45, R57, 0x120 ;  /* 0x00000120392d7836 */ /* 0x000fc40000000000 */
[----:B------:R0:W5:Y:S01]  /*2230*/  @!P3 LDG.E R15, desc[UR6][R8.64+0x100] ;  /* 0x00010006080fb981 */ /* 0x000162000c1e1900 */
[-C--:B------:R-:W-:Y:S01]  /*2240*/  ISETP.GE.AND P3, PT, R3, R54.reuse, PT ;  /* 0x000000360300720c */ /* 0x080fe20003f66270 */
[----:B------:R-:W-:Y:S02]  /*2250*/  VIADD R3, R57, 0x140 ;  /* 0x0000014039037836 */ /* 0x000fe40000000000 */
[----:B------:R0:W5:Y:S01]  /*2260*/  @!P2 LDG.E R17, desc[UR6][R8.64+0x180] ;  /* 0x000180060811a981 */ /* 0x000162000c1e1900 */
[-C--:B------:R-:W-:Y:S01]  /*2270*/  ISETP.GE.AND P2, PT, R45, R54.reuse, PT ;  /* 0x000000362d00720c */ /* 0x080fe20003f46270 */
[----:B------:R-:W-:Y:S02]  /*2280*/  VIADD R45, R57, 0x160 ;  /* 0x00000160392d7836 */ /* 0x000fe40000000000 */
[----:B------:R0:W5:Y:S01]  /*2290*/  @!P1 LDG.E R19, desc[UR6][R8.64+0x200] ;  /* 0x0002000608139981 */ /* 0x000162000c1e1900 */
        /* <DEDUP_REMOVED lines=15> */
[----:B------:R-:W-:-:S03]  /*2390*/  ISETP.GE.AND P2, PT, R45, R54, PT ;  /* 0x000000362d00720c */ /* 0x000fc60003f46270 */
[----:B------:R0:W5:Y:S01]  /*23a0*/  @!P1 LDG.E R31, desc[UR6][R8.64+0x500] ;  /* 0x00050006081f9981 */ /* 0x000162000c1e1900 */
[----:B------:R-:W-:-:S03]  /*23b0*/  ISETP.GE.AND P1, PT, R3, R54, PT ;  /* 0x000000360300720c */ /* 0x000fc60003f26270 */
[----:B------:R0:W5:Y:S04]  /*23c0*/  @!P6 LDG.E R33, desc[UR6][R8.64+0x580] ;  /* 0x000580060821e981 */ /* 0x000168000c1e1900 */
[----:B------:R0:W5:Y:S04]  /*23d0*/  @!P5 LDG.E R35, desc[UR6][R8.64+0x600] ;  /* 0x000600060823d981 */ /* 0x000168000c1e1900 */
[----:B------:R0:W5:Y:S04]  /*23e0*/  @!P4 LDG.E R37, desc[UR6][R8.64+0x680] ;  /* 0x000680060825c981 */ /* 0x000168000c1e1900 */
[----:B------:R0:W5:Y:S04]  /*23f0*/  @!P3 LDG.E R39, desc[UR6][R8.64+0x700] ;  /* 0x000700060827b981 */ /* 0x000168000c1e1900 */
[----:B------:R0:W5:Y:S04]  /*2400*/  @!P2 LDG.E R41, desc[UR6][R8.64+0x780] ;  /* 0x000780060829a981 */ /* 0x000168000c1e1900 */
[----:B------:R0:W5:Y:S02]  /*2410*/  @!P1 LDG.E R43, desc[UR6][R8.64+0x800] ;  /* 0x00080006082b9981 */ /* 0x000164000c1e1900 */
.L_x_27:
[----:B------:R-:W-:Y:S05]  /*2420*/  @P0 BRA `(.L_x_28) ;  /* 0x0000000000540947 */ /* 0x000fea0003800000 */
[----:B------:R-:W1:Y:S02]  /*2430*/  LDCU.64 UR4, c[0x0][0x3b0] ;  /* 0x00007600ff0477ac */ /* 0x000e640008000a00 */
[----:B-1----:R-:W-:-:S04]  /*2440*/  LEA R2, P0, R0, UR4, 0x2 ;  /* 0x0000000400027c11 */ /* 0x002fc8000f8010ff */
[----:B------:R-:W-:-:S05]  /*2450*/  LEA.HI.X R3, R0, UR5, R7, 0x2, P0 ;  /* 0x0000000500037c11 */ /* 0x000fca00080f1407 */
[----:B-----5:R-:W-:Y:S04]  /*2460*/  STG.E desc[UR6][R2.64], R11 ;  /* 0x0000000b02007986 */ /* 0x020fe8000c101906 */
[----:B------:R-:W-:Y:S04]  /*2470*/  STG.E desc[UR6][R2.64+0x80], R13 ;  /* 0x0000800d02007986 */ /* 0x000fe8000c101906 */
        /* <DEDUP_REMOVED lines=14> */
[----:B------:R-:W-:Y:S01]  /*2560*/  STG.E desc[UR6][R2.64+0x800], R43 ;  /* 0x0008002b02007986 */ /* 0x000fe2000c101906 */
[----:B------:R-:W-:Y:S05]  /*2570*/  EXIT ;  /* 0x000000000000794d */ /* 0x000fea0003800000 */
.L_x_28:
[----:B------:R-:W1:Y:S01]  /*2580*/  LDCU.64 UR4, c[0x0][0x3b0] ;  /* 0x00007600ff0477ac */ /* 0x000e620008000a00 */
[----:B------:R-:W-:Y:S02]  /*2590*/  IMAD R42, R42, -0x1980, R5 ;  /* 0xffffe6802a2a7824 */ /* 0x000fe400078e0205 */
[C---:B------:R-:W-:Y:S02]  /*25a0*/  VIADD R5, R57.reuse, 0x40 ;  /* 0x0000004039057836 */ /* 0x040fe40000000000 */
[C---:B------:R-:W-:Y:S01]  /*25b0*/  VIADD R3, R57.reuse, 0x20 ;  /* 0x0000002039037836 */ /* 0x040fe20000000000 */
[CC--:B------:R-:W-:Y:S01]  /*25c0*/  ISETP.GE.AND P3, PT, R57.reuse, R42.reuse, PT ;  /* 0x0000002a3900720c */ /* 0x0c0fe20003f66270 */
[----:B0--3--:R-:W-:Y:S01]  /*25d0*/  VIADD R9, R57, 0x60 ;  /* 0x0000006039097836 */ /* 0x009fe20000000000 */
[-C--:B------:R-:W-:Y:S01]  /*25e0*/  ISETP.GE.AND P1, PT, R5, R42.reuse, PT ;  /* 0x0000002a0500720c */ /* 0x080fe20003f26270 */
[----:B------:R-:W-:Y:S01]  /*25f0*/  VIADD R5, R57, 0x80 ;  /* 0x0000008039057836 */ /* 0x000fe20000000000 */
[-C--:B------:R-:W-:Y:S01]  /*2600*/  ISETP.GE.AND P2, PT, R3, R42.reuse, PT ;  /* 0x0000002a0300720c */ /* 0x080fe20003f46270 */
[----:B------:R-:W-:Y:S01]  /*2610*/  VIADD R45, R57, 0xc0 ;  /* 0x000000c0392d7836 */ /* 0x000fe20000000000 */
[-C--:B------:R-:W-:Y:S01]  /*2620*/  ISETP.GE.AND P0, PT, R9, R42.reuse, PT ;  /* 0x0000002a0900720c */ /* 0x080fe20003f06270 */
[----:B------:R-:W-:Y:S01]  /*2630*/  VIADD R9, R57, 0xa0 ;  /* 0x000000a039097836 */ /* 0x000fe20000000000 */
[----:B------:R-:W-:Y:S01]  /*2640*/  ISETP.GE.AND P6, PT, R5, R42, PT ;  /* 0x0000002a0500720c */ /* 0x000fe20003fc6270 */
[----:B------:R-:W-:Y:S01]  /*2650*/  VIADD R5, R57, 0xe0 ;  /* 0x000000e039057836 */ /* 0x000fe20000000000 */
[----:B-1----:R-:W-:-:S02]  /*2660*/  LEA R2, P4, R0, UR4, 0x2 ;  /* 0x0000000400027c11 */ /* 0x002fc4000f8810ff */
[-C--:B------:R-:W-:Y:S02]  /*2670*/  ISETP.GE.AND P5, PT, R9, R42.reuse, PT ;  /* 0x0000002a0900720c */ /* 0x080fe40003fa6270 */
[----:B------:R-:W-:Y:S01]  /*2680*/  LEA.HI.X R3, R0, UR5, R7, 0x2, P4 ;  /* 0x0000000500037c11 */ /* 0x000fe2000a0f1407 */
[----:B------:R-:W-:Y:S01]  /*2690*/  VIADD R7, R57, 0x100 ;  /* 0x0000010039077836 */ /* 0x000fe20000000000 */
[----:B------:R-:W-:-:S03]  /*26a0*/  ISETP.GE.AND P4, PT, R45, R42, PT ;  /* 0x0000002a2d00720c */ /* 0x000fc60003f86270 */
[----:B-----5:R0:W-:Y:S01]  /*26b0*/  @!P3 STG.E desc[UR6][R2.64], R11 ;  /* 0x0000000b0200b986 */ /* 0x0201e2000c101906 */
        /* <DEDUP_REMOVED lines=19> */
[C---:B------:R-:W-:Y:S02]  /*27f0*/  VIADD R5, R57.reuse, 0x1e0 ;  /* 0x000001e039057836 */ /* 0x040fe40000000000 */
[----:B------:R-:W-:Y:S01]  /*2800*/  VIADD R57, R57, 0x200 ;  /* 0x0000020039397836 */ /* 0x000fe20000000000 */
[----:B------:R0:W-:Y:S01]  /*2810*/  @!P3 STG.E desc[UR6][R2.64+0x380], R25 ;  /* 0x000380190200b986 */ /* 0x0001e2000c101906 */
[----:B------:R-:W-:-:S03]  /*2820*/  ISETP.GE.AND P3, PT, R7, R42, PT ;  /* 0x0000002a0700720c */ /* 0x000fc60003f66270 */
        /* <DEDUP_REMOVED lines=9> */
[----:B------:R0:W-:Y:S01]  /*28c0*/  @!P2 STG.E desc[UR6][R2.64+0x780], R41 ;  /* 0x000780290200a986 */ /* 0x0001e2000c101906 */
[----:B------:R-:W-:Y:S05]  /*28d0*/  @P1 EXIT ;  /* 0x000000000000194d */ /* 0x000fea0003800000 */
[----:B------:R-:W-:Y:S01]  /*28e0*/  STG.E desc[UR6][R2.64+0x800], R43 ;  /* 0x0008002b02007986 */ /* 0x000fe2000c101906 */
[----:B------:R-:W-:Y:S05]  /*28f0*/  EXIT ;  /* 0x000000000000794d */ /* 0x000fea0003800000 */
.L_x_14:
[----:B------:R-:W-:Y:S01]  /*2900*/  IMAD.MOV.U32 R2, RZ, RZ, RZ ;  /* 0x000000ffff027224 */ /* 0x000fe200078e00ff */
[C---:B------:R-:W-:Y:S01]  /*2910*/  ISETP.GT.U32.AND P0, PT, R3.reuse, 0x1f, PT ;  /* 0x0000001f0300780c */ /* 0x040fe20003f04070 */
[----:B------:R-:W-:Y:S05]  /*2920*/  WARPSYNC.ALL ;  /* 0x0000000000007948 */ /* 0x000fea0003800000 */
[----:B------:R-:W-:-:S04]  /*2930*/  IMAD.HI.U32 R14, R3, 0x15555556, R2 ;  /* 0x15555556030e7827 */ /* 0x000fc800078e0002 */
[----:B------:R-:W-:-:S05]  /*2940*/  IMAD R15, R14, 0x4, R7 ;  /* 0x000000040e0f7824 */ /* 0x000fca00078e0207 */
[----:B------:R0:W-:Y:S01]  /*2950*/  STS [R15+0x3410], R0 ;  /* 0x003410000f007388 */ /* 0x0001e20000000800 */
[----:B------:R-:W-:Y:S06]  /*2960*/  BAR.SYNC.DEFER_BLOCKING 0x0 ;  /* 0x0000000000007b1d */ /* 0x000fec0000010000 */
[----:B------:R-:W-:Y:S05]  /*2970*/  @P0 BRA `(.L_x_29) ;  /* 0x0000000000dc0947 */ /* 0x000fea0003800000 */
[----:B------:R-:W-:Y:S01]  /*2980*/  IMAD R14, R3, 0x34, R7 ;  /* 0x00000034030e7824 */ /* 0x000fe200078e0207 */
[----:B------:R-:W-:-:S04]  /*2990*/  UMOV UR8, 0xffffffff ;  /* 0xffffffff00087882 */ /* 0x000fc80000000000 */
[----:B------:R-:W-:Y:S04]  /*29a0*/  LDS R28, [R14+0x3410] ;  /* 0x003410000e1c7984 */ /* 0x000fe80000000800 */
[----:B------:R-:W-:Y:S04]  /*29b0*/  LDS R29, [R14+0x3414] ;  /* 0x003414000e1d7984 */ /* 0x000fe80000000800 */
[----:B------:R-:W1:Y:S04]  /*29c0*/  LDS R30, [R14+0x3418] ;  /* 0x003418000e1e7984 */ /* 0x000e680000000800 */
[----:B------:R-:W-:Y:S04]  /*29d0*/  LDS R31, [R14+0x341c] ;  /* 0x00341c000e1f7984 */ /* 0x000fe80000000800 */
[----:B------:R-:W2:Y:S04]  /*29e0*/  LDS R32, [R14+0x3420] ;  /* 0x003420000e207984 */ /* 0x000ea80000000800 */
[----:B------:R-:W-:Y:S04]  /*29f0*/  LDS R33, [R14+0x3424] ;  /* 0x003424000e217984 */ /* 0x000fe80000000800 */
[----:B------:R-:W3:Y:S04]  /*2a00*/  LDS R34, [R14+0x3428] ;  /* 0x003428000e227984 */ /* 0x000ee80000000800 */
[----:B------:R-:W-:Y:S04]  /*2a10*/  LDS R35, [R14+0x342c] ;  /* 0x00342c000e237984 */ /* 0x000fe80000000800 */
[----:B------:R-:W4:Y:S04]  /*2a20*/  LDS R36, [R14+0x3430] ;  /* 0x003430000e247984 */ /* 0x000f280000000800 */
[----:B------:R-:W-:Y:S04]  /*2a30*/  LDS R37, [R14+0x3434] ;  /* 0x003434000e257984 */ /* 0x000fe80000000800 */
[----:B------:R-:W5:Y:S04]  /*2a40*/  LDS R38, [R14+0x3438] ;  /* 0x003438000e267984 */ /* 0x000f680000000800 */
[----:B------:R-:W0:Y:S01]  /*2a50*/  LDS R39, [R14+0x343c] ;  /* 0x00343c000e277984 */ /* 0x000e220000000800 */
[----:B-1----:R-:W-:-:S04]  /*2a60*/  IADD3 R40, PT, PT, R30, R29, R28 ;  /* 0x0000001d1e287210 */ /* 0x002fc80007ffe01c */
[----:B--2---:R-:W-:-:S04]  /*2a70*/  IADD3 R40, PT, PT, R32, R40, R31 ;  /* 0x0000002820287210 */ /* 0x004fc80007ffe01f */
[----:B---3--:R-:W-:-:S04]  /*2a80*/  IADD3 R40, PT, PT, R34, R40, R33 ;  /* 0x0000002822287210 */ /* 0x008fc80007ffe021 */
[----:B----4-:R-:W-:-:S04]  /*2a90*/  IADD3 R40, PT, PT, R36, R40, R35 ;  /* 0x0000002824287210 */ /* 0x010fc80007ffe023 */
[----:B-----5:R-:W-:-:S05]  /*2aa0*/  IADD3 R40, PT, PT, R38, R40, R37 ;  /* 0x0000002826287210 */ /* 0x020fca0007ffe025 */
[----:B0-----:R-:W-:Y:S01]  /*2ab0*/  IMAD.IADD R39, R39, 0x1, R40 ;  /* 0x0000000127277824 */ /* 0x001fe200078e0228 */
[----:B------:R-:W-:Y:S06]  /*2ac0*/  BRA.DIV UR8, `(.L_x_30) ;  /* 0x0000007a08547947 */ /* 0x000fec000b800000 */
[----:B------:R-:W0:Y:S02]  /*2ad0*/  SHFL.UP P0, R40, R39, 0x1, RZ ;  /* 0x0420000027287989 */ /* 0x000e2400000000ff */
[----:B0-----:R-:W-:-:S05]  /*2ae0*/  @P0 IMAD.IADD R40, R39, 0x1, R40 ;  /* 0x0000000127280824 */ /* 0x001fca00078e0228 */
[----:B------:R-:W0:Y:S02]  /*2af0*/  SHFL.UP P0, R43, R40, 0x2, RZ ;  /* 0x04400000282b7989 */ /* 0x000e2400000000ff */
[----:B0-----:R-:W-:-:S05]  /*2b00*/  @P0 IMAD.IADD R43, R40, 0x1, R43 ;  /* 0x00000001282b0824 */ /* 0x001fca00078e022b */
[----:B------:R-:W0:Y:S02]  /*2b10*/  SHFL.UP P0, R44, R43, 0x4, RZ ;  /* 0x048000002b2c7989 */ /* 0x000e2400000000ff */
[----:B0-----:R-:W-:-:S05]  /*2b20*/  @P0 IMAD.IADD R44, R43, 0x1, R44 ;  /* 0x000000012b2c0824 */ /* 0x001fca00078e022c */
[----:B------:R-:W0:Y:S02]  /*2b30*/  SHFL.UP P0, R45, R44, 0x8, RZ ;  /* 0x050000002c2d7989 */ /* 0x000e2400000000ff */
[----:B0-----:R-:W-:-:S05]  /*2b40*/  @P0 IMAD.IADD R45, R44, 0x1, R45 ;  /* 0x000000012c2d0824 */ /* 0x001fca00078e022d */
[----:B------:R0:W1:Y:S02]  /*2b50*/  SHFL.UP P0, R46, R45, 0x10, RZ ;  /* 0x060000002d2e7989 */ /* 0x00006400000000ff */
.L_x_120:
[----:B-1----:R-:W-:-:S04]  /*2b60*/  @P0 IMAD.IADD R46, R45, 0x1, R46 ;  /* 0x000000012d2e0824 */ /* 0x002fc800078e022e */
[----:B------:R-:W-:-:S04]  /*2b70*/  IMAD.IADD R39, R46, 0x1, -R39 ;  /* 0x000000012e277824 */ /* 0x000fc800078e0a27 */
[----:B------:R-:W-:Y:S01]  /*2b80*/  IMAD.IADD R28, R28, 0x1, R39 ;  /* 0x000000011c1c7824 */ /* 0x000fe200078e0227 */
[----:B------:R1:W-:Y:S03]  /*2b90*/  STS [R14+0x3410], R39 ;  /* 0x003410270e007388 */ /* 0x0003e60000000800 */
        /* <DEDUP_REMOVED lines=19> */
[----:B------:R1:W-:Y:S04]  /*2cd0*/  STS [R14+0x3438], R37 ;  /* 0x003438250e007388 */ /* 0x0003e80000000800 */
[----:B------:R1:W-:Y:S02]  /*2ce0*/  STS [R14+0x343c], R43 ;  /* 0x00343c2b0e007388 */ /* 0x0003e40000000800 */
.L_x_29:
[----:B------:R-:W-:Y:S05]  /*2cf0*/  WARPSYNC.ALL ;  /* 0x0000000000007948 */ /* 0x000fea0003800000 */
[----:B------:R-:W-:Y:S01]  /*2d00*/  BAR.SYNC.DEFER_BLOCKING 0x0 ;  /* 0x0000000000007b1d */ /* 0x000fe20000010000 */
[----:B------:R-:W-:Y:S02]  /*2d10*/  ISETP.NE.AND P0, PT, R50, RZ, PT ;  /* 0x000000ff3200720c */ /* 0x000fe40003f05270 */
[----:B-1----:R-:W-:-:S03]  /*2d20*/  SHF.R.U32.HI R28, RZ, UR5, R27 ;  /* 0x00000005ff1c7c19 */ /* 0x002fc6000801161b */
[----:B------:R-:W-:Y:S01]  /*2d30*/  BSSY.RECONVERGENT B0, `(.L_x_31) ;  /* 0x0000028000007945 */ /* 0x000fe20003800200 */
[----:B------:R-:W-:Y:S01]  /*2d40*/  LOP3.LUT R28, R28, UR4, RZ, 0x30, !PT ;  /* 0x000000041c1c7c12 */ /* 0x000fe2000f8e30ff */
[----:B0-----:R-:W0:Y:S06]  /*2d50*/  LDS R15, [R15+0x3410] ;  /* 0x003410000f0f7984 */ /* 0x001e2c0000000800 */
[----:B------:R-:W-:Y:S05]  /*2d60*/  @P0 BRA `(.L_x_32) ;  /* 0x0000000000900947 */ /* 0x000fea0003800000 */
[----:B------:R-:W0:Y:S04]  /*2d70*/  LDS R14, [R51] ;  /* 0x00000000330e7984 */ /* 0x000e280000000800 */
[----:B------:R-:W1:Y:S04]  /*2d80*/  LDS R30, [R51+0x400] ;  /* 0x00040000331e7984 */ /* 0x000e680000000800 */
[----:B------:R-:W2:Y:S04]  /*2d90*/  LDS R32, [R51+0x800] ;  /* 0x0008000033207984 */ /* 0x000ea80000000800 */
[----:B------:R-:W3:Y:S04]  /*2da0*/  LDS R34, [R51+0xc00] ;  /* 0x000c000033227984 */ /* 0x000ee80000000800 */
[----:B------:R-:W4:Y:S04]  /*2db0*/  LDS R36, [R51+0x1000] ;  /* 0x0010000033247984 */ /* 0x000f280000000800 */
[----:B------:R-:W5:Y:S04]  /*2dc0*/  LDS R38, [R51+0x1400] ;  /* 0x0014000033267984 */ /* 0x000f680000000800 */
[----:B------:R-:W5:Y:S04]  /*2dd0*/  LDS R40, [R51+0x1800] ;  /* 0x0018000033287984 */ /* 0x000f680000000800 */
[----:B------:R-:W5:Y:S04]  /*2de0*/  LDS R44, [R51+0x1c00] ;  /* 0x001c0000332c7984 */ /* 0x000f680000000800 */
[----:B------:R-:W5:Y:S04]  /*2df0*/  LDS R46, [R51+0x2000] ;  /* 0x00200000332e7984 */ /* 0x000f680000000800 */
[----:B------:R-:W5:Y:S04]  /*2e00*/  LDS R58, [R51+0x2400] ;  /* 0x00240000333a7984 */ /* 0x000f680000000800 */
[----:B------:R-:W5:Y:S01]  /*2e10*/  LDS R60, [R51+0x2800] ;  /* 0x00280000333c7984 */ /* 0x000f620000000800 */
[----:B0-----:R-:W-:-:S03]  /*2e20*/  IMAD.IADD R14, R15, 0x1, R14 ;  /* 0x000000010f0e7824 */ /* 0x001fc600078e020e */
[----:B------:R-:W0:Y:S01]  /*2e30*/  LDS R62, [R51+0x2c00] ;  /* 0x002c0000333e7984 */ /* 0x000e220000000800 */
[C---:B-1----:R-:W-:Y:S02]  /*2e40*/  IMAD.IADD R30, R15.reuse, 0x1, R30 ;  /* 0x000000010f1e7824 */ /* 0x042fe400078e021e */
[C---:B--2---:R-:W-:Y:S01]  /*2e50*/  IMAD.IADD R32, R15.reuse, 0x1, R32 ;  /* 0x000000010f207824 */ /* 0x044fe200078e0220 */
[----:B------:R1:W-:Y:S01]  /*2e60*/  STS [R51], R14 ;  /* 0x0000000e33007388 */ /* 0x0003e20000000800 */
[----:B---3--:R-:W-:-:S03]  /*2e70*/  IMAD.IADD R34, R15, 0x1, R34 ;  /* 0x000000010f227824 */ /* 0x008fc600078e0222 */
[----:B------:R1:W-:Y:S01]  /*2e80*/  STS [R51+0x400], R30 ;  /* 0x0004001e33007388 */ /* 0x0003e20000000800 */
[----:B----4-:R-:W-:-:S03]  /*2e90*/  IMAD.IADD R36, R15, 0x1, R36 ;  /* 0x000000010f247824 */ /* 0x010fc600078e0224 */
[----:B------:R1:W-:Y:S01]  /*2ea0*/  STS [R51+0x800], R32 ;  /* 0x0008002033007388 */ /* 0x0003e20000000800 */
[----:B-----5:R-:W-:-:S03]  /*2eb0*/  IMAD.IADD R38, R15, 0x1, R38 ;  /* 0x000000010f267824 */ /* 0x020fc600078e0226 */
[----:B------:R1:W-:Y:S01]  /*2ec0*/  STS [R51+0xc00], R34 ;  /* 0x000c002233007388 */ /* 0x0003e20000000800 */
[----:B------:R-:W-:-:S03]  /*2ed0*/  IMAD.IADD R40, R15, 0x1, R40 ;  /* 0x000000010f287824 */ /* 0x000fc600078e0228 */
        /* <DEDUP_REMOVED lines=9> */
[----:B0-----:R-:W-:-:S03]  /*2f70*/  IMAD.IADD R62, R15, 0x1, R62 ;  /* 0x000000010f3e7824 */ /* 0x001fc600078e023e */
[----:B------:R1:W-:Y:S04]  /*2f80*/  STS [R51+0x2400], R58 ;  /* 0x0024003a33007388 */ /* 0x0003e80000000800 */
[----:B------:R1:W-:Y:S04]  /*2f90*/  STS [R51+0x2800], R60 ;  /* 0x0028003c33007388 */ /* 0x0003e80000000800 */
[----:B------:R1:W-:Y:S02]  /*2fa0*/  STS [R51+0x2c00], R62 ;  /* 0x002c003e33007388 */ /* 0x0003e40000000800 */
.L_x_32:
[----:B------:R-:W-:Y:S05]  /*2fb0*/  BSYNC.RECONVERGENT B0 ;  /* 0x0000000000007941 */ /* 0x000fea0003800200 */
.L_x_31:
[----:B------:R-:W-:Y:S01]  /*2fc0*/  BAR.SYNC.DEFER_BLOCKING 0x0 ;  /* 0x0000000000007b1d */ /* 0x000fe20000010000 */
[----:B------:R-:W-:Y:S01]  /*2fd0*/  R2P PR, R28, 0x7f ;  /* 0x0000007f1c007804 */ /* 0x000fe20000000000 */
[----:B------:R-:W-:-:S04]  /*2fe0*/  IMAD.MOV.U32 R47, RZ, RZ, RZ ;  /* 0x000000ffff2f7224 */ /* 0x000fc800078e00ff */
[----:B------:R-:W-:Y:S08]  /*2ff0*/  BSSY.RECONVERGENT B0, `(.L_x_33) ;  /* 0x0000024000007945 */ /* 0x000ff00003800200 */
[----:B-1----:R-:W-:Y:S02]  /*3000*/  VOTE.ANY R14, PT, P0 ;  /* 0x00000000000e7806 */ /* 0x002fe400000e0100 */
[----:B------:R-:W-:-:S02]  /*3010*/  VOTE.ANY R29, PT, P1 ;  /* 0x00000000001d7806 */ /* 0x000fc400008e0100 */
[----:B------:R-:W-:Y:S02]  /*3020*/  @!P0 LOP3.LUT R14, RZ, R14, RZ, 0x33, !PT ;  /* 0x0000000eff0e8212 */ /* 0x000fe400078e33ff */
[----:B------:R-:W-:Y:S02]  /*3030*/  VOTE.ANY R31, PT, P2 ;  /* 0x00000000001f7806 */ /* 0x000fe400010e0100 */
[----:B------:R-:W-:Y:S02]  /*3040*/  @!P1 LOP3.LUT R29, RZ, R29, RZ, 0x33, !PT ;  /* 0x0000001dff1d9212 */ /* 0x000fe400078e33ff */
[----:B------:R-:W-:Y:S02]  /*3050*/  VOTE.ANY R33, PT, P3 ;  /* 0x0000000000217806 */ /* 0x000fe400018e0100 */
[----:B------:R-:W-:Y:S02]  /*3060*/  @!P2 LOP3.LUT R31, RZ, R31, RZ, 0x33, !PT ;  /* 0x0000001fff1fa212 */ /* 0x000fe400078e33ff */
[----:B------:R-:W-:-:S02]  /*3070*/  LOP3.LUT R14, R29, R14, RZ, 0xc0, !PT ;  /* 0x0000000e1d0e7212 */ /* 0x000fc400078ec0ff */
[----:B------:R-:W-:Y:S02]  /*3080*/  @!P3 LOP3.LUT R33, RZ, R33, RZ, 0x33, !PT ;  /* 0x00000021ff21b212 */ /* 0x000fe400078e33ff */
[----:B------:R-:W-:Y:S02]  /*3090*/  LOP3.LUT R14, R31, R14, RZ, 0xc0, !PT ;  /* 0x0000000e1f0e7212 */ /* 0x000fe400078ec0ff */
[----:B------:R-:W-:Y:S02]  /*30a0*/  VOTE.ANY R29, PT, P4 ;  /* 0x00000000001d7806 */ /* 0x000fe400020e0100 */
[----:B------:R-:W-:Y:S02]  /*30b0*/  LOP3.LUT R14, R33, R14, RZ, 0xc0, !PT ;  /* 0x0000000e210e7212 */ /* 0x000fe400078ec0ff */
[----:B------:R-:W-:Y:S02]  /*30c0*/  @!P4 LOP3.LUT R29, RZ, R29, RZ, 0x33, !PT ;  /* 0x0000001dff1dc212 */ /* 0x000fe400078e33ff */
[----:B------:R-:W-:-:S02]  /*30d0*/  VOTE.ANY R31, PT, P5 ;  /* 0x00000000001f7806 */ /* 0x000fc400028e0100 */
[----:B------:R-:W-:Y:S01]  /*30e0*/  LOP3.LUT R14, R29, R14, RZ, 0xc0, !PT ;  /* 0x0000000e1d0e7212 */ /* 0x000fe200078ec0ff */
[----:B------:R-:W-:Y:S01]  /*30f0*/  IMAD.SHL.U32 R29, R3, 0x20, RZ ;  /* 0x00000020031d7824 */ /* 0x000fe200078e00ff */
[----:B------:R-:W-:Y:S02]  /*3100*/  LOP3.LUT P0, RZ, R28, 0x80, RZ, 0xc0, !PT ;  /* 0x000000801cff7812 */ /* 0x000fe4000780c0ff */
[----:B------:R-:W-:Y:S02]  /*3110*/  @!P5 LOP3.LUT R31, RZ, R31, RZ, 0x33, !PT ;  /* 0x0000001fff1fd212 */ /* 0x000fe400078e33ff */
[----:B------:R-:W-:Y:S02]  /*3120*/  VOTE.ANY R30, PT, P6 ;  /* 0x00000000001e7806 */ /* 0x000fe400030e0100 */
[----:B------:R-:W-:Y:S02]  /*3130*/  LOP3.LUT R31, R31, R14, RZ, 0xc0, !PT ;  /* 0x0000000e1f1f7212 */ /* 0x000fe400078ec0ff */
[----:B------:R-:W1:Y:S01]  /*3140*/  S2R R14, SR_LEMASK ;  /* 0x00000000000e7919 */ /* 0x000e620000003a00 */
[----:B------:R-:W-:-:S04]  /*3150*/  @!P6 LOP3.LUT R30, RZ, R30, RZ, 0x33, !PT ;  /* 0x0000001eff1ee212 */ /* 0x000fc800078e33ff */
[----:B------:R-:W-:Y:S02]  /*3160*/  VOTE.ANY R32, PT, P0 ;  /* 0x0000000000207806 */ /* 0x000fe400000e0100 */
[----:B------:R-:W-:Y:S02]  /*3170*/  LOP3.LUT R31, R30, R31, RZ, 0xc0, !PT ;  /* 0x0000001f1e1f7212 */ /* 0x000fe400078ec0ff */
[----:B------:R-:W-:Y:S02]  /*3180*/  @!P0 LOP3.LUT R32, RZ, R32, RZ, 0x33, !PT ;  /* 0x00000020ff208212 */ /* 0x000fe400078e33ff */
[----:B------:R-:W-:Y:S02]  /*3190*/  LOP3.LUT R30, R29, 0x7c00, RZ, 0xc0, !PT ;  /* 0x00007c001d1e7812 */ /* 0x000fe400078ec0ff */
[----:B------:R-:W-:-:S03]  /*31a0*/  LOP3.LUT R31, R32, R31, RZ, 0xc0, !PT ;  /* 0x0000001f201f7212 */ /* 0x000fc600078ec0ff */
[----:B------:R-:W-:Y:S01]  /*31b0*/  IMAD.IADD R29, R7, 0x1, R30 ;  /* 0x00000001071d7824 */ /* 0x000fe200078e021e */
[----:B------:R-:W2:Y:S01]  /*31c0*/  FLO.U32 R32, R31 ;  /* 0x0000001f00207300 */ /* 0x000ea200000e0000 */
[----:B-1----:R-:W-:Y:S02]  /*31d0*/  LOP3.LUT R44, R14, R31, RZ, 0xc0, !PT ;  /* 0x0000001f0e2c7212 */ /* 0x002fe400078ec0ff */
[----:B--2---:R-:W-:-:S05]  /*31e0*/  ISETP.NE.AND P0, PT, R24, R32, PT ;  /* 0x000000201800720c */ /* 0x004fca0003f05270 */
[----:B------:R-:W1:Y:S08]  /*31f0*/  POPC R44, R44 ;  /* 0x0000002c002c7309 */ /* 0x000e700000000000 */
[----:B------:R-:W-:Y:S05]  /*3200*/  @P0 BRA `(.L_x_34) ;  /* 0x0000000000080947 */ /* 0x000fea0003800000 */
[----:B------:R-:W-:-:S06]  /*3210*/  IMAD R47, R28, 0x4, R29 ;  /* 0x000000041c2f7824 */ /* 0x000fcc00078e021d */
[----:B-1----:R2:W3:Y:S02]  /*3220*/  ATOMS.ADD R47, [R47], R44 ;  /* 0x0000002c2f2f738c */ /* 0x0024e40000000000 */
.L_x_34:
[----:B------:R-:W-:Y:S05]  /*3230*/  BSYNC.RECONVERGENT B0 ;  /* 0x0000000000007941 */ /* 0x000fea0003800200 */
.L_x_33:
[----:B------:R-:W-:Y:S01]  /*3240*/  R2P PR, R52, 0x7f ;  /* 0x0000007f34007804 */ /* 0x000fe20000000000 */
[----:B---3--:R3:W4:Y:S01]  /*3250*/  SHFL.IDX PT, R47, R47, R32, 0x1f ;  /* 0x00001f202f2f7589 */ /* 0x00872200000e0000 */
[----:B------:R-:W-:Y:S01]  /*3260*/  BSSY.RECONVERGENT B0, `(.L_x_35) ;  /* 0x0000021000007945 */ /* 0x000fe20003800200 */
[----:B------:R-:W-:-:S10]  /*3270*/  IMAD.MOV.U32 R49, RZ, RZ, RZ ;  /* 0x000000ffff317224 */ /* 0x000fd400078e00ff */
[----:B------:R-:W-:Y:S02]  /*3280*/  VOTE.ANY R28, PT, P0 ;  /* 0x00000000001c7806 */ /* 0x000fe400000e0100 */
[----:B------:R-:W-:Y:S02]  /*3290*/  VOTE.ANY R31, PT, P1 ;  /* 0x00000000001f7806 */ /* 0x000fe400008e0100 */
[----:B------:R-:W-:Y:S02]  /*32a0*/  @!P0 LOP3.LUT R28, RZ, R28, RZ, 0x33, !PT ;  /* 0x0000001cff1c8212 */ /* 0x000fe400078e33ff */
[----:B------:R-:W-:Y:S02]  /*32b0*/  VOTE.ANY R33, PT, P2 ;  /* 0x0000000000217806 */ /* 0x000fe400010e0100 */
[----:B------:R-:W-:Y:S02]  /*32c0*/  @!P1 LOP3.LUT R31, RZ, R31, RZ, 0x33, !PT ;  /* 0x0000001fff1f9212 */ /* 0x000fe400078e33ff */
[----:B------:R-:W-:-:S02]  /*32d0*/  @!P2 LOP3.LUT R33, RZ, R33, RZ, 0x33, !PT ;  /* 0x00000021ff21a212 */ /* 0x000fc400078e33ff */
[----:B------:R-:W-:Y:S02]  /*32e0*/  LOP3.LUT R28, R31, R28, RZ, 0xc0, !PT ;  /* 0x0000001c1f1c7212 */ /* 0x000fe400078ec0ff */
[----:B------:R-:W-:Y:S02]  /*32f0*/  VOTE.ANY R31, PT, P3 ;  /* 0x00000000001f7806 */ /* 0x000fe400018e0100 */
[----:B------:R-:W-:Y:S02]  /*3300*/  LOP3.LUT R28, R33, R28, RZ, 0xc0, !PT ;  /* 0x0000001c211c7212 */ /* 0x000fe400078ec0ff */
[----:B------:R-:W-:Y:S02]  /*3310*/  LOP3.LUT P0, RZ, R52, 0x80, RZ, 0xc0, !PT ;  /* 0x0000008034ff7812 */ /* 0x000fe4000780c0ff */
[----:B------:R-:W-:Y:S02]  /*3320*/  VOTE.ANY R33, PT, P4 ;  /* 0x0000000000217806 */ /* 0x000fe400020e0100 */
[----:B------:R-:W-:-:S02]  /*3330*/  @!P3 LOP3.LUT R31, RZ, R31, RZ, 0x33, !PT ;  /* 0x0000001fff1fb212 */ /* 0x000fc400078e33ff */
[----:B------:R-:W-:Y:S02]  /*3340*/  @!P4 LOP3.LUT R33, RZ, R33, RZ, 0x33, !PT ;  /* 0x00000021ff21c212 */ /* 0x000fe400078e33ff */
[----:B------:R-:W-:Y:S02]  /*3350*/  LOP3.LUT R28, R31, R28, RZ, 0xc0, !PT ;  /* 0x0000001c1f1c7212 */ /* 0x000fe400078ec0ff */
[----:B------:R-:W-:Y:S02]  /*3360*/  VOTE.ANY R31, PT, P5 ;  /* 0x00000000001f7806 */ /* 0x000fe400028e0100 */
[----:B------:R-:W-:Y:S02]  /*3370*/  LOP3.LUT R28, R33, R28, RZ, 0xc0, !PT ;  /* 0x0000001c211c7212 */ /* 0x000fe400078ec0ff */
[----:B------:R-:W-:Y:S02]  /*3380*/  VOTE.ANY R33, PT, P6 ;  /* 0x0000000000217806 */ /* 0x000fe400030e0100 */
[----:B------:R-:W-:-:S02]  /*3390*/  @!P5 LOP3.LUT R31, RZ, R31, RZ, 0x33, !PT ;  /* 0x0000001fff1fd212 */ /* 0x000fc400078e33ff */
[----:B------:R-:W-:Y:S02]  /*33a0*/  VOTE.ANY R35, PT, P0 ;  /* 0x0000000000237806 */ /* 0x000fe400000e0100 */
[----:B------:R-:W-:Y:S02]  /*33b0*/  @!P6 LOP3.LUT R33, RZ, R33, RZ, 0x33, !PT ;  /* 0x00000021ff21e212 */ /* 0x000fe400078e33ff */
[----:B------:R-:W-:Y:S02]  /*33c0*/  LOP3.LUT R28, R31, R28, RZ, 0xc0, !PT ;  /* 0x0000001c1f1c7212 */ /* 0x000fe400078ec0ff */
[----:B------:R-:W-:Y:S02]  /*33d0*/  @!P0 LOP3.LUT R35, RZ, R35, RZ, 0x33, !PT ;  /* 0x00000023ff238212 */ /* 0x000fe400078e33ff */
[----:B------:R-:W-:-:S04]  /*33e0*/  LOP3.LUT R28, R33, R28, RZ, 0xc0, !PT ;  /* 0x0000001c211c7212 */ /* 0x000fc800078ec0ff */
[----:B------:R-:W-:-:S04]  /*33f0*/  LOP3.LUT R35, R35, R28, RZ, 0xc0, !PT ;  /* 0x0000001c23237212 */ /* 0x000fc800078ec0ff */
[----:B------:R-:W5:Y:S01]  /*3400*/  FLO.U32 R30, R35 ;  /* 0x00000023001e7300 */ /* 0x000f6200000e0000 */
[----:B------:R-:W-:-:S07]  /*3410*/  LOP3.LUT R46, R14, R35, RZ, 0xc0, !PT ;  /* 0x000000230e2e7212 */ /* 0x000fce00078ec0ff */
[----:B------:R-:W0:Y:S01]  /*3420*/  POPC R46, R46 ;  /* 0x0000002e002e7309 */ /* 0x000e220000000000 */
[----:B-----5:R-:W-:-:S13]  /*3430*/  ISETP.NE.AND P0, PT, R24, R30, PT ;  /* 0x0000001e1800720c */ /* 0x020fda0003f05270 */
[----:B0--34-:R-:W-:Y:S05]  /*3440*/  @P0 BRA `(.L_x_36) ;  /* 0x0000000000080947 */ /* 0x019fea0003800000 */
[----:B------:R-:W-:-:S06]  /*3450*/  IMAD R49, R52, 0x4, R29 ;  /* 0x0000000434317824 */ /* 0x000fcc00078e021d */
[----:B------:R0:W3:Y:S02]  /*3460*/  ATOMS.ADD R49, [R49], R46 ;  /* 0x0000002e3131738c */ /* 0x0000e40000000000 */
.L_x_36:
[----:B------:R-:W-:Y:S05]  /*3470*/  BSYNC.RECONVERGENT B0 ;  /* 0x0000000000007941 */ /* 0x000fea0003800200 */
.L_x_35:
        /* <DEDUP_REMOVED lines=35> */
.L_x_38:
[----:B------:R-:W-:Y:S05]  /*36b0*/  BSYNC.RECONVERGENT B0 ;  /* 0x0000000000007941 */ /* 0x000fea0003800200 */
.L_x_37:
        /* <DEDUP_REMOVED lines=27> */
[----:B------:R-:W-:Y:S02]  /*3870*/  LOP3.LUT R35, R35, R28, RZ, 0xc0, !PT ;  /* 0x0000001c23237212 */ /* 0x000fe400078ec0ff */
[----:B------:R-:W-:Y:S02]  /*3880*/  SHF.R.U32.HI R28, RZ, UR5, R23 ;  /* 0x00000005ff1c7c19 */ /* 0x000fe40008011617 */
[----:B------:R-:W5:Y:S01]  /*3890*/  FLO.U32 R39, R35 ;  /* 0x0000002300277300 */ /* 0x000f6200000e0000 */
[----:B------:R-:W-:Y:S02]  /*38a0*/  LOP3.LUT R53, R14, R35, RZ, 0xc0, !PT ;  /* 0x000000230e357212 */ /* 0x000fe400078ec0ff */
[----:B------:R-:W-:-:S05]  /*38b0*/  LOP3.LUT R30, R28, UR4, RZ, 0x30, !PT ;  /* 0x000000041c1e7c12 */ /* 0x000fca000f8e30ff */
[----:B------:R-:W0:Y:S01]  /*38c0*/  POPC R53, R53 ;  /* 0x0000003500357309 */ /* 0x000e220000000000 */
[----:B-----5:R-:W-:-:S13]  /*38d0*/  ISETP.NE.AND P0, PT, R24, R39, PT ;  /* 0x000000271800720c */ /* 0x020fda0003f05270 */
[----:B0--34-:R-:W-:Y:S05]  /*38e0*/  @P0 BRA `(.L_x_40) ;  /* 0x0000000000080947 */ /* 0x019fea0003800000 */
[----:B------:R-:W-:-:S05]  /*38f0*/  IMAD R48, R48, 0x4, R29 ;  /* 0x0000000430307824 */ /* 0x000fca00078e021d */
[----:B------:R0:W3:Y:S02]  /*3900*/  ATOMS.ADD R56, [R48], R53 ;  /* 0x000000353038738c */ /* 0x0000e40000000000 */
.L_x_40:
[----:B------:R-:W-:Y:S05]  /*3910*/  BSYNC.RECONVERGENT B0 ;  /* 0x0000000000007941 */ /* 0x000fea0003800200 */
.L_x_39:
        /* <DEDUP_REMOVED lines=30> */
[----:B0-----:R-:W-:Y:S02]  /*3b00*/  LOP3.LUT R48, R14, R35, RZ, 0xc0, !PT ;  /* 0x000000230e307212 */ /* 0x001fe400078ec0ff */
[----:B------:R-:W-:-:S05]  /*3b10*/  LOP3.LUT R34, R28, UR4, RZ, 0x30, !PT ;  /* 0x000000041c227c12 */ /* 0x000fca000f8e30ff */
[----:B------:R-:W0:Y:S01]  /*3b20*/  POPC R48, R48 ;  /* 0x0000003000307309 */ /* 0x000e220000000000 */
[----:B-----5:R-:W-:-:S13]  /*3b30*/  ISETP.NE.AND P0, PT, R24, R32, PT ;  /* 0x000000201800720c */ /* 0x020fda0003f05270 */
[----:B0--34-:R-:W-:Y:S05]  /*3b40*/  @P0 BRA `(.L_x_42) ;  /* 0x0000000000080947 */ /* 0x019fea0003800000 */
[----:B------:R-:W-:-:S06]  /*3b50*/  IMAD R45, R30, 0x4, R29 ;  /* 0x000000041e2d7824 */ /* 0x000fcc00078e021d */
[----:B------:R0:W3:Y:S02]  /*3b60*/  ATOMS.ADD R45, [R45], R48 ;  /* 0x000000302d2d738c */ /* 0x0000e40000000000 */
.L_x_42:
[----:B------:R-:W-:Y:S05]  /*3b70*/  BSYNC.RECONVERGENT B0 ;  /* 0x0000000000007941 */ /* 0x000fea0003800200 */
.L_x_41:
        /* <DEDUP_REMOVED lines=35> */
[----:B------:R-:W-:-:S06]  /*3db0*/  IMAD R36, R34, 0x4, R29 ;  /* 0x0000000422247824 */ /* 0x000fcc00078e021d */
[----:B------:R0:W3:Y:S02]  /*3dc0*/  ATOMS.ADD R36, [R36], R37 ;  /* 0x000000252424738c */ /* 0x0000e40000000000 */
.L_x_44:
[----:B------:R-:W-:Y:S05]  /*3dd0*/  BSYNC.RECONVERGENT B0 ;  /* 0x0000000000007941 */ /* 0x000fea0003800200 */
.L_x_43:
        /* <DEDUP_REMOVED lines=37> */
.L_x_46:
[----:B------:R-:W-:Y:S05]  /*4030*/  BSYNC.RECONVERGENT B0 ;  /* 0x0000000000007941 */ /* 0x000fea0003800200 */
.L_x_45:
        /* <DEDUP_REMOVED lines=37> */
.L_x_48:
[----:B------:R-:W-:Y:S05]  /*4290*/  BSYNC.RECONVERGENT B0 ;  /* 0x0000000000007941 */ /* 0x000fea0003800200 */
.L_x_47:
[----:B------:R-:W-:Y:S01]  /*42a0*/  R2P PR, R40, 0x7f ;  /* 0x0000007f28007804 */ /* 0x000fe20000000000 */
[----:B---3--:R3:W4:Y:S01]  /*42b0*/  SHFL.IDX PT, R32, R32, R55, 0x1f ;  /* 0x00001f3720207589 */ /* 0x00872200000e0000 */
[----:B------:R-:W-:Y:S01]  /*42c0*/  SHF.R.U32.HI R38, RZ, UR5, R12 ;  /* 0x00000005ff267c19 */ /* 0x000fe2000801160c */
[----:B------:R-:W-:Y:S01]  /*42d0*/  BSSY.RECONVERGENT B0, `(.L_x_49) ;  /* 0x0000022000007945 */ /* 0x000fe20003800200 */
[----:B------:R-:W-:Y:S02]  /*42e0*/  IMAD.MOV.U32 R30, RZ, RZ, RZ ;  /* 0x000000ffff1e7224 */ /* 0x000fe400078e00ff */
[----:B------:R-:W-:-:S07]  /*42f0*/  LOP3.LUT R38, R38, UR4, RZ, 0x30, !PT ;  /* 0x0000000426267c12 */ /* 0x000fce000f8e30ff */
        /* <DEDUP_REMOVED lines=31> */
.L_x_50:
[----:B------:R-:W-:Y:S05]  /*44f0*/  BSYNC.RECONVERGENT B0 ;  /* 0x0000000000007941 */ /* 0x000fea0003800200 */
.L_x_49:
        /* <DEDUP_REMOVED lines=9> */
[----:B------:R-:W-:Y:S02]  /*4590*/  @!P1 LOP3.LUT R39, RZ, R39, RZ, 0x33, !PT ;  /* 0x00000027ff279212 */ /* 0x000fe400078e33ff */
[----:B------:R-:W-:Y:S02]  /*45a0*/  VOTE.ANY R55, PT, P2 ;  /* 0x0000000000377806 */ /* 0x000fe400010e0100 */
[----:B------:R-:W-:-:S02]  /*45b0*/  LOP3.LUT R28, R39, R28, RZ, 0xc0, !PT ;  /* 0x0000001c271c7212 */ /* 0x000fc400078ec0ff */
[----:B------:R-:W-:Y:S02]  /*45c0*/  VOTE.ANY R39, PT, P3 ;  /* 0x0000000000277806 */ /* 0x000fe400018e0100 */
[----:B------:R-:W-:Y:S02]  /*45d0*/  @!P2 LOP3.LUT R55, RZ, R55, RZ, 0x33, !PT ;  /* 0x00000037ff37a212 */ /* 0x000fe400078e33ff */
[----:B------:R-:W-:Y:S02]  /*45e0*/  @!P3 LOP3.LUT R39, RZ, R39, RZ, 0x33, !PT ;  /* 0x00000027ff27b212 */ /* 0x000fe400078e33ff */
[----:B------:R-:W-:Y:S02]  /*45f0*/  LOP3.LUT R28, R55, R28, RZ, 0xc0, !PT ;  /* 0x0000001c371c7212 */ /* 0x000fe400078ec0ff */
[----:B------:R-:W-:Y:S02]  /*4600*/  LOP3.LUT P0, RZ, R38, 0x80, RZ, 0xc0, !PT ;  /* 0x0000008026ff7812 */ /* 0x000fe4000780c0ff */
[----:B------:R-:W-:-:S02]  /*4610*/  VOTE.ANY R55, PT, P4 ;  /* 0x0000000000377806 */ /* 0x000fc400020e0100 */
[----:B------:R-:W-:Y:S02]  /*4620*/  LOP3.LUT R28, R39, R28, RZ, 0xc0, !PT ;  /* 0x0000001c271c7212 */ /* 0x000fe400078ec0ff */
[----:B------:R-:W-:Y:S02]  /*4630*/  VOTE.ANY R39, PT, P5 ;  /* 0x0000000000277806 */ /* 0x000fe400028e0100 */
[----:B------:R-:W-:Y:S02]  /*4640*/  @!P4 LOP3.LUT R55, RZ, R55, RZ, 0x33, !PT ;  /* 0x00000037ff37c212 */ /* 0x000fe400078e33ff */
[----:B------:R-:W-:Y:S02]  /*4650*/  @!P5 LOP3.LUT R39, RZ, R39, RZ, 0x33, !PT ;  /* 0x00000027ff27d212 */ /* 0x000fe400078e33ff */
[----:B------:R-:W-:Y:S02]  /*4660*/  LOP3.LUT R28, R55, R28, RZ, 0xc0, !PT ;  /* 0x0000001c371c7212 */ /* 0x000fe400078ec0ff */
[----:B------:R-:W-:-:S02]  /*4670*/  VOTE.ANY R55, PT, P6 ;  /* 0x0000000000377806 */ /* 0x000fc400030e0100 */
[----:B------:R-:W-:Y:S02]  /*4680*/  LOP3.LUT R28, R39, R28, RZ, 0xc0, !PT ;  /* 0x0000001c271c7212 */ /* 0x000fe400078ec0ff */
[----:B------:R-:W-:Y:S02]  /*4690*/  VOTE.ANY R39, PT, P0 ;  /* 0x0000000000277806 */ /* 0x000fe400000e0100 */
[----:B------:R-:W-:Y:S02]  /*46a0*/  @!P6 LOP3.LUT R55, RZ, R55, RZ, 0x33, !PT ;  /* 0x00000037ff37e212 */ /* 0x000fe400078e33ff */
        /* <DEDUP_REMOVED lines=8> */
[----:B------:R-:W-:-:S05]  /*4730*/  IMAD R43, R38, 0x4, R29 ;  /* 0x00000004262b7824 */ /* 0x000fca00078e021d */
[----:B------:R0:W3:Y:S02]  /*4740*/  ATOMS.ADD R60, [R43], R28 ;  /* 0x0000001c2b3c738c */ /* 0x0000e40000000000 */
.L_x_52:
[----:B------:R-:W-:Y:S05]  /*4750*/  BSYNC.RECONVERGENT B0 ;  /* 0x0000000000007941 */ /* 0x000fea0003800200 */
.L_x_51:
[----:B------:R-:W-:Y:S01]  /*4760*/  R2P PR, R40, 0x7f ;  /* 0x0000007f28007804 */ /* 0x000fe20000000000 */
[----:B---3--:R3:W4:Y:S01]  /*4770*/  SHFL.IDX PT, R39, R60, R39, 0x1f ;  /* 0x00001f273c277589 */ /* 0x00872200000e0000 */
[----:B------:R-:W-:Y:S01]  /*4780*/  SHF.R.U32.HI R58, RZ, UR5, R16 ;  /* 0x00000005ff3a7c19 */ /* 0x000fe20008011610 */
[----:B------:R-:W-:Y:S01]  /*4790*/  BSSY.RECONVERGENT B0, `(.L_x_53) ;  /* 0x0000022000007945 */ /* 0x000fe20003800200 */
[----:B------:R-:W-:Y:S02]  /*47a0*/  IMAD.MOV.U32 R64, RZ, RZ, RZ ;  /* 0x000000ffff407224 */ /* 0x000fe400078e00ff */
[----:B------:R-:W-:-:S07]  /*47b0*/  LOP3.LUT R58, R58, UR4, RZ, 0x30, !PT ;  /* 0x000000043a3a7c12 */ /* 0x000fce000f8e30ff */
[----:B------:R-:W-:Y:S02]  /*47c0*/  VOTE.ANY R38, PT, P0 ;  /* 0x0000000000267806 */ /* 0x000fe400000e0100 */
[----:B0-----:R-:W-:Y:S02]  /*47d0*/  VOTE.ANY R43, PT, P1 ;  /* 0x00000000002b7806 */ /* 0x001fe400008e0100 */
[----:B------:R-:W-:Y:S02]  /*47e0*/  @!P0 LOP3.LUT R38, RZ, R38, RZ, 0x33, !PT ;  /* 0x00000026ff268212 */ /* 0x000fe400078e33ff */
[----:B------:R-:W-:Y:S02]  /*47f0*/  @!P1 LOP3.LUT R43, RZ, R43, RZ, 0x33, !PT ;  /* 0x0000002bff2b9212 */ /* 0x000fe400078e33ff */
[----:B------:R-:W-:Y:S02]  /*4800*/  LOP3.LUT P0, RZ, R40, 0x80, RZ, 0xc0, !PT ;  /* 0x0000008028ff7812 */ /* 0x000fe4000780c0ff */
[----:B------:R-:W-:-:S02]  /*4810*/  LOP3.LUT R38, R43, R38, RZ, 0xc0, !PT ;  /* 0x000000262b267212 */ /* 0x000fc400078ec0ff */
[----:B------:R-:W-:-:S04]  /*4820*/  VOTE.ANY R43, PT, P2 ;  /* 0x00000000002b7806 */ /* 0x000fc800010e0100 */
[----:B------:R-:W-:-:S04]  /*4830*/  @!P2 LOP3.LUT R43, RZ, R43, RZ, 0x33, !PT ;  /* 0x0000002bff2ba212 */ /* 0x000fc800078e33ff */
[----:B------:R-:W-:Y:S02]  /*4840*/  LOP3.LUT R38, R43, R38, RZ, 0xc0, !PT ;  /* 0x000000262b267212 */ /* 0x000fe400078ec0ff */
        /* <DEDUP_REMOVED lines=14> */
[----:B------:R-:W-:-:S04]  /*4930*/  LOP3.LUT R55, R43, R38, RZ, 0xc0, !PT ;  /* 0x000000262b377212 */ /* 0x000fc800078ec0ff */
[----:B------:R-:W0:Y:S01]  /*4940*/  FLO.U32 R43, R55 ;  /* 0x00000037002b7300 */ /* 0x000e2200000e0000 */
[----:B------:R-:W-:-:S07]  /*4950*/  LOP3.LUT R38, R14, R55, RZ, 0xc0, !PT ;  /* 0x000000370e267212 */ /* 0x000fce00078ec0ff */
[----:B------:R-:W1:Y:S01]  /*4960*/  POPC R38, R38 ;  /* 0x0000002600267309 */ /* 0x000e620000000000 */
[----:B0-----:R-:W-:-:S13]  /*4970*/  ISETP.NE.AND P0, PT, R24, R43, PT ;  /* 0x0000002b1800720c */ /* 0x001fda0003f05270 */
[----:B-1-34-:R-:W-:Y:S05]  /*4980*/  @P0 BRA `(.L_x_54) ;  /* 0x0000000000080947 */ /* 0x01afea0003800000 */
[----:B------:R-:W-:-:S05]  /*4990*/  IMAD R55, R40, 0x4, R29 ;  /* 0x0000000428377824 */ /* 0x000fca00078e021d */
[----:B------:R0:W1:Y:S02]  /*49a0*/  ATOMS.ADD R64, [R55], R38 ;  /* 0x000000263740738c */ /* 0x0000640000000000 */
.L_x_54:
[----:B------:R-:W-:Y:S05]  /*49b0*/  BSYNC.RECONVERGENT B0 ;  /* 0x0000000000007941 */ /* 0x000fea0003800200 */
.L_x_53:
[----:B------:R-:W-:Y:S01]  /*49c0*/  R2P PR, R58, 0x7f ;  /* 0x0000007f3a007804 */ /* 0x000fe20000000000 */
[----:B-1----:R1:W3:Y:S01]  /*49d0*/  SHFL.IDX PT, R43, R64, R43, 0x1f ;  /* 0x00001f2b402b7589 */ /* 0x0022e200000e0000 */
        /* <DEDUP_REMOVED lines=30> */
[----:B------:R-:W4:Y:S01]  /*4bc0*/  POPC R40, R40 ;  /* 0x0000002800287309 */ /* 0x000f220000000000 */
[----:B0-----:R-:W-:-:S13]  /*4bd0*/  ISETP.NE.AND P0, PT, R24, R55, PT ;  /* 0x000000371800720c */ /* 0x001fda0003f05270 */
[----:B-1-34-:R-:W-:Y:S05]  /*4be0*/  @P0 BRA `(.L_x_56) ;  /* 0x0000000000080947 */ /* 0x01afea0003800000 */
[----:B------:R-:W-:-:S05]  /*4bf0*/  IMAD R59, R58, 0x4, R29 ;  /* 0x000000043a3b7824 */ /* 0x000fca00078e021d */
[----:B------:R0:W1:Y:S02]  /*4c00*/  ATOMS.ADD R62, [R59], R40 ;  /* 0x000000283b3e738c */ /* 0x0000640000000000 */
.L_x_56:
[----:B------:R-:W-:Y:S05]  /*4c10*/  BSYNC.RECONVERGENT B0 ;  /* 0x0000000000007941 */ /* 0x000fea0003800200 */
.L_x_55:
[----:B------:R-:W-:Y:S01]  /*4c20*/  R2P PR, R60, 0x7f ;  /* 0x0000007f3c007804 */ /* 0x000fe20000000000 */
[----:B--2---:R-:W-:Y:S01]  /*4c30*/  IMAD.IADD R44, R44, 0x1, R47 ;  /* 0x000000012c2c7824 */ /* 0x004fe200078e022f */
[----:B------:R-:W-:Y:S01]  /*4c40*/  BSSY.RECONVERGENT B0, `(.L_x_57) ;  /* 0x0000025000007945 */ /* 0x000fe20003800200 */
[----:B------:R-:W-:Y:S02]  /*4c50*/  IMAD.IADD R46, R46, 0x1, R49 ;  /* 0x000000012e2e7824 */ /* 0x000fe400078e0231 */
[----:B-1----:R1:W2:Y:S01]  /*4c60*/  SHFL.IDX PT, R49, R62, R55, 0x1f ;  /* 0x00001f373e317589 */ /* 0x0022a200000e0000 */
[----:B------:R-:W-:-:S07]  /*4c70*/  IMAD.MOV.U32 R64, RZ, RZ, RZ ;  /* 0x000000ffff407224 */ /* 0x000fce00078e00ff */
[----:B------:R-:W-:Y:S02]  /*4c80*/  VOTE.ANY R58, PT, P0 ;  /* 0x00000000003a7806 */ /* 0x000fe400000e0100 */
[----:B------:R-:W-:Y:S02]  /*4c90*/  VOTE.ANY R47, PT, P1 ;  /* 0x00000000002f7806 */ /* 0x000fe400008e0100 */
        /* <DEDUP_REMOVED lines=22> */
[----:B------:R-:W-:Y:S02]  /*4e00*/  SHF.R.U32.HI R58, RZ, UR5, R6 ;  /* 0x00000005ff3a7c19 */ /* 0x000fe40008011606 */
[----:B0-----:R-:W0:Y:S01]  /*4e10*/  FLO.U32 R59, R61 ;  /* 0x0000003d003b7300 */ /* 0x001e2200000e0000 */
[----:B------:R-:W-:Y:S02]  /*4e20*/  LOP3.LUT R47, R14, R61, RZ, 0xc0, !PT ;  /* 0x0000003d0e2f7212 */ /* 0x000fe400078ec0ff */
[----:B------:R-:W-:-:S05]  /*4e30*/  LOP3.LUT R58, R58, UR4, RZ, 0x30, !PT ;  /* 0x000000043a3a7c12 */ /* 0x000fca000f8e30ff */
[----:B------:R-:W3:Y:S01]  /*4e40*/  POPC R47, R47 ;  /* 0x0000002f002f7309 */ /* 0x000ee20000000000 */
[----:B0-----:R-:W-:-:S13]  /*4e50*/  ISETP.NE.AND P0, PT, R24, R59, PT ;  /* 0x0000003b1800720c */ /* 0x001fda0003f05270 */
[----:B-123--:R-:W-:Y:S05]  /*4e60*/  @P0 BRA `(.L_x_58) ;  /* 0x0000000000080947 */ /* 0x00efea0003800000 */
[----:B------:R-:W-:-:S05]  /*4e70*/  IMAD R60, R60, 0x4, R29 ;  /* 0x000000043c3c7824 */ /* 0x000fca00078e021d */
[----:B------:R0:W1:Y:S02]  /*4e80*/  ATOMS.ADD R64, [R60], R47 ;  /* 0x0000002f3c40738c */ /* 0x0000640000000000 */
.L_x_58:
[----:B------:R-:W-:Y:S05]  /*4e90*/  BSYNC.RECONVERGENT B0 ;  /* 0x0000000000007941 */ /* 0x000fea0003800200 */
.L_x_57:
[----:B------:R-:W-:Y:S01]  /*4ea0*/  R2P PR, R58, 0x7f ;  /* 0x0000007f3a007804 */ /* 0x000fe20000000000 */
[----:B------:R-:W-:Y:S01]  /*4eb0*/  IMAD.IADD R52, R51, 0x1, R52 ;  /* 0x0000000133347824 */ /* 0x000fe200078e0234 */
[----:B-1----:R1:W2:Y:S01]  /*4ec0*/  SHFL.IDX PT, R64, R64, R59, 0x1f ;  /* 0x00001f3b40407589 */ /* 0x0022a200000e0000 */
[----:B------:R-:W-:Y:S01]  /*4ed0*/  BSSY.RECONVERGENT B0, `(.L_x_59) ;  /* 0x0000024000007945 */ /* 0x000fe20003800200 */
[----:B------:R-:W-:Y:S02]  /*4ee0*/  IMAD.IADD R56, R53, 0x1, R56 ;  /* 0x0000000135387824 */ /* 0x000fe400078e0238 */
[----:B------:R-:W-:-:S07]  /*4ef0*/  IMAD.MOV.U32 R62, RZ, RZ, RZ ;  /* 0x000000ffff3e7224 */ /* 0x000fce00078e00ff */
        /* <DEDUP_REMOVED lines=25> */
[----:B------:R-:W0:Y:S01]  /*5090*/  FLO.U32 R55, R61 ;  /* 0x0000003d00377300 */ /* 0x000e2200000e0000 */
[----:B------:R-:W-:Y:S02]  /*50a0*/  LOP3.LUT R51, R14, R61, RZ, 0xc0, !PT ;  /* 0x0000003d0e337212 */ /* 0x000fe400078ec0ff */
[----:B------:R-:W-:-:S05]  /*50b0*/  LOP3.LUT R60, R60, UR4, RZ, 0x30, !PT ;  /* 0x000000043c3c7c12 */ /* 0x000fca000f8e30ff */
[----:B------:R-:W3:Y:S01]  /*50c0*/  POPC R51, R51 ;  /* 0x0000003300337309 */ /* 0x000ee20000000000 */
[----:B0-----:R-:W-:-:S13]  /*50d0*/  ISETP.NE.AND P0, PT, R24, R55, PT ;  /* 0x000000371800720c */ /* 0x001fda0003f05270 */
[----:B-123--:R-:W-:Y:S05]  /*50e0*/  @P0 BRA `(.L_x_60) ;  /* 0x0000000000080947 */ /* 0x00efea0003800000 */
[----:B------:R-:W-:-:S05]  /*50f0*/  IMAD R58, R58, 0x4, R29 ;  /* 0x000000043a3a7824 */ /* 0x000fca00078e021d */
[----:B------:R0:W1:Y:S02]  /*5100*/  ATOMS.ADD R62, [R58], R51 ;  /* 0x000000333a3e738c */ /* 0x0000640000000000 */
.L_x_60:
[----:B------:R-:W-:Y:S05]  /*5110*/  BSYNC.RECONVERGENT B0 ;  /* 0x0000000000007941 */ /* 0x000fea0003800200 */
.L_x_59:
[----:B------:R-:W-:Y:S01]  /*5120*/  R2P PR, R60, 0x7f ;  /* 0x0000007f3c007804 */ /* 0x000fe20000000000 */
[----:B------:R-:W-:Y:S01]  /*5130*/  IMAD.IADD R48, R48, 0x1, R45 ;  /* 0x0000000130307824 */ /* 0x000fe200078e022d */
[----:B-1----:R1:W2:Y:S01]  /*5140*/  SHFL.IDX PT, R62, R62, R55, 0x1f ;  /* 0x00001f373e3e7589 */ /* 0x0022a200000e0000 */
[----:B------:R-:W-:Y:S01]  /*5150*/  BSSY.RECONVERGENT B0, `(.L_x_61) ;  /* 0x0000024000007945 */ /* 0x000fe20003800200 */
[----:B------:R-:W-:-:S09]  /*5160*/  IMAD.MOV.U32 R66, RZ, RZ, RZ ;  /* 0x000000ffff427224 */ /* 0x000fd200078e00ff */
        /* <DEDUP_REMOVED lines=23> */
[----:B------:R-:W-:Y:S01]  /*52e0*/  LOP3.LUT R53, R58, R53, RZ, 0xc0, !PT ;  /* 0x000000353a357212 */ /* 0x000fe200078ec0ff */
[----:B------:R-:W-:Y:S01]  /*52f0*/  IMAD.IADD R58, R37, 0x1, R36 ;  /* 0x00000001253a7824 */ /* 0x000fe200078e0224 */
        /* <DEDUP_REMOVED lines=9> */
.L_x_62:
[----:B------:R-:W-:Y:S05]  /*5390*/  BSYNC.RECONVERGENT B0 ;  /* 0x0000000000007941 */ /* 0x000fea0003800200 */
.L_x_61:
[----:B------:R-:W-:Y:S01]  /*53a0*/  R2P PR, R36, 0x7f ;  /* 0x0000007f24007804 */ /* 0x000fe20000000000 */
[----:B------:R-:W-:Y:S01]  /*53b0*/  IMAD.IADD R34, R35, 0x1, R34 ;  /* 0x0000000123227824 */ /* 0x000fe200078e0222 */
[----:B------:R-:W-:Y:S01]  /*53c0*/  BSSY.RECONVERGENT B0, `(.L_x_63) ;  /* 0x0000022000007945 */ /* 0x000fe20003800200 */
[----:B------:R-:W-:-:S10]  /*53d0*/  IMAD.MOV.U32 R55, RZ, RZ, RZ ;  /* 0x000000ffff377224 */ /* 0x000fd400078e00ff */
        /* <DEDUP_REMOVED lines=24> */
[----:B-1----:R0:W1:Y:S02]  /*5560*/  SHFL.IDX PT, R60, R66, R45, 0x1f ;  /* 0x00001f2d423c7589 */ /* 0x00206400000e0000 */
[----:B------:R-:W2:Y:S01]  /*5570*/  FLO.U32 R59, R53 ;  /* 0x00000035003b7300 */ /* 0x000ea200000e0000 */
[----:B------:R-:W-:-:S07]  /*5580*/  LOP3.LUT R35, R14, R53, RZ, 0xc0, !PT ;  /* 0x000000350e237212 */ /* 0x000fce00078ec0ff */
[----:B------:R-:W3:Y:S01]  /*5590*/  POPC R35, R35 ;  /* 0x0000002300237309 */ /* 0x000ee20000000000 */
[----:B--2---:R-:W-:-:S13]  /*55a0*/  ISETP.NE.AND P0, PT, R24, R59, PT ;  /* 0x0000003b1800720c */ /* 0x004fda0003f05270 */
[----:B01-3--:R-:W-:Y:S05]  /*55b0*/  @P0 BRA `(.L_x_64) ;  /* 0x0000000000080947 */ /* 0x00bfea0003800000 */
[----:B------:R-:W-:-:S05]  /*55c0*/  IMAD R36, R36, 0x4, R29 ;  /* 0x0000000424247824 */ /* 0x000fca00078e021d */
[----:B------:R0:W1:Y:S02]  /*55d0*/  ATOMS.ADD R55, [R36], R35 ;  /* 0x000000232437738c */ /* 0x0000640000000000 */
.L_x_64:
[----:B------:R-:W-:Y:S05]  /*55e0*/  BSYNC.RECONVERGENT B0 ;  /* 0x0000000000007941 */ /* 0x000fea0003800200 */
.L_x_63:
[----:B------:R-:W-:Y:S01]  /*55f0*/  R2P PR, R26, 0x7f ;  /* 0x0000007f1a007804 */ /* 0x000fe20000000000 */
[----:B01----:R0:W1:Y:S01]  /*5600*/  SHFL.IDX PT, R36, R55, R59, 0x1f ;  /* 0x00001f3b37247589 */ /* 0x00306200000e0000 */
[----:B------:R-:W-:Y:S11]  /*5610*/  BSSY.RECONVERGENT B0, `(.L_x_65) ;  /* 0x0000021000007945 */ /* 0x000ff60003800200 */
[----:B------:R-:W-:-:S02]  /*5620*/  VOTE.ANY R45, PT, P0 ;  /* 0x00000000002d7806 */ /* 0x000fc400000e0100 */
[----:B------:R-:W-:Y:S02]  /*5630*/  VOTE.ANY R66, PT, P1 ;  /* 0x0000000000427806 */ /* 0x000fe400008e0100 */
[----:B------:R-:W-:Y:S02]  /*5640*/  @!P0 LOP3.LUT R45, RZ, R45, RZ, 0x33, !PT ;  /* 0x0000002dff2d8212 */ /* 0x000fe400078e33ff */
[----:B------:R-:W-:Y:S02]  /*5650*/  @!P1 LOP3.LUT R66, RZ, R66, RZ, 0x33, !PT ;  /* 0x00000042ff429212 */ /* 0x000fe400078e33ff */
[----:B------:R-:W-:Y:S02]  /*5660*/  LOP3.LUT P0, RZ, R26, 0x80, RZ, 0xc0, !PT ;  /* 0x000000801aff7812 */ /* 0x000fe4000780c0ff */
        /* <DEDUP_REMOVED lines=19> */
[----:B------:R-:W2:Y:S01]  /*57a0*/  FLO.U32 R53, R45 ;  /* 0x0000002d00357300 */ /* 0x000ea200000e0000 */
[----:B------:R-:W-:-:S07]  /*57b0*/  LOP3.LUT R14, R14, R45, RZ, 0xc0, !PT ;  /* 0x0000002d0e0e7212 */ /* 0x000fce00078ec0ff */
[----:B0-----:R0:W3:Y:S01]  /*57c0*/  POPC R55, R14 ;  /* 0x0000000e00377309 */ /* 0x0010e20000000000 */
[----:B--2---:R-:W-:Y:S01]  /*57d0*/  ISETP.NE.AND P0, PT, R24, R53, PT ;  /* 0x000000351800720c */ /* 0x004fe20003f05270 */
[----:B------:R-:W-:-:S12]  /*57e0*/  IMAD.MOV.U32 R24, RZ, RZ, RZ ;  /* 0x000000ffff187224 */ /* 0x000fd800078e00ff */
[----:B01-3--:R-:W-:Y:S05]  /*57f0*/  @P0 BRA `(.L_x_66) ;  /* 0x0000000000080947 */ /* 0x00bfea0003800000 */
[----:B------:R-:W-:-:S06]  /*5800*/  IMAD R24, R26, 0x4, R29 ;  /* 0x000000041a187824 */ /* 0x000fcc00078e021d */
[----:B------:R0:W1:Y:S02]  /*5810*/  ATOMS.ADD R24, [R24], R55 ;  /* 0x000000371818738c */ /* 0x0000640000000000 */
.L_x_66:
[----:B------:R-:W-:Y:S05]  /*5820*/  BSYNC.RECONVERGENT B0 ;  /* 0x0000000000007941 */ /* 0x000fea0003800200 */
.L_x_65:
[----:B------:R-:W-:Y:S01]  /*5830*/  BAR.SYNC.DEFER_BLOCKING 0x0 ;  /* 0x0000000000007b1d */ /* 0x000fe20000010000 */
[----:B------:R-:W-:Y:S01]  /*5840*/  IMAD.IADD R26, R40, 0x1, R49 ;  /* 0x00000001281a7824 */ /* 0x000fe200078e0231 */
[----:B------:R-:W-:Y:S01]  /*5850*/  ISETP.NE.AND P0, PT, R50, RZ, PT ;  /* 0x000000ff3200720c */ /* 0x000fe20003f05270 */
[----:B------:R-:W-:Y:S02]  /*5860*/  IMAD.IADD R28, R28, 0x1, R39 ;  /* 0x000000011c1c7824 */ /* 0x000fe400078e0227 */
[----:B------:R-:W-:Y:S01]  /*5870*/  IMAD R40, R44, 0x4, R7 ;  /* 0x000000042c287824 */ /* 0x000fe200078e0207 */
[----:B------:R-:W-:Y:S01]  /*5880*/  BSSY B1, `(.L_x_67) ;  /* 0x000005c000017945 */ /* 0x000fe20003800000 */
[----:B------:R-:W-:Y:S01]  /*5890*/  IMAD.IADD R14, R38, 0x1, R43 ;  /* 0x00000001260e7824 */ /* 0x000fe200078e022b */
[----:B-1----:R-:W1:Y:S01]  /*58a0*/  SHFL.IDX PT, R24, R24, R53, 0x1f ;  /* 0x00001f3518187589 */ /* 0x002e6200000e0000 */
[----:B------:R-:W-:Y:S02]  /*58b0*/  IMAD R39, R46, 0x4, R7 ;  /* 0x000000042e277824 */ /* 0x000fe400078e0207 */
[----:B------:R-:W-:-:S02]  /*58c0*/  IMAD.IADD R60, R37, 0x1, R60 ;  /* 0x00000001253c7824 */ /* 0x000fc400078e023c */
[--C-:B------:R-:W-:Y:S02]  /*58d0*/  IMAD R38, R52, 0x4, R7.reuse ;  /* 0x0000000434267824 */ /* 0x100fe400078e0207 */
[----:B------:R-:W-:Y:S02]  /*58e0*/  IMAD.IADD R32, R33, 0x1, R32 ;  /* 0x0000000121207824 */ /* 0x000fe400078e0220 */
[----:B------:R-:W-:Y:S02]  /*58f0*/  IMAD.IADD R44, R35, 0x1, R36 ;  /* 0x00000001232c7824 */ /* 0x000fe400078e0224 */
[--C-:B------:R-:W-:Y:S02]  /*5900*/  IMAD R37, R56, 0x4, R7.reuse ;  /* 0x0000000438257824 */ /* 0x100fe400078e0207 */
[----:B------:R-:W-:Y:S02]  /*5910*/  IMAD.IADD R30, R31, 0x1, R30 ;  /* 0x000000011f1e7824 */ /* 0x000fe400078e021e */
[--C-:B------:R-:W-:Y:S01]  /*5920*/  IMAD R36, R48, 0x4, R7.reuse ;  /* 0x0000000430247824 */ /* 0x100fe200078e0207 */
[----:B------:R2:W-:Y:S01]  /*5930*/  STS [R40+-0x4], R27 ;  /* 0xfffffc1b28007388 */ /* 0x0005e20000000800 */
[----:B------:R-:W-:-:S02]  /*5940*/  IMAD R35, R58, 0x4, R7 ;  /* 0x000000043a237824 */ /* 0x000fc400078e0207 */
[--C-:B------:R-:W-:Y:S01]  /*5950*/  IMAD R34, R34, 0x4, R7.reuse ;  /* 0x0000000422227824 */ /* 0x100fe200078e0207 */
[----:B------:R-:W-:Y:S01]  /*5960*/  STS [R39+-0x4], R22 ;  /* 0xfffffc1627007388 */ /* 0x000fe20000000800 */
[--C-:B------:R-:W-:Y:S02]  /*5970*/  IMAD R33, R32, 0x4, R7.reuse ;  /* 0x0000000420217824 */ /* 0x100fe400078e0207 */
[----:B------:R-:W-:Y:S01]  /*5980*/  IMAD.IADD R64, R47, 0x1, R64 ;  /* 0x000000012f407824 */ /* 0x000fe200078e0240 */
[----:B------:R-:W-:Y:S01]  /*5990*/  STS [R38+-0x4], R21 ;  /* 0xfffffc1526007388 */ /* 0x000fe20000000800 */
[--C-:B------:R-:W-:Y:S02]  /*59a0*/  IMAD R32, R30, 0x4, R7.reuse ;  /* 0x000000041e207824 */ /* 0x100fe400078e0207 */
[----:B------:R-:W-:Y:S01]  /*59b0*/  IMAD.IADD R62, R51, 0x1, R62 ;  /* 0x00000001333e7824 */ /* 0x000fe200078e023e */
[----:B------:R-:W-:Y:S01]  /*59c0*/  STS [R37+-0x4], R18 ;  /* 0xfffffc1225007388 */ /* 0x000fe20000000800 */
[----:B------:R-:W-:-:S02]  /*59d0*/  IMAD R31, R28, 0x4, R7 ;  /* 0x000000041c1f7824 */ /* 0x000fc400078e0207 */
[--C-:B------:R-:W-:Y:S01]  /*59e0*/  IMAD R30, R14, 0x4, R7.reuse ;  /* 0x000000040e1e7824 */ /* 0x100fe200078e0207 */
[----:B------:R-:W-:Y:S01]  /*59f0*/  STS [R36+-0x4], R23 ;  /* 0xfffffc1724007388 */ /* 0x000fe20000000800 */
[--C-:B------:R-:W-:Y:S02]  /*5a00*/  IMAD R29, R26, 0x4, R7.reuse ;  /* 0x000000041a1d7824 */ /* 0x100fe400078e0207 */
[----:B-1----:R-:W-:Y:S01]  /*5a10*/  IMAD.IADD R24, R55, 0x1, R24 ;  /* 0x0000000137187824 */ /* 0x002fe200078e0218 */
[----:B------:R-:W-:Y:S01]  /*5a20*/  STS [R35+-0x4], R20 ;  /* 0xfffffc1423007388 */ /* 0x000fe20000000800 */
[--C-:B------:R-:W-:Y:S02]  /*5a30*/  IMAD R28, R64, 0x4, R7.reuse ;  /* 0x00000004401c7824 */ /* 0x100fe400078e0207 */
[--C-:B--2---:R-:W-:Y:S01]  /*5a40*/  IMAD R27, R62, 0x4, R7.reuse ;  /* 0x000000043e1b7824 */ /* 0x104fe200078e0207 */
[----:B------:R1:W-:Y:S01]  /*5a50*/  STS [R34+-0x4], R25 ;  /* 0xfffffc1922007388 */ /* 0x0003e20000000800 */
[----:B------:R-:W-:-:S02]  /*5a60*/  IMAD R26, R60, 0x4, R7 ;  /* 0x000000043c1a7824 */ /* 0x000fc400078e0207 */
[--C-:B------:R-:W-:Y:S01]  /*5a70*/  IMAD R24, R24, 0x4, R7.reuse ;  /* 0x0000000418187824 */ /* 0x100fe200078e0207 */
[----:B------:R-:W-:Y:S04]  /*5a80*/  STS [R33+-0x4], R10 ;  /* 0xfffffc0a21007388 */ /* 0x000fe80000000800 */
[----:B------:R-:W-:Y:S01]  /*5a90*/  STS [R32+-0x4], R17 ;  /* 0xfffffc1120007388 */ /* 0x000fe20000000800 */
[----:B-1----:R-:W-:-:S03]  /*5aa0*/  IMAD R25, R44, 0x4, R7 ;  /* 0x000000042c197824 */ /* 0x002fc600078e0207 */
[----:B------:R-:W-:Y:S04]  /*5ab0*/  STS [R31+-0x4], R12 ;  /* 0xfffffc0c1f007388 */ /* 0x000fe80000000800 */
[----:B------:R1:W-:Y:S04]  /*5ac0*/  STS [R30+-0x4], R19 ;  /* 0xfffffc131e007388 */ /* 0x0003e80000000800 */
[----:B------:R2:W-:Y:S04]  /*5ad0*/  STS [R29+-0x4], R16 ;  /* 0xfffffc101d007388 */ /* 0x0005e80000000800 */
[----:B------:R2:W-:Y:S01]  /*5ae0*/  STS [R28+-0x4], R9 ;  /* 0xfffffc091c007388 */ /* 0x0005e20000000800 */
[----:B-1----:R-:W-:-:S03]  /*5af0*/  IMAD R19, R3, 0x8, R7 ;  /* 0x0000000803137824 */ /* 0x002fc600078e0207 */
[----:B------:R2:W-:Y:S04]  /*5b00*/  STS [R27+-0x4], R6 ;  /* 0xfffffc061b007388 */ /* 0x0005e80000000800 */
[----:B------:R2:W-:Y:S04]  /*5b10*/  STS [R26+-0x4], R11 ;  /* 0xfffffc0b1a007388 */ /* 0x0005e80000000800 */
[----:B------:R2:W-:Y:S04]  /*5b20*/  STS [R25+-0x4], R8 ;  /* 0xfffffc0819007388 */ /* 0x0005e80000000800 */
[----:B------:R2:W-:Y:S01]  /*5b30*/  STS [R24+-0x4], R13 ;  /* 0xfffffc0d18007388 */ /* 0x0005e20000000800 */
[----:B------:R-:W-:Y:S05]  /*5b40*/  @P0 BRA `(.L_x_68) ;  /* 0x0000000000bc0947 */ /* 0x000fea0003800000 */
[----:B------:R-:W1:Y:S02]  /*5b50*/  LDCU.64 UR8, c[0x0][0x398] ;  /* 0x00007300ff0877ac */ /* 0x000e640008000a00 */
[----:B-1----:R-:W-:-:S04]  /*5b60*/  LEA R10, P0, R3, UR8, 0x3 ;  /* 0x00000008030a7c11 */ /* 0x002fc8000f8018ff */
[----:B--2---:R-:W-:-:S05]  /*5b70*/  LEA.HI.X R11, R3, UR9, RZ, 0x3, P0 ;  /* 0x00000009030b7c11 */ /* 0x004fca00080f1cff */
[----:B------:R-:W2:Y:S01]  /*5b80*/  LDG.E.64 R8, desc[UR6][R10.64] ;  /* 0x000000060a087981 */ /* 0x000ea2000c1e1b00 */
[----:B------:R-:W-:Y:S02]  /*5b90*/  SHF.R.S32.HI R13, RZ, 0x1f, R15 ;  /* 0x0000001fff0d7819 */ /* 0x000fe4000001140f */
[----:B--2---:R-:W-:-:S05]  /*5ba0*/  IADD3 R8, P0, PT, -R15, R8, RZ ;  /* 0x000000080f087210 */ /* 0x004fca0007f1e1ff */
[----:B------:R-:W-:Y:S01]  /*5bb0*/  IMAD.X R9, R9, 0x1, ~R13, P0 ;  /* 0x0000000109097824 */ /* 0x000fe200000e0e0d */
[----:B------:R-:W-:Y:S01]  /*5bc0*/  ISETP.GE.AND P0, PT, R42, 0x1, PT ;  /* 0x000000012a00780c */ /* 0x000fe20003f06270 */
[----:B------:R-:W-:-:S03]  /*5bd0*/  IMAD.MOV.U32 R13, RZ, RZ, R0 ;  /* 0x000000ffff0d7224 */ /* 0x000fc600078e0000 */
[----:B------:R1:W-:Y:S09]  /*5be0*/  STS.64 [R19+0x6600], R8 ;  /* 0x0066000813007388 */ /* 0x0003f20000000a00 */
[----:B------:R-:W-:Y:S05]  /*5bf0*/  @!P0 BRA `(.L_x_69) ;  /* 0x00000000006c8947 */ /* 0x000fea0003800000 */
[----:B------:R-:W-:Y:S01]  /*5c00*/  BSSY B0, `(.L_x_70) ;  /* 0x0000019000007945 */ /* 0x000fe20003800000 */
[----:B------:R-:W-:Y:S02]  /*5c10*/  IMAD.MOV.U32 R6, RZ, RZ, -0x1 ;  /* 0xffffffffff067424 */ /* 0x000fe400078e00ff */
[----:B------:R-:W-:Y:S02]  /*5c20*/  IMAD.MOV.U32 R10, RZ, RZ, R42 ;  /* 0x000000ffff0a7224 */ /* 0x000fe400078e002a */
[----:B------:R-:W-:-:S07]  /*5c30*/  IMAD.MOV.U32 R13, RZ, RZ, R0 ;  /* 0x000000ffff0d7224 */ /* 0x000fce00078e0000 */
.L_x_74:
[----:B-1----:R-:W1:Y:S01]  /*5c40*/  LDC.64 R8, c[0x0][0x380] ;  /* 0x0000e000ff087b82 */ /* 0x002e620000000a00 */
[----:B------:R-:W-:Y:S01]  /*5c50*/  VIADD R17, R10, 0xffffffff ;  /* 0xffffffff0a117836 */ /* 0x000fe20000000000 */
[----:B------:R-:W-:Y:S03]  /*5c60*/  BSSY B2, `(.L_x_71) ;  /* 0x0000008000027945 */ /* 0x000fe60003800000 */
[----:B------:R-:W-:-:S04]  /*5c70*/  IMAD R11, R17, 0x100, R3 ;  /* 0x00000100110b7824 */ /* 0x000fc800078e0203 */
[----:B-1----:R-:W-:-:S07]  /*5c80*/  IMAD.WIDE R8, R11, 0x4, R8 ;  /* 0x000000040b087825 */ /* 0x002fce00078e0208 */
.L_x_72:
[----:B------:R-:W-:Y:S05]  /*5c90*/  YIELD ;  /* 0x0000000000007946 */ /* 0x000fea0003800000 */
[----:B------:R1:W-:Y:S06]  /*5ca0*/  MEMBAR.SC.CTA ;  /* 0x0000000000007992 */ /* 0x0003ec0000000000 */
[----:B-1----:R-:W2:Y:S02]  /*5cb0*/  LDG.E.STRONG.SYS R11, desc[UR6][R8.64] ;  /* 0x00000006080b7981 */ /* 0x002ea4000c1f5900 */
[----:B--2---:R-:W-:-:S13]  /*5cc0*/  ISETP.NE.AND P0, PT, R11, RZ, PT ;  /* 0x000000ff0b00720c */ /* 0x004fda0003f05270 */
[----:B------:R-:W-:Y:S05]  /*5cd0*/  @!P0 BRA `(.L_x_72) ;  /* 0xfffffffc00ec8947 */ /* 0x000fea000383ffff */
[----:B------:R-:W-:Y:S05]  /*5ce0*/  BSYNC B2 ;  /* 0x0000000000027941 */ /* 0x000fea0003800000 */
.L_x_71:
[----:B------:R-:W-:Y:S01]  /*5cf0*/  BSSY.RECONVERGENT B2, `(.L_x_73) ;  /* 0x0000006000027945 */ /* 0x000fe20003800200 */
[C---:B------:R-:W-:Y:S02]  /*5d00*/  ISETP.GT.AND P0, PT, R11.reuse, -0x1, PT ;  /* 0xffffffff0b00780c */ /* 0x040fe40003f04270 */
[----:B------:R-:W-:Y:S01]  /*5d10*/  LOP3.LUT R8, R11, 0x3fffffff, RZ, 0xc0, !PT ;  /* 0x3fffffff0b087812 */ /* 0x000fe200078ec0ff */
[----:B------:R-:W-:Y:S05]  /*5d20*/  WARPSYNC.EXCLUSIVE R6 ;  /* 0x0000000006007348 */ /* 0x000fea0003a00000 */
[----:B------:R-:W-:-:S05]  /*5d30*/  IMAD.IADD R13, R8, 0x1, R13 ;  /* 0x00000001080d7824 */ /* 0x000fca00078e020d */
[----:B------:R-:W-:-:S07]  /*5d40*/  VOTE.ANY R6, PT, P0 ;  /* 0x0000000000067806 */ /* 0x000fce00000e0100 */
[----:B------:R-:W-:Y:S05]  /*5d50*/  BSYNC.RECONVERGENT B2 ;  /* 0x0000000000027941 */ /* 0x000fea0003800200 */
.L_x_73:
[----:B------:R-:W-:Y:S01]  /*5d60*/  ISETP.GT.U32.AND P1, PT, R10, 0x1, PT ;  /* 0x000000010a00780c */ /* 0x000fe20003f24070 */
[----:B------:R-:W-:-:S12]  /*5d70*/  IMAD.MOV.U32 R10, RZ, RZ, R17 ;  /* 0x000000ffff0a7224 */ /* 0x000fd800078e0011 */
[----:B------:R-:W-:Y:S05]  /*5d80*/  @P0 BRA P1, `(.L_x_74) ;  /* 0xfffffffc00ac0947 */ /* 0x000fea000083ffff */
[----:B------:R-:W-:Y:S05]  /*5d90*/  BSYNC B0 ;  /* 0x0000000000007941 */ /* 0x000fea0003800000 */
.L_x_70:
[----:B------:R2:W3:Y:S02]  /*5da0*/  LDS.64 R8, [R19+0x6600] ;  /* 0x0066000013087984 */ /* 0x0004e40000000a00 */
.L_x_69:
[----:B------:R-:W4:Y:S01]  /*5db0*/  LDC.64 R10, c[0x0][0x380] ;  /* 0x0000e000ff0a7b82 */ /* 0x000f220000000a00 */
[C---:B------:R-:W-:Y:S01]  /*5dc0*/  IMAD.IADD R17, R13.reuse, 0x1, -R0 ;  /* 0x000000010d117824 */ /* 0x040fe200078e0a00 */
[----:B------:R-:W-:Y:S01]  /*5dd0*/  LOP3.LUT R13, R13, 0x80000000, RZ, 0xfc, !PT ;  /* 0x800000000d0d7812 */ /* 0x000fe200078efcff */
[----:B------:R-:W-:-:S03]  /*5de0*/  IMAD R21, R42, 0x100, R3 ;  /* 0x000001002a157824 */ /* 0x000fc600078e0203 */
[----:B-1-3--:R-:W-:-:S04]  /*5df0*/  IADD3 R8, P0, PT, R17, R8, RZ ;  /* 0x0000000811087210 */ /* 0x00afc80007f1e0ff */
[----:B------:R-:W-:-:S05]  /*5e00*/  LEA.HI.X.SX32 R9, R17, R9, 0x1, P0 ;  /* 0x0000000911097211 */ /* 0x000fca00000f0eff */
[----:B------:R1:W-:Y:S01]  /*5e10*/  STS.64 [R19+0x6600], R8 ;  /* 0x0066000813007388 */ /* 0x0003e20000000a00 */
[----:B----4-:R-:W-:-:S05]  /*5e20*/  IMAD.WIDE R10, R21, 0x4, R10 ;  /* 0x00000004150a7825 */ /* 0x010fca00078e020a */
[----:B------:R1:W-:Y:S02]  /*5e30*/  STG.E.STRONG.SYS desc[UR6][R10.64], R13 ;  /* 0x0000000d0a007986 */ /* 0x0003e4000c115906 */
.L_x_68:
[----:B------:R-:W-:Y:S05]  /*5e40*/  BSYNC B1 ;  /* 0x0000000000017941 */ /* 0x000fea0003800000 */
.L_x_67:
[----:B------:R-:W3:Y:S01]  /*5e50*/  LDC R23, c[0x0][0x3c0] ;  /* 0x0000f000ff177b82 */ /* 0x000ee20000000800 */
[----:B--2---:R-:W-:-:S07]  /*5e60*/  VIADD R6, R54, 0x1980 ;  /* 0x0000198036067836 */ /* 0x004fce0000000000 */
[----:B-1----:R-:W1:Y:S01]  /*5e70*/  LDC.64 R10, c[0x0][0x390] ;  /* 0x0000e400ff0a7b82 */ /* 0x002e620000000a00 */
[----:B---3--:R-:W-:Y:S02]  /*5e80*/  ISETP.GE.AND P0, PT, R6, R23, PT ;  /* 0x000000170600720c */ /* 0x008fe40003f06270 */
[----:B-1----:R-:W-:-:S04]  /*5e90*/  ISETP.EQ.U32.AND P1, PT, R10, RZ, PT ;  /* 0x000000ff0a00720c */ /* 0x002fc80003f22070 */
[----:B------:R-:W-:-:S04]  /*5ea0*/  ISETP.EQ.OR.EX P0, PT, R11, RZ, !P0, P1 ;  /* 0x000000ff0b00720c */ /* 0x000fc80004702710 */
[----:B------:R-:W-:-:S13]  /*5eb0*/  ISETP.GT.U32.OR P0, PT, R3, 0xff, P0 ;  /* 0x000000ff0300780c */ /* 0x000fda0000704470 */
[----:B------:R-:W-:Y:S05]  /*5ec0*/  @P0 BRA `(.L_x_75) ;  /* 0x0000000000200947 */ /* 0x000fea0003800000 */
[----:B------:R-:W1:Y:S01]  /*5ed0*/  LDS.64 R8, [R19+0x6600] ;  /* 0x0066000013087984 */ /* 0x000e620000000a00 */
[C---:B------:R-:W-:Y:S02]  /*5ee0*/  LEA R10, P2, R3.reuse, R10, 0x3 ;  /* 0x0000000a030a7211 */ /* 0x040fe400078418ff */
[--C-:B------:R-:W-:Y:S02]  /*5ef0*/  SHF.R.S32.HI R13, RZ, 0x1f, R0.reuse ;  /* 0x0000001fff0d7819 */ /* 0x100fe40000011400 */
[----:B------:R-:W-:Y:S02]  /*5f00*/  LEA.HI.X R11, R3, R11, RZ, 0x3, P2 ;  /* 0x0000000b030b7211 */ /* 0x000fe400010f1cff */
[----:B-1----:R-:W-:Y:S02]  /*5f10*/  IADD3 R8, P0, P1, R8, R15, R0 ;  /* 0x0000000f08087210 */ /* 0x002fe4000791e000 */
[----:B------:R-:W-:-:S04]  /*5f20*/  SHF.R.S32.HI R15, RZ, 0x1f, R15 ;  /* 0x0000001fff0f7819 */ /* 0x000fc8000001140f */
[----:B------:R-:W-:-:S05]  /*5f30*/  IADD3.X R9, PT, PT, R9, R15, R13, P0, P1 ;  /* 0x0000000f09097210 */ /* 0x000fca00007e240d */
[----:B------:R1:W-:Y:S02]  /*5f40*/  STG.E.64 desc[UR6][R10.64], R8 ;  /* 0x000000080a007986 */ /* 0x0003e4000c101b06 */
.L_x_75:
[----:B------:R-:W-:Y:S01]  /*5f50*/  ISETP.GT.AND P0, PT, R6, R23, PT ;  /* 0x000000170600720c */ /* 0x000fe20003f04270 */
[----:B------:R-:W-:Y:S05]  /*5f60*/  WARPSYNC.ALL ;  /* 0x0000000000007948 */ /* 0x000fea0003800000 */
[----:B------:R-:W-:Y:S01]  /*5f70*/  BAR.SYNC.DEFER_BLOCKING 0x0 ;  /* 0x0000000000007b1d */ /* 0x000fe20000010000 */
[----:B------:R-:W-:-:S06]  /*5f80*/  IMAD R22, R3, 0x4, R7 ;  /* 0x0000000403167824 */ /* 0x000fcc00078e0207 */
[----:B------:R-:W-:Y:S05]  /*5f90*/  @P0 BRA `(.L_x_76) ;  /* 0x0000000c003c0947 */ /* 0x000fea0003800000 */
[----:B------:R-:W2:Y:S01]  /*5fa0*/  LDS R0, [R22] ;  /* 0x0000000016007984 */ /* 0x000ea20000000800 */
[----:B------:R-:W2:Y:S01]  /*5fb0*/  LDCU UR5, c[0x0][0x3c4] ;  /* 0x00007880ff0577ac */ /* 0x000ea20008000800 */
[----:B------:R-:W3:Y:S01]  /*5fc0*/  LDCU.64 UR8, c[0x0][0x3a0] ;  /* 0x00007400ff0877ac */ /* 0x000ee20008000a00 */
[----:B--2---:R-:W-:Y:S02]  /*5fd0*/  SHF.R.U32.HI R6, RZ, UR5, R0 ;  /* 0x00000005ff067c19 */ /* 0x004fe40008011600 */
[----:B------:R-:W-:Y:S02]  /*5fe0*/  LOP3.LUT R15, R0, 0x80000000, RZ, 0x3c, !PT ;  /* 0x80000000000f7812 */ /* 0x000fe400078e3cff */
[----:B------:R-:W-:-:S05]  /*5ff0*/  LOP3.LUT R6, R6, UR4, RZ, 0x30, !PT ;  /* 0x0000000406067c12 */ /* 0x000fca000f8e30ff */
[----:B-1----:R-:W-:-:S06]  /*6000*/  IMAD R8, R6, 0x8, R7 ;  /* 0x0000000806087824 */ /* 0x002fcc00078e0207 */
[----:B------:R-:W1:Y:S02]  /*6010*/  LDS.64 R8, [R8+0x6600] ;  /* 0x0066000008087984 */ /* 0x000e640000000a00 */
[----:B-1----:R-:W-:-:S05]  /*6020*/  IADD3 R6, P1, PT, R8, R3, RZ ;  /* 0x0000000308067210 */ /* 0x002fca0007f3e0ff */
[----:B------:R-:W-:Y:S01]  /*6030*/  IMAD.X R9, RZ, RZ, R9, P1 ;  /* 0x000000ffff097224 */ /* 0x000fe200008e0609 */
[----:B---3--:R-:W-:-:S04]  /*6040*/  LEA R10, P1, R6, UR8, 0x2 ;  /* 0x00000008060a7c11 */ /* 0x008fc8000f8210ff */
[----:B------:R-:W-:-:S05]  /*6050*/  LEA.HI.X R11, R6, UR9, R9, 0x2, P1 ;  /* 0x00000009060b7c11 */ /* 0x000fca00088f1409 */
[----:B------:R-:W-:Y:S01]  /*6060*/  STG.E desc[UR6][R10.64], R15 ;  /* 0x0000000f0a007986 */ /* 0x000fe2000c101906 */
[----:B------:R-:W-:-:S03]  /*6070*/  NOP ;  /* 0x0000000000007918 */ /* 0x000fc60000000000 */
[----:B------:R-:W1:Y:S02]  /*6080*/  LDS R0, [R22+0x600] ;  /* 0x0006000016007984 */ /* 0x000e640000000800 */
[----:B-1----:R-:W-:Y:S02]  /*6090*/  SHF.R.U32.HI R6, RZ, UR5, R0 ;  /* 0x00000005ff067c19 */ /* 0x002fe40008011600 */
[----:B------:R-:W-:Y:S02]  /*60a0*/  LOP3.LUT R15, R0, 0x80000000, RZ, 0x3c, !PT ;  /* 0x80000000000f7812 */ /* 0x000fe400078e3cff */
[----:B------:R-:W-:-:S05]  /*60b0*/  LOP3.LUT R6, R6, UR4, RZ, 0x30, !PT ;  /* 0x0000000406067c12 */ /* 0x000fca000f8e30ff */
[----:B------:R-:W-:-:S06]  /*60c0*/  IMAD R8, R6, 0x8, R7 ;  /* 0x0000000806087824 */ /* 0x000fcc00078e0207 */
[----:B------:R-:W1:Y:S02]  /*60d0*/  LDS.64 R8, [R8+0x6600] ;  /* 0x0066000008087984 */ /* 0x000e640000000a00 */
[----:B-1----:R-:W-:-:S05]  /*60e0*/  IADD3 R6, P1, PT, R8, R3, RZ ;  /* 0x0000000308067210 */ /* 0x002fca0007f3e0ff */
[----:B------:R-:W-:Y:S01]  /*60f0*/  IMAD.X R9, RZ, RZ, R9, P1 ;  /* 0x000000ffff097224 */ /* 0x000fe200008e0609 */
[----:B------:R-:W-:-:S04]  /*6100*/  LEA R12, P1, R6, UR8, 0x2 ;  /* 0x00000008060c7c11 */ /* 0x000fc8000f8210ff */
        /* <DEDUP_REMOVED lines=163> */
[----:B------:R-:W-:-:S05]  /*6b40*/  IMAD R12, R6, 0x8, R7 ;  /* 0x00000008060c7824 */ /* 0x000fca00078e0207 */
        /* <DEDUP_REMOVED lines=17> */
[----:B------:R1:W-:Y:S01]  /*6c60*/  STG.E desc[UR6][R6.64+0x6000], R9 ;  /* 0x0060000906007986 */ /* 0x0003e2000c101906 */
[----:B------:R-:W-:Y:S01]  /*6c70*/  NOP ;  /* 0x0000000000007918 */ /* 0x000fe20000000000 */
[----:B------:R-:W-:Y:S05]  /*6c80*/  BRA `(.L_x_77) ;  /* 0x00000014000c7947 */ /* 0x000fea0003800000 */
.L_x_76:
[----:B-1----:R-:W-:Y:S01]  /*6c90*/  IMAD R9, R42, -0x1980, R23 ;  /* 0xffffe6802a097824 */ /* 0x002fe200078e0217 */
[----:B------:R-:W-:Y:S01]  /*6ca0*/  BSSY.RECONVERGENT B0, `(.L_x_78) ;  /* 0x000001b000007945 */ /* 0x000fe20003800200 */
[C---:B------:R-:W-:Y:S02]  /*6cb0*/  VIADD R0, R3.reuse, 0x180 ;  /* 0x0000018003007836 */ /* 0x040fe40000000000 */
[C---:B------:R-:W-:Y:S01]  /*6cc0*/  VIADD R6, R3.reuse, 0x300 ;  /* 0x0000030003067836 */ /* 0x040fe20000000000 */
[CC--:B------:R-:W-:Y:S01]  /*6cd0*/  ISETP.GE.AND P1, PT, R3.reuse, R9.reuse, PT ;  /* 0x000000090300720c */ /* 0x0c0fe20003f26270 */
[C---:B------:R-:W-:Y:S01]  /*6ce0*/  VIADD R8, R3.reuse, 0x480 ;  /* 0x0000048003087836 */ /* 0x040fe20000000000 */
[-C--:B------:R-:W-:Y:S01]  /*6cf0*/  ISETP.GE.AND P2, PT, R0, R9.reuse, PT ;  /* 0x000000090000720c */ /* 0x080fe20003f46270 */
[C---:B------:R-:W-:Y:S01]  /*6d00*/  VIADD R0, R3.reuse, 0x600 ;  /* 0x0000060003007836 */ /* 0x040fe20000000000 */
[-C--:B------:R-:W-:Y:S01]  /*6d10*/  ISETP.GE.AND P3, PT, R6, R9.reuse, PT ;  /* 0x000000090600720c */ /* 0x080fe20003f66270 */
[C---:B------:R-:W-:Y:S01]  /*6d20*/  VIADD R6, R3.reuse, 0x780 ;  /* 0x0000078003067836 */ /* 0x040fe20000000000 */
[-C--:B------:R-:W-:Y:S01]  /*6d30*/  ISETP.GE.AND P4, PT, R8, R9.reuse, PT ;  /* 0x000000090800720c */ /* 0x080fe20003f86270 */
[----:B------:R-:W-:Y:S01]  /*6d40*/  VIADD R8, R3, 0x900 ;  /* 0x0000090003087836 */ /* 0x000fe20000000000 */
[----:B------:R-:W-:-:S02]  /*6d50*/  ISETP.GE.AND P5, PT, R0, R9, PT ;  /* 0x000000090000720c */ /* 0x000fc40003fa6270 */
[----:B------:R-:W-:-:S03]  /*6d60*/  ISETP.GE.AND P6, PT, R6, R9, PT ;  /* 0x000000090600720c */ /* 0x000fc60003fc6270 */
[----:B------:R-:W-:Y:S10]  /*6d70*/  @P1 BRA `(.L_x_79) ;  /* 0x0000000000341947 */ /* 0x000ff40003800000 */
[----:B------:R-:W1:Y:S01]  /*6d80*/  LDS R0, [R22] ;  /* 0x0000000016007984 */ /* 0x000e620000000800 */
[----:B------:R-:W1:Y:S01]  /*6d90*/  LDCU UR5, c[0x0][0x3c4] ;  /* 0x00007880ff0577ac */ /* 0x000e620008000800 */
[----:B------:R-:W2:Y:S01]  /*6da0*/  LDCU.64 UR8, c[0x0][0x3a0] ;  /* 0x00007400ff0877ac */ /* 0x000ea20008000a00 */
[----:B-1----:R-:W-:Y:S02]  /*6db0*/  SHF.R.U32.HI R6, RZ, UR5, R0 ;  /* 0x00000005ff067c19 */ /* 0x002fe40008011600 */
[----:B------:R-:W-:Y:S02]  /*6dc0*/  LOP3.LUT R13, R0, 0x80000000, RZ, 0x3c, !PT ;  /* 0x80000000000d7812 */ /* 0x000fe400078e3cff */
[----:B------:R-:W-:-:S05]  /*6dd0*/  LOP3.LUT R6, R6, UR4, RZ, 0x30, !PT ;  /* 0x0000000406067c12 */ /* 0x000fca000f8e30ff */
[----:B------:R-:W-:-:S05]  /*6de0*/  IMAD R6, R6, 0x8, R7 ;  /* 0x0000000806067824 */ /* 0x000fca00078e0207 */
[----:B------:R-:W1:Y:S02]  /*6df0*/  LDS.64 R10, [R6+0x6600] ;  /* 0x00660000060a7984 */ /* 0x000e640000000a00 */
[----:B-1----:R-:W-:-:S05]  /*6e00*/  IADD3 R12, P1, PT, R10, R3, RZ ;  /* 0x000000030a0c7210 */ /* 0x002fca0007f3e0ff */
[----:B------:R-:W-:Y:S01]  /*6e10*/  IMAD.X R11, RZ, RZ, R11, P1 ;  /* 0x000000ffff0b7224 */ /* 0x000fe200008e060b */
[----:B--2---:R-:W-:-:S04]  /*6e20*/  LEA R10, P1, R12, UR8, 0x2 ;  /* 0x000000080c0a7c11 */ /* 0x004fc8000f8210ff */
[----:B------:R-:W-:-:S05]  /*6e30*/  LEA.HI.X R11, R12, UR9, R11, 0x2, P1 ;  /* 0x000000090c0b7c11 */ /* 0x000fca00088f140b */
[----:B------:R1:W-:Y:S04]  /*6e40*/  STG.E desc[UR6][R10.64], R13 ;  /* 0x0000000d0a007986 */ /* 0x0003e8000c101906 */
.L_x_79:
[----:B------:R-:W-:Y:S05]  /*6e50*/  BSYNC.RECONVERGENT B0 ;  /* 0x0000000000007941 */ /* 0x000fea0003800200 */
.L_x_78:
[----:B------:R-:W-:Y:S01]  /*6e60*/  NOP ;  /* 0x0000000000007918 */ /* 0x000fe20000000000 */
[----:B------:R-:W-:Y:S01]  /*6e70*/  BSSY.RECONVERGENT B0, `(.L_x_80) ;  /* 0x0000011000007945 */ /* 0x000fe20003800200 */
[----:B------:R-:W-:Y:S01]  /*6e80*/  ISETP.GE.AND P1, PT, R8, R9, PT ;  /* 0x000000090800720c */ /* 0x000fe20003f26270 */
[----:B------:R-:W-:Y:S02]  /*6e90*/  VIADD R8, R3, 0xa80 ;  /* 0x00000a8003087836 */ /* 0x000fe40000000000 */
[----:B------:R-:W-:Y:S10]  /*6ea0*/  @P2 BRA `(.L_x_81) ;  /* 0x0000000000342947 */ /* 0x000ff40003800000 */
[----:B------:R-:W2:Y:S01]  /*6eb0*/  LDS R0, [R22+0x600] ;  /* 0x0006000016007984 */ /* 0x000ea20000000800 */
[----:B------:R-:W2:Y:S01]  /*6ec0*/  LDCU UR5, c[0x0][0x3c4] ;  /* 0x00007880ff0577ac */ /* 0x000ea20008000800 */
[----:B------:R-:W3:Y:S01]  /*6ed0*/  LDCU.64 UR8, c[0x0][0x3a0] ;  /* 0x00007400ff0877ac */ /* 0x000ee20008000a00 */
[----:B--2---:R-:W-:Y:S02]  /*6ee0*/  SHF.R.U32.HI R6, RZ, UR5, R0 ;  /* 0x00000005ff067c19 */ /* 0x004fe40008011600 */
[----:B-1----:R-:W-:Y:S02]  /*6ef0*/  LOP3.LUT R13, R0, 0x80000000, RZ, 0x3c, !PT ;  /* 0x80000000000d7812 */ /* 0x002fe400078e3cff */
[----:B------:R-:W-:-:S05]  /*6f00*/  LOP3.LUT R6, R6, UR4, RZ, 0x30, !PT ;  /* 0x0000000406067c12 */ /* 0x000fca000f8e30ff */
[----:B------:R-:W-:-:S05]  /*6f10*/  IMAD R6, R6, 0x8, R7 ;  /* 0x0000000806067824 */ /* 0x000fca00078e0207 */
[----:B------:R-:W1:Y:S02]  /*6f20*/  LDS.64 R10, [R6+0x6600] ;  /* 0x00660000060a7984 */ /* 0x000e640000000a00 */
[----:B-1----:R-:W-:-:S05]  /*6f30*/  IADD3 R12, P2, PT, R10, R3, RZ ;  /* 0x000000030a0c7210 */ /* 0x002fca0007f5e0ff */
[----:B------:R-:W-:Y:S01]  /*6f40*/  IMAD.X R11, RZ, RZ, R11, P2 ;  /* 0x000000ffff0b7224 */ /* 0x000fe200010e060b */
[----:B---3--:R-:W-:-:S04]  /*6f50*/  LEA R10, P2, R12, UR8, 0x2 ;  /* 0x000000080c0a7c11 */ /* 0x008fc8000f8410ff */
[----:B------:R-:W-:-:S05]  /*6f60*/  LEA.HI.X R11, R12, UR9, R11, 0x2, P2 ;  /* 0x000000090c0b7c11 */ /* 0x000fca00090f140b */
[----:B------:R2:W-:Y:S04]  /*6f70*/  STG.E desc[UR6][R10.64+0x600], R13 ;  /* 0x0006000d0a007986 */ /* 0x0005e8000c101906 */
.L_x_81:
[----:B------:R-:W-:Y:S05]  /*6f80*/  BSYNC.RECONVERGENT B0 ;  /* 0x0000000000007941 */ /* 0x000fea0003800200 */
.L_x_80:
[----:B------:R-:W-:Y:S01]  /*6f90*/  NOP ;  /* 0x0000000000007918 */ /* 0x000fe20000000000 */
[----:B------:R-:W-:Y:S01]  /*6fa0*/  BSSY.RECONVERGENT B0, `(.L_x_82) ;  /* 0x0000011000007945 */ /* 0x000fe20003800200 */
[----:B------:R-:W-:Y:S02]  /*6fb0*/  ISETP.GE.AND P2, PT, R8, R9, PT ;  /* 0x000000090800720c */ /* 0x000fe40003f46270 */
[----:B------:R-:W-:Y:S01]  /*6fc0*/  LOP3.LUT R8, R3, 0xc00, RZ, 0xfc, !PT ;  /* 0x00000c0003087812 */ /* 0x000fe200078efcff */
[----:B------:R-:W-:Y:S10]  /*6fd0*/  @P3 BRA `(.L_x_83) ;  /* 0x0000000000343947 */ /* 0x000ff40003800000 */
[----:B------:R-:W3:Y:S01]  /*6fe0*/  LDS R0, [R22+0xc00] ;  /* 0x000c000016007984 */ /* 0x000ee20000000800 */
[----:B------:R-:W3:Y:S01]  /*6ff0*/  LDCU UR5, c[0x0][0x3c4] ;  /* 0x00007880ff0577ac */ /* 0x000ee20008000800 */
[----:B------:R-:W4:Y:S01]  /*7000*/  LDCU.64 UR8, c[0x0][0x3a0] ;  /* 0x00007400ff0877ac */ /* 0x000f220008000a00 */
[----:B---3--:R-:W-:Y:S02]  /*7010*/  SHF.R.U32.HI R6, RZ, UR5, R0 ;  /* 0x00000005ff067c19 */ /* 0x008fe40008011600 */
[----:B-12---:R-:W-:Y:S02]  /*7020*/  LOP3.LUT R13, R0, 0x80000000, RZ, 0x3c, !PT ;  /* 0x80000000000d7812 */ /* 0x006fe400078e3cff */
[----:B------:R-:W-:-:S05]  /*7030*/  LOP3.LUT R6, R6, UR4, RZ, 0x30, !PT ;  /* 0x0000000406067c12 */ /* 0x000fca000f8e30ff */
[----:B------:R-:W-:-:S05]  /*7040*/  IMAD R6, R6, 0x8, R7 ;  /* 0x0000000806067824 */ /* 0x000fca00078e0207 */
[----:B------:R-:W1:Y:S02]  /*7050*/  LDS.64 R10, [R6+0x6600] ;  /* 0x00660000060a7984 */ /* 0x000e640000000a00 */
[----:B-1----:R-:W-:-:S05]  /*7060*/  IADD3 R12, P3, PT, R10, R3, RZ ;  /* 0x000000030a0c7210 */ /* 0x002fca0007f7e0ff */
[----:B------:R-:W-:Y:S01]  /*7070*/  IMAD.X R11, RZ, RZ, R11, P3 ;  /* 0x000000ffff0b7224 */ /* 0x000fe200018e060b */
[----:B----4-:R-:W-:-:S04]  /*7080*/  LEA R10, P3, R12, UR8, 0x2 ;  /* 0x000000080c0a7c11 */ /* 0x010fc8000f8610ff */
[----:B------:R-:W-:-:S05]  /*7090*/  LEA.HI.X R11, R12, UR9, R11, 0x2, P3 ;  /* 0x000000090c0b7c11 */ /* 0x000fca00098f140b */
[----:B------:R3:W-:Y:S04]  /*70a0*/  STG.E desc[UR6][R10.64+0xc00], R13 ;  /* 0x000c000d0a007986 */ /* 0x0007e8000c101906 */
.L_x_83:
[----:B------:R-:W-:Y:S05]  /*70b0*/  BSYNC.RECONVERGENT B0 ;  /* 0x0000000000007941 */ /* 0x000fea0003800200 */
.L_x_82:
[----:B------:R-:W-:Y:S01]  /*70c0*/  NOP ;  /* 0x0000000000007918 */ /* 0x000fe20000000000 */
[----:B------:R-:W-:Y:S01]  /*70d0*/  BSSY.RECONVERGENT B0, `(.L_x_84) ;  /* 0x0000011000007945 */ /* 0x000fe20003800200 */
[----:B------:R-:W-:Y:S01]  /*70e0*/  ISETP.GE.AND P3, PT, R8, R9, PT ;  /* 0x000000090800720c */ /* 0x000fe20003f66270 */
[----:B------:R-:W-:Y:S02]  /*70f0*/  VIADD R8, R3, 0xd80 ;  /* 0x00000d8003087836 */ /* 0x000fe40000000000 */
[----:B------:R-:W-:Y:S10]  /*7100*/  @P4 BRA `(.L_x_85) ;  /* 0x0000000000344947 */ /* 0x000ff40003800000 */
[----:B------:R-:W4:Y:S01]  /*7110*/  LDS R0, [R22+0x1200] ;  /* 0x0012000016007984 */ /* 0x000f220000000800 */
[----:B------:R-:W4:Y:S01]  /*7120*/  LDCU UR5, c[0x0][0x3c4] ;  /* 0x00007880ff0577ac */ /* 0x000f220008000800 */
[----:B------:R-:W5:Y:S01]  /*7130*/  LDCU.64 UR8, c[0x0][0x3a0] ;  /* 0x00007400ff0877ac */ /* 0x000f620008000a00 */
[----:B----4-:R-:W-:Y:S02]  /*7140*/  SHF.R.U32.HI R6, RZ, UR5, R0 ;  /* 0x00000005ff067c19 */ /* 0x010fe40008011600 */
[----:B-123--:R-:W-:Y:S02]  /*7150*/  LOP3.LUT R13, R0, 0x80000000, RZ, 0x3c, !PT ;  /* 0x80000000000d7812 */ /* 0x00efe400078e3cff */
[----:B------:R-:W-:-:S05]  /*7160*/  LOP3.LUT R6, R6, UR4, RZ, 0x30, !PT ;  /* 0x0000000406067c12 */ /* 0x000fca000f8e30ff */
[----:B------:R-:W-:-:S05]  /*7170*/  IMAD R6, R6, 0x8, R7 ;  /* 0x0000000806067824 */ /* 0x000fca00078e0207 */
[----:B------:R-:W1:Y:S02]  /*7180*/  LDS.64 R10, [R6+0x6600] ;  /* 0x00660000060a7984 */ /* 0x000e640000000a00 */
[----:B-1----:R-:W-:-:S05]  /*7190*/  IADD3 R12, P4, PT, R10, R3, RZ ;  /* 0x000000030a0c7210 */ /* 0x002fca0007f9e0ff */
[----:B------:R-:W-:Y:S01]  /*71a0*/  IMAD.X R11, RZ, RZ, R11, P4 ;  /* 0x000000ffff0b7224 */ /* 0x000fe200020e060b */
[----:B-----5:R-:W-:-:S04]  /*71b0*/  LEA R10, P4, R12, UR8, 0x2 ;  /* 0x000000080c0a7c11 */ /* 0x020fc8000f8810ff */
[----:B------:R-:W-:-:S05]  /*71c0*/  LEA.HI.X R11, R12, UR9, R11, 0x2, P4 ;  /* 0x000000090c0b7c11 */ /* 0x000fca000a0f140b */
[----:B------:R4:W-:Y:S04]  /*71d0*/  STG.E desc[UR6][R10.64+0x1200], R13 ;  /* 0x0012000d0a007986 */ /* 0x0009e8000c101906 */
.L_x_85:
[----:B------:R-:W-:Y:S05]  /*71e0*/  BSYNC.RECONVERGENT B0 ;  /* 0x0000000000007941 */ /* 0x000fea0003800200 */
.L_x_84:
[----:B------:R-:W-:Y:S01]  /*71f0*/  NOP ;  /* 0x0000000000007918 */ /* 0x000fe20000000000 */
[----:B------:R-:W-:Y:S01]  /*7200*/  BSSY.RECONVERGENT B0, `(.L_x_86) ;  /* 0x0000011000007945 */ /* 0x000fe20003800200 */
[----:B------:R-:W-:Y:S01]  /*7210*/  ISETP.GE.AND P4, PT, R8, R9, PT ;  /* 0x000000090800720c */ /* 0x000fe20003f86270 */
[----:B------:R-:W-:Y:S02]  /*7220*/  VIADD R8, R3, 0xf00 ;  /* 0x00000f0003087836 */ /* 0x000fe40000000000 */
[----:B------:R-:W-:Y:S10]  /*7230*/  @P5 BRA `(.L_x_87) ;  /* 0x0000000000345947 */ /* 0x000ff40003800000 */
[----:B------:R-:W5:Y:S01]  /*7240*/  LDS R0, [R22+0x1800] ;  /* 0x0018000016007984 */ /* 0x000f620000000800 */
[----:B------:R-:W5:Y:S01]  /*7250*/  LDCU UR5, c[0x0][0x3c4] ;  /* 0x00007880ff0577ac */ /* 0x000f620008000800 */
[----:B------:R-:W0:Y:S01]  /*7260*/  LDCU.64 UR8, c[0x0][0x3a0] ;  /* 0x00007400ff0877ac */ /* 0x000e220008000a00 */
[----:B-----5:R-:W-:Y:S02]  /*7270*/  SHF.R.U32.HI R6, RZ, UR5, R0 ;  /* 0x00000005ff067c19 */ /* 0x020fe40008011600 */
[----:B-1234-:R-:W-:Y:S02]  /*7280*/  LOP3.LUT R13, R0, 0x80000000, RZ, 0x3c, !PT ;  /* 0x80000000000d7812 */ /* 0x01efe400078e3cff */
[----:B------:R-:W-:-:S05]  /*7290*/  LOP3.LUT R6, R6, UR4, RZ, 0x30, !PT ;  /* 0x0000000406067c12 */ /* 0x000fca000f8e30ff */
[----:B------:R-:W-:-:S05]  /*72a0*/  IMAD R6, R6, 0x8, R7 ;  /* 0x0000000806067824 */ /* 0x000fca00078e0207 */
[----:B------:R-:W1:Y:S02]  /*72b0*/  LDS.64 R10, [R6+0x6600] ;  /* 0x00660000060a7984 */ /* 0x000e640000000a00 */
[----:B-1----:R-:W-:-:S05]  /*72c0*/  IADD3 R12, P5, PT, R10, R3, RZ ;  /* 0x000000030a0c7210 */ /* 0x002fca0007fbe0ff */
[----:B------:R-:W-:Y:S01]  /*72d0*/  IMAD.X R11, RZ, RZ, R11, P5 ;  /* 0x000000ffff0b7224 */ /* 0x000fe200028e060b */
[----:B0-----:R-:W-:-:S04]  /*72e0*/  LEA R10, P5, R12, UR8, 0x2 ;  /* 0x000000080c0a7c11 */ /* 0x001fc8000f8a10ff */
[----:B------:R-:W-:-:S05]  /*72f0*/  LEA.HI.X R11, R12, UR9, R11, 0x2, P5 ;  /* 0x000000090c0b7c11 */ /* 0x000fca000a8f140b */
[----:B------:R0:W-:Y:S04]  /*7300*/  STG.E desc[UR6][R10.64+0x1800], R13 ;  /* 0x0018000d0a007986 */ /* 0x0001e8000c101906 */
.L_x_87:
[----:B------:R-:W-:Y:S05]  /*7310*/  BSYNC.RECONVERGENT B0 ;  /* 0x0000000000007941 */ /* 0x000fea0003800200 */
.L_x_86:
        /* <DEDUP_REMOVED lines=9> */
[----:B01234-:R-:W-:Y:S02]  /*73b0*/  LOP3.LUT R13, R0, 0x80000000, RZ, 0x3c, !PT ;  /* 0x80000000000d7812 */ /* 0x01ffe400078e3cff */
[----:B------:R-:W-:-:S05]  /*73c0*/  LOP3.LUT R6, R6, UR4, RZ, 0x30, !PT ;  /* 0x0000000406067c12 */ /* 0x000fca000f8e30ff */
[----:B------:R-:W-:-:S05]  /*73d0*/  IMAD R6, R6, 0x8, R7 ;  /* 0x0000000806067824 */ /* 0x000fca00078e0207 */
[----:B------:R-:W0:Y:S02]  /*73e0*/  LDS.64 R10, [R6+0x6600] ;  /* 0x00660000060a7984 */ /* 0x000e240000000a00 */
[----:B0-----:R-:W-:-:S05]  /*73f0*/  IADD3 R12, P6, PT, R10, R3, RZ ;  /* 0x000000030a0c7210 */ /* 0x001fca0007fde0ff */
[----:B------:R-:W-:Y:S01]  /*7400*/  IMAD.X R11, RZ, RZ, R11, P6 ;  /* 0x000000ffff0b7224 */ /* 0x000fe200030e060b */
[----:B------:R-:W-:-:S04]  /*7410*/  LEA R10, P6, R12, UR8, 0x2 ;  /* 0x000000080c0a7c11 */ /* 0x000fc8000f8c10ff */
[----:B------:R-:W-:-:S05]  /*7420*/  LEA.HI.X R11, R12, UR9, R11, 0x2, P6 ;  /* 0x000000090c0b7c11 */ /* 0x000fca000b0f140b */
[----:B------:R0:W-:Y:S04]  /*7430*/  STG.E desc[UR6][R10.64+0x1e00], R13 ;  /* 0x001e000d0a007986 */ /* 0x0001e8000c101906 */
.L_x_89:
[----:B------:R-:W-:Y:S05]  /*7440*/  BSYNC.RECONVERGENT B0 ;  /* 0x0000000000007941 */ /* 0x000fea0003800200 */
.L_x_88:
        /* <DEDUP_REMOVED lines=18> */
.L_x_91:
[----:B------:R-:W-:Y:S05]  /*7570*/  BSYNC.RECONVERGENT B0 ;  /* 0x0000000000007941 */ /* 0x000fea0003800200 */
.L_x_90:
        /* <DEDUP_REMOVED lines=18> */
.L_x_93:
[----:B------:R-:W-:Y:S05]  /*76a0*/  BSYNC.RECONVERGENT B0 ;  /* 0x0000000000007941 */ /* 0x000fea0003800200 */
.L_x_92:
        /* <DEDUP_REMOVED lines=18> */
.L_x_95:
[----:B------:R-:W-:Y:S05]  /*77d0*/  BSYNC.RECONVERGENT B0 ;  /* 0x0000000000007941 */ /* 0x000fea0003800200 */
.L_x_94:
        /* <DEDUP_REMOVED lines=18> */
.L_x_97:
[----:B------:R-:W-:Y:S05]  /*7900*/  BSYNC.RECONVERGENT B0 ;  /* 0x0000000000007941 */ /* 0x000fea0003800200 */
.L_x_96:
[----:B------:R-:W-:Y:S01]  /*7910*/  NOP ;  /* 0x0000000000007918 */ /* 0x000fe20000000000 */
[----:B------:R-:W-:Y:S01]  /*7920*/  BSSY.RECONVERGENT B0, `(.L_x_98) ;  /* 0x0000011000007945 */ /* 0x000fe20003800200 */
[----:B------:R-:W-:Y:S02]  /*7930*/  ISETP.GE.AND P4, PT, R8, R9, PT ;  /* 0x000000090800720c */ /* 0x000fe40003f86270 */
[----:B------:R-:W-:Y:S01]  /*7940*/  LOP3.LUT R8, R3, 0x1800, RZ, 0xfc, !PT ;  /* 0x0000180003087812 */ /* 0x000fe200078efcff */
        /* <DEDUP_REMOVED lines=14> */
.L_x_99:
[----:B------:R-:W-:Y:S05]  /*7a30*/  BSYNC.RECONVERGENT B0 ;  /* 0x0000000000007941 */ /* 0x000fea0003800200 */
.L_x_98:
[----:B------:R-:W-:Y:S01]  /*7a40*/  NOP ;  /* 0x0000000000007918 */ /* 0x000fe20000000000 */
[----:B------:R-:W-:Y:S01]  /*7a50*/  BSSY.RECONVERGENT B0, `(.L_x_100) ;  /* 0x0000010000007945 */ /* 0x000fe20003800200 */
[----:B------:R-:W-:-:S03]  /*7a60*/  ISETP.GE.AND P5, PT, R8, R9, PT ;  /* 0x000000090800720c */ /* 0x000fc60003fa6270 */
        /* <DEDUP_REMOVED lines=14> */
.L_x_101:
[----:B------:R-:W-:Y:S05]  /*7b50*/  BSYNC.RECONVERGENT B0 ;  /* 0x0000000000007941 */ /* 0x000fea0003800200 */
.L_x_100:
[----:B------:R-:W-:Y:S01]  /*7b60*/  NOP ;  /* 0x0000000000007918 */ /* 0x000fe20000000000 */
[----:B------:R-:W-:Y:S04]  /*7b70*/  BSSY.RECONVERGENT B0, `(.L_x_102) ;  /* 0x000000f000007945 */ /* 0x000fe80003800200 */
[----:B------:R-:W-:Y:S05]  /*7b80*/  @P1 BRA `(.L_x_103) ;  /* 0x0000000000341947 */ /* 0x000fea0003800000 */
        /* <DEDUP_REMOVED lines=13> */
.L_x_103:
[----:B------:R-:W-:Y:S05]  /*7c60*/  BSYNC.RECONVERGENT B0 ;  /* 0x0000000000007941 */ /* 0x000fea0003800200 */
.L_x_102:
        /* <DEDUP_REMOVED lines=16> */
.L_x_105:
[----:B------:R-:W-:Y:S05]  /*7d70*/  BSYNC.RECONVERGENT B0 ;  /* 0x0000000000007941 */ /* 0x000fea0003800200 */
.L_x_104:
        /* <DEDUP_REMOVED lines=16> */
.L_x_107:
[----:B------:R-:W-:Y:S05]  /*7e80*/  BSYNC.RECONVERGENT B0 ;  /* 0x0000000000007941 */ /* 0x000fea0003800200 */
.L_x_106:
        /* <DEDUP_REMOVED lines=16> */
.L_x_109:
[----:B------:R-:W-:Y:S05]  /*7f90*/  BSYNC.RECONVERGENT B0 ;  /* 0x0000000000007941 */ /* 0x000fea0003800200 */
.L_x_108:
[----:B------:R-:W-:Y:S01]  /*7fa0*/  NOP ;  /* 0x0000000000007918 */ /* 0x000fe20000000000 */
[----:B------:R-:W-:Y:S04]  /*7fb0*/  BSSY.RECONVERGENT B0, `(.L_x_110) ;  /* 0x000000f000007945 */ /* 0x000fe80003800200 */
[----:B------:R-:W-:Y:S05]  /*7fc0*/  @P5 BRA `(.L_x_111) ;  /* 0x0000000000345947 */ /* 0x000fea0003800000 */
[----:B------:R-:W5:Y:S01]  /*7fd0*/  LDS R0, [R22+0x6000] ;  /* 0x0060000016007984 */ /* 0x000f620000000800 */
[----:B------:R-:W5:Y:S01]  /*7fe0*/  LDCU UR5, c[0x0][0x3c4] ;  /* 0x00007880ff0577ac */ /* 0x000f620008000800 */
[----:B------:R-:W1:Y:S01]  /*7ff0*/  LDCU.64 UR8, c[0x0][0x3a0] ;  /* 0x00007400ff0877ac */ /* 0x000e620008000a00 */
[----:B-----5:R-:W-:-:S04]  /*8000*/  SHF.R.U32.HI R6, RZ, UR5, R0 ;  /* 0x00000005ff067c19 */ /* 0x020fc80008011600 */
[----:B------:R-:W-:-:S05]  /*8010*/  LOP3.LUT R6, R6, UR4, RZ, 0x30, !PT ;  /* 0x0000000406067c12 */ /* 0x000fca000f8e30ff */
[----:B0-----:R-:W-:-:S05]  /*8020*/  IMAD R8, R6, 0x8, R7 ;  /* 0x0000000806087824 */ /* 0x001fca00078e0207 */
[----:B------:R-:W0:Y:S02]  /*8030*/  LDS.64 R6, [R8+0x6600] ;  /* 0x0066000008067984 */ /* 0x000e240000000a00 */
[----:B0-----:R-:W-:-:S05]  /*8040*/  IADD3 R9, P1, PT, R6, R3, RZ ;  /* 0x0000000306097210 */ /* 0x001fca0007f3e0ff */
[----:B-1234-:R-:W-:Y:S01]  /*8050*/  IMAD.X R10, RZ, RZ, R7, P1 ;  /* 0x000000ffff0a7224 */ /* 0x01efe200008e0607 */
[----:B------:R-:W-:-:S04]  /*8060*/  LEA R6, P1, R9, UR8, 0x2 ;  /* 0x0000000809067c11 */ /* 0x000fc8000f8210ff */
[----:B------:R-:W-:Y:S02]  /*8070*/  LEA.HI.X R7, R9, UR9, R10, 0x2, P1 ;  /* 0x0000000909077c11 */ /* 0x000fe400088f140a */
[----:B------:R-:W-:-:S05]  /*8080*/  LOP3.LUT R9, R0, 0x80000000, RZ, 0x3c, !PT ;  /* 0x8000000000097812 */ /* 0x000fca00078e3cff */
[----:B------:R0:W-:Y:S02]  /*8090*/  STG.E desc[UR6][R6.64+0x6000], R9 ;  /* 0x0060000906007986 */ /* 0x0001e4000c101906 */
.L_x_111:
[----:B------:R-:W-:Y:S05]  /*80a0*/  BSYNC.RECONVERGENT B0 ;  /* 0x0000000000007941 */ /* 0x000fea0003800200 */
.L_x_110:
[----:B------:R-:W-:Y:S01]  /*80b0*/  NOP ;  /* 0x0000000000007918 */ /* 0x000fe20000000000 */
.L_x_77:
[----:B------:R-:W5:Y:S01]  /*80c0*/  LDS R0, [R22] ;  /* 0x0000000016007984 */ /* 0x000f620000000800 */
[----:B------:R-:W5:Y:S03]  /*80d0*/  LDCU UR5, c[0x0][0x3c4] ;  /* 0x00007880ff0577ac */ /* 0x000f660008000800 */
[----:B01----:R-:W0:Y:S04]  /*80e0*/  LDS R6, [R22+0x600] ;  /* 0x0006000016067984 */ /* 0x003e280000000800 */
[----:B------:R-:W1:Y:S04]  /*80f0*/  LDS R7, [R22+0xc00] ;  /* 0x000c000016077984 */ /* 0x000e680000000800 */
[----:B------:R-:W1:Y:S04]  /*8100*/  LDS R8, [R22+0x1200] ;  /* 0x0012000016087984 */ /* 0x000e680000000800 */
[----:B------:R-:W1:Y:S04]  /*8110*/  LDS R9, [R22+0x1800] ;  /* 0x0018000016097984 */ /* 0x000e680000000800 */
[----:B--234-:R-:W2:Y:S04]  /*8120*/  LDS R10, [R22+0x1e00] ;  /* 0x001e0000160a7984 */ /* 0x01cea80000000800 */
[----:B------:R-:W3:Y:S04]  /*8130*/  LDS R11, [R22+0x2400] ;  /* 0x00240000160b7984 */ /* 0x000ee80000000800 */
[----:B------:R-:W4:Y:S04]  /*8140*/  LDS R12, [R22+0x2a00] ;  /* 0x002a0000160c7984 */ /* 0x000f280000000800 */
[----:B------:R-:W4:Y:S04]  /*8150*/  LDS R13, [R22+0x3000] ;  /* 0x00300000160d7984 */ /* 0x000f280000000800 */
[----:B------:R-:W4:Y:S04]  /*8160*/  LDS R14, [R22+0x3600] ;  /* 0x00360000160e7984 */ /* 0x000f280000000800 */
[----:B------:R-:W4:Y:S01]  /*8170*/  LDS R15, [R22+0x3c00] ;  /* 0x003c0000160f7984 */ /* 0x000f220000000800 */
[----:B-----5:R-:W-:-:S03]  /*8180*/  SHF.R.U32.HI R0, RZ, UR5, R0 ;  /* 0x00000005ff007c19 */ /* 0x020fc60008011600 */
[----:B------:R-:W5:Y:S01]  /*8190*/  LDS R16, [R22+0x4200] ;  /* 0x0042000016107984 */ /* 0x000f620000000800 */
[----:B0-----:R-:W-:-:S03]  /*81a0*/  SHF.R.U32.HI R6, RZ, UR5, R6 ;  /* 0x00000005ff067c19 */ /* 0x001fc60008011606 */
[----:B------:R-:W0:Y:S01]  /*81b0*/  LDS R17, [R22+0x4800] ;  /* 0x0048000016117984 */ /* 0x000e220000000800 */
[----:B-1----:R-:W-:-:S03]  /*81c0*/  SHF.R.U32.HI R7, RZ, UR5, R7 ;  /* 0x00000005ff077c19 */ /* 0x002fc60008011607 */
[----:B------:R-:W1:Y:S01]  /*81d0*/  LDS R18, [R22+0x4e00] ;  /* 0x004e000016127984 */ /* 0x000e620000000800 */
[----:B------:R-:W-:-:S03]  /*81e0*/  SHF.R.U32.HI R8, RZ, UR5, R8 ;  /* 0x00000005ff087c19 */ /* 0x000fc60008011608 */
[----:B------:R-:W1:Y:S01]  /*81f0*/  LDS R19, [R22+0x5400] ;  /* 0x0054000016137984 */ /* 0x000e620000000800 */
[----:B------:R-:W-:-:S03]  /*8200*/  SHF.R.U32.HI R9, RZ, UR5, R9 ;  /* 0x00000005ff097c19 */ /* 0x000fc60008011609 */
[----:B------:R-:W1:Y:S01]  /*8210*/  LDS R20, [R22+0x5a00] ;  /* 0x005a000016147984 */ /* 0x000e620000000800 */
[----:B--2---:R-:W-:-:S03]  /*8220*/  SHF.R.U32.HI R10, RZ, UR5, R10 ;  /* 0x00000005ff0a7c19 */ /* 0x004fc6000801160a */
[----:B------:R-:W2:Y:S01]  /*8230*/  LDS R21, [R22+0x6000] ;  /* 0x0060000016157984 */ /* 0x000ea20000000800 */
[----:B---3--:R-:W-:Y:S02]  /*8240*/  SHF.R.U32.HI R11, RZ, UR5, R11 ;  /* 0x00000005ff0b7c19 */ /* 0x008fe4000801160b */
[----:B----4-:R-:W-:Y:S02]  /*8250*/  SHF.R.U32.HI R12, RZ, UR5, R12 ;  /* 0x00000005ff0c7c19 */ /* 0x010fe4000801160c */
[----:B------:R-:W-:Y:S02]  /*8260*/  SHF.R.U32.HI R13, RZ, UR5, R13 ;  /* 0x00000005ff0d7c19 */ /* 0x000fe4000801160d */
[----:B------:R-:W-:Y:S02]  /*8270*/  SHF.R.U32.HI R43, RZ, UR5, R14 ;  /* 0x00000005ff2b7c19 */ /* 0x000fe4000801160e */
[----:B------:R-:W-:Y:S02]  /*8280*/  LOP3.LUT R14, R12, UR4, RZ, 0x30, !PT ;  /* 0x000000040c0e7c12 */ /* 0x000fe4000f8e30ff */
[----:B------:R-:W-:-:S02]  /*8290*/  SHF.R.U32.HI R44, RZ, UR5, R15 ;  /* 0x00000005ff2c7c19 */ /* 0x000fc4000801160f */
[----:B------:R-:W-:Y:S02]  /*82a0*/  LOP3.LUT R15, R11, UR4, RZ, 0x30, !PT ;  /* 0x000000040b0f7c12 */ /* 0x000fe4000f8e30ff */
[----:B-----5:R-:W-:Y:S02]  /*82b0*/  SHF.R.U32.HI R45, RZ, UR5, R16 ;  /* 0x00000005ff2d7c19 */ /* 0x020fe40008011610 */
[----:B------:R-:W-:Y:S02]  /*82c0*/  LOP3.LUT R16, R10, UR4, RZ, 0x30, !PT ;  /* 0x000000040a107c12 */ /* 0x000fe4000f8e30ff */
[----:B0-----:R-:W-:Y:S02]  /*82d0*/  SHF.R.U32.HI R46, RZ, UR5, R17 ;  /* 0x00000005ff2e7c19 */ /* 0x001fe40008011611 */
[----:B------:R-:W-:Y:S02]  /*82e0*/  LOP3.LUT R17, R9, UR4, RZ, 0x30, !PT ;  /* 0x0000000409117c12 */ /* 0x000fe4000f8e30ff */
[----:B-1----:R-:W-:-:S02]  /*82f0*/  SHF.R.U32.HI R47, RZ, UR5, R18 ;  /* 0x00000005ff2f7c19 */ /* 0x002fc40008011612 */
[----:B------:R-:W-:Y:S02]  /*8300*/  LOP3.LUT R18, R8, UR4, RZ, 0x30, !PT ;  /* 0x0000000408127c12 */ /* 0x000fe4000f8e30ff */
[----:B------:R-:W-:Y:S02]  /*8310*/  SHF.R.U32.HI R48, RZ, UR5, R19 ;  /* 0x00000005ff307c19 */ /* 0x000fe40008011613 */
[----:B------:R-:W-:Y:S02]  /*8320*/  LOP3.LUT R19, R7, UR4, RZ, 0x30, !PT ;  /* 0x0000000407137c12 */ /* 0x000fe4000f8e30ff */
[----:B------:R-:W-:Y:S02]  /*8330*/  SHF.R.U32.HI R49, RZ, UR5, R20 ;  /* 0x00000005ff317c19 */ /* 0x000fe40008011614 */
[----:B------:R-:W-:Y:S02]  /*8340*/  LOP3.LUT R20, R6, UR4, RZ, 0x30, !PT ;  /* 0x0000000406147c12 */ /* 0x000fe4000f8e30ff */
[----:B--2---:R-:W-:-:S02]  /*8350*/  SHF.R.U32.HI R50, RZ, UR5, R21 ;  /* 0x00000005ff327c19 */ /* 0x004fc40008011615 */
[----:B------:R-:W-:Y:S02]  /*8360*/  LOP3.LUT R21, R0, UR4, RZ, 0x30, !PT ;  /* 0x0000000400157c12 */ /* 0x000fe4000f8e30ff */
[----:B------:R-:W-:Y:S02]  /*8370*/  LOP3.LUT R13, R13, UR4, RZ, 0x30, !PT ;  /* 0x000000040d0d7c12 */ /* 0x000fe4000f8e30ff */
[----:B------:R-:W-:Y:S02]  /*8380*/  LOP3.LUT R12, R43, UR4, RZ, 0x30, !PT ;  /* 0x000000042b0c7c12 */ /* 0x000fe4000f8e30ff */
[----:B------:R-:W-:Y:S02]  /*8390*/  LOP3.LUT R11, R44, UR4, RZ, 0x30, !PT ;  /* 0x000000042c0b7c12 */ /* 0x000fe4000f8e30ff */
[----:B------:R-:W-:Y:S02]  /*83a0*/  LOP3.LUT R10, R45, UR4, RZ, 0x30, !PT ;  /* 0x000000042d0a7c12 */ /* 0x000fe4000f8e30ff */
[----:B------:R-:W-:-:S02]  /*83b0*/  LOP3.LUT R9, R46, UR4, RZ, 0x30, !PT ;  /* 0x000000042e097c12 */ /* 0x000fc4000f8e30ff */
[----:B------:R-:W-:Y:S02]  /*83c0*/  LOP3.LUT R8, R47, UR4, RZ, 0x30, !PT ;  /* 0x000000042f087c12 */ /* 0x000fe4000f8e30ff */
[----:B------:R-:W-:Y:S02]  /*83d0*/  LOP3.LUT R7, R48, UR4, RZ, 0x30, !PT ;  /* 0x0000000430077c12 */ /* 0x000fe4000f8e30ff */
[----:B------:R-:W-:Y:S02]  /*83e0*/  LOP3.LUT R6, R49, UR4, RZ, 0x30, !PT ;  /* 0x0000000431067c12 */ /* 0x000fe4000f8e30ff */
[----:B------:R-:W-:Y:S01]  /*83f0*/  LOP3.LUT R0, R50, UR4, RZ, 0x30, !PT ;  /* 0x0000000432007c12 */ /* 0x000fe2000f8e30ff */
[----:B------:R-:W-:Y:S06]  /*8400*/  @P0 BRA `(.L_x_112) ;  /* 0x0000000000640947 */ /* 0x000fec0003800000 */
[----:B------:R-:W0:Y:S01]  /*8410*/  LDCU.64 UR4, c[0x0][0x3b8] ;  /* 0x00007700ff0477ac */ /* 0x000e220008000a00 */
[----:B------:R-:W-:Y:S01]  /*8420*/  IMAD R5, R42, 0x1980, RZ ;  /* 0x000019802a057824 */ /* 0x000fe200078e02ff */
[----:B------:R-:W-:-:S04]  /*8430*/  LOP3.LUT R2, R41, 0x1f, R3, 0xf8, !PT ;  /* 0x0000001f29027812 */ /* 0x000fc800078ef803 */
[----:B------:R-:W-:-:S04]  /*8440*/  IADD3 R3, P1, PT, R5, R2, RZ ;  /* 0x0000000205037210 */ /* 0x000fc80007f3e0ff */
[----:B------:R-:W-:Y:S02]  /*8450*/  LEA.HI.X.SX32 R4, R5, RZ, 0x1, P1 ;  /* 0x000000ff05047211 */ /* 0x000fe400008f0eff */
[----:B0-----:R-:W-:-:S04]  /*8460*/  LEA R2, P1, R3, UR4, 0x2 ;  /* 0x0000000403027c11 */ /* 0x001fc8000f8210ff */
        /* <DEDUP_REMOVED lines=19> */
.L_x_112:
[----:B------:R-:W-:Y:S01]  /*85a0*/  IMAD.IADD R60, R23, 0x1, -R54 ;  /* 0x00000001173c7824 */ /* 0x000fe200078e0a36 */
[----:B------:R-:W0:Y:S01]  /*85b0*/  LDCU.64 UR4, c[0x0][0x3b8] ;  /* 0x00007700ff0477ac */ /* 0x000e220008000a00 */
[----:B------:R-:W-:-:S03]  /*85c0*/  VIADD R3, R57, 0x20 ;  /* 0x0000002039037836 */ /* 0x000fc60000000000 */
[-C--:B------:R-:W-:Y:S02]  /*85d0*/  ISETP.GE.AND P2, PT, R57, R60.reuse, PT ;  /* 0x0000003c3900720c */ /* 0x080fe40003f46270 */
[----:B------:R-:W-:Y:S01]  /*85e0*/  ISETP.GE.AND P1, PT, R3, R60, PT ;  /* 0x0000003c0300720c */ /* 0x000fe20003f26270 */
[----:B------:R-:W-:-:S05]  /*85f0*/  VIADD R3, R57, 0x40 ;  /* 0x0000004039037836 */ /* 0x000fca0000000000 */
[----:B------:R-:W-:Y:S01]  /*8600*/  ISETP.GE.AND P5, PT, R3, R60, PT ;  /* 0x0000003c0300720c */ /* 0x000fe20003fa6270 */
[----:B------:R-:W-:-:S05]  /*8610*/  VIADD R3, R57, 0x60 ;  /* 0x0000006039037836 */ /* 0x000fca0000000000 */
[----:B------:R-:W-:Y:S01]  /*8620*/  ISETP.GE.AND P4, PT, R3, R60, PT ;  /* 0x0000003c0300720c */ /* 0x000fe20003f86270 */
[----:B------:R-:W-:Y:S01]  /*8630*/  VIADD R3, R57, 0x80 ;  /* 0x0000008039037836 */ /* 0x000fe20000000000 */
[----:B0-----:R-:W-:Y:S01]  /*8640*/  IADD3 R2, P6, PT, R5, UR4, RZ ;  /* 0x0000000405027c10 */ /* 0x001fe2000ffde0ff */
[----:B------:R-:W-:-:S03]  /*8650*/  VIADD R5, R57, 0xa0 ;  /* 0x000000a039057836 */ /* 0x000fc60000000000 */
[-C--:B------:R-:W-:Y:S02]  /*8660*/  ISETP.GE.AND P3, PT, R3, R60.reuse, PT ;  /* 0x0000003c0300720c */ /* 0x080fe40003f66270 */
[----:B------:R-:W-:Y:S02]  /*8670*/  IADD3.X R3, PT, PT, R4, UR5, RZ, P6, !PT ;  /* 0x0000000504037c10 */ /* 0x000fe4000b7fe4ff */
[-C--:B------:R-:W-:Y:S01]  /*8680*/  ISETP.GE.AND P6, PT, R5, R60.reuse, PT ;  /* 0x0000003c0500720c */ /* 0x080fe20003fc6270 */
[----:B------:R-:W-:Y:S02]  /*8690*/  VIADD R5, R57, 0xc0 ;  /* 0x000000c039057836 */ /* 0x000fe40000000000 */
[----:B------:R-:W5:Y:S03]  /*86a0*/  @!P2 LDG.E R41, desc[UR6][R2.64] ;  /* 0x000000060229a981 */ /* 0x000f66000c1e1900 */
[-C--:B------:R-:W-:Y:S01]  /*86b0*/  ISETP.GE.AND P2, PT, R5, R60.reuse, PT ;  /* 0x0000003c0500720c */ /* 0x080fe20003f46270 */
[----:B------:R-:W-:Y:S01]  /*86c0*/  VIADD R5, R57, 0xe0 ;  /* 0x000000e039057836 */ /* 0x000fe20000000000 */
[----:B------:R-:W5:Y:S04]  /*86d0*/  @!P1 LDG.E R44, desc[UR6][R2.64+0x80] ;  /* 0x00008006022c9981 */ /* 0x000f68000c1e1900 */
[----:B------:R-:W-:Y:S01]  /*86e0*/  ISETP.GE.AND P1, PT, R5, R60, PT ;  /* 0x0000003c0500720c */ /* 0x000fe20003f26270 */
[----:B------:R-:W-:Y:S01]  /*86f0*/  VIADD R59, R57, 0x100 ;  /* 0x00000100393b7836 */ /* 0x000fe20000000000 */
[----:B------:R-:W5:Y:S04]  /*8700*/  @!P5 LDG.E R43, desc[UR6][R2.64+0x100] ;  /* 0x00010006022bd981 */ /* 0x000f68000c1e1900 */
[----:B------:R-:W5:Y:S04]  /*8710*/  @!P4 LDG.E R46, desc[UR6][R2.64+0x180] ;  /* 0x00018006022ec981 */ /* 0x000f68000c1e1900 */
[----:B------:R-:W5:Y:S03]  /*8720*/  @!P2 LDG.E R47, desc[UR6][R2.64+0x300] ;  /* 0x00030006022fa981 */ /* 0x000f66000c1e1900 */
[C---:B------:R-:W-:Y:S01]  /*8730*/  @!P1 IADD3 R5, P2, PT, R54.reuse, R57, RZ ;  /* 0x0000003936059210 */ /* 0x040fe20007f5e0ff */
[----:B------:R-:W5:Y:S03]  /*8740*/  @!P3 LDG.E R45, desc[UR6][R2.64+0x200] ;  /* 0x00020006022db981 */ /* 0x000f66000c1e1900 */
[----:B------:R-:W-:Y:S01]  /*8750*/  @!P1 LEA.HI.X.SX32 R62, R54, RZ, 0x1, P2 ;  /* 0x000000ff363e9211 */ /* 0x000fe200010f0eff */
[----:B------:R0:W5:Y:S01]  /*8760*/  @!P6 LDG.E R48, desc[UR6][R2.64+0x280] ;  /* 0x000280060230e981 */ /* 0x000162000c1e1900 */
[----:B------:R-:W-:-:S04]  /*8770*/  @!P1 LEA R4, P2, R5, UR4, 0x2 ;  /* 0x0000000405049c11 */ /* 0x000fc8000f8410ff */
[----:B------:R-:W-:-:S05]  /*8780*/  @!P1 LEA.HI.X R5, R5, UR5, R62, 0x2, P2 ;  /* 0x0000000505059c11 */ /* 0x000fca00090f143e */
[----:B------:R1:W5:Y:S01]  /*8790*/  @!P1 LDG.E R50, desc[UR6][R4.64+0x380] ;  /* 0x0003800604329981 */ /* 0x000362000c1e1900 */
[----:B------:R-:W-:-:S13]  /*87a0*/  ISETP.GE.AND P1, PT, R59, R60, PT ;  /* 0x0000003c3b00720c */ /* 0x000fda0003f26270 */
[----:B------:R-:W-:-:S04]  /*87b0*/  @!P1 IADD3 R59, P2, PT, R54, R57, RZ ;  /* 0x00000039363b9210 */ /* 0x000fc80007f5e0ff */
[----:B------:R-:W-:Y:S02]  /*87c0*/  @!P1 LEA.HI.X.SX32 R62, R54, RZ, 0x1, P2 ;  /* 0x000000ff363e9211 */ /* 0x000fe400010f0eff */
[----:B0-----:R-:W-:-:S04]  /*87d0*/  @!P1 LEA R2, P2, R59, UR4, 0x2 ;  /* 0x000000043b029c11 */ /* 0x001fc8000f8410ff */
[----:B------:R-:W-:Y:S01]  /*87e0*/  @!P1 LEA.HI.X R3, R59, UR5, R62, 0x2, P2 ;  /* 0x000000053b039c11 */ /* 0x000fe200090f143e */
[----:B------:R-:W-:-:S04]  /*87f0*/  VIADD R59, R57, 0x120 ;  /* 0x00000120393b7836 */ /* 0x000fc80000000000 */
[----:B------:R0:W5:Y:S01]  /*8800*/  @!P1 LDG.E R49, desc[UR6][R2.64+0x400] ;  /* 0x0004000602319981 */ /* 0x000162000c1e1900 */
[----:B------:R-:W-:-:S13]  /*8810*/  ISETP.GE.AND P1, PT, R59, R60, PT ;  /* 0x0000003c3b00720c */ /* 0x000fda0003f26270 */
[----:B------:R-:W-:-:S04]  /*8820*/  @!P1 IADD3 R59, P2, PT, R54, R57, RZ ;  /* 0x00000039363b9210 */ /* 0x000fc80007f5e0ff */
[----:B------:R-:W-:Y:S02]  /*8830*/  @!P1 LEA.HI.X.SX32 R62, R54, RZ, 0x1, P2 ;  /* 0x000000ff363e9211 */ /* 0x000fe400010f0eff */
[----:B-1----:R-:W-:-:S04]  /*8840*/  @!P1 LEA R4, P2, R59, UR4, 0x2 ;  /* 0x000000043b049c11 */ /* 0x002fc8000f8410ff */
[----:B------:R-:W-:Y:S01]  /*8850*/  @!P1 LEA.HI.X R5, R59, UR5, R62, 0x2, P2 ;  /* 0x000000053b059c11 */ /* 0x000fe200090f143e */
[----:B------:R-:W-:-:S04]  /*8860*/  VIADD R59, R57, 0x140 ;  /* 0x00000140393b7836 */ /* 0x000fc80000000000 */
        /* <DEDUP_REMOVED lines=9> */
[----:B------:R-:W-:-:S05]  /*8900*/  @!P1 IMAD R62, R42, 0x1980, RZ ;  /* 0x000019802a3e9824 */ /* 0x000fca00078e02ff */
[----:B-1----:R-:W-:-:S04]  /*8910*/  @!P1 IADD3 R5, P2, PT, R62, R57, RZ ;  /* 0x000000393e059210 */ /* 0x002fc80007f5e0ff */
[----:B------:R-:W-:Y:S02]  /*8920*/  @!P1 LEA.HI.X.SX32 R62, R62, RZ, 0x1, P2 ;  /* 0x000000ff3e3e9211 */ /* 0x000fe400010f0eff */
[----:B------:R-:W-:Y:S01]  /*8930*/  @!P1 LEA R4, P2, R5, UR4, 0x2 ;  /* 0x0000000405049c11 */ /* 0x000fe2000f8410ff */
[----:B------:R-:W-:-:S03]  /*8940*/  VIADD R59, R57, 0x180 ;  /* 0x00000180393b7836 */ /* 0x000fc60000000000 */
[----:B------:R-:W-:-:S05]  /*8950*/  @!P1 LEA.HI.X R5, R5, UR5, R62, 0x2, P2 ;  /* 0x0000000505059c11 */ /* 0x000fca00090f143e */
[----:B------:R1:W5:Y:S01]  /*8960*/  @!P1 LDG.E R56, desc[UR6][R4.64+0x580] ;  /* 0x0005800604389981 */ /* 0x000362000c1e1900 */
[----:B------:R-:W-:-:S13]  /*8970*/  ISETP.GE.AND P1, PT, R59, R60, PT ;  /* 0x0000003c3b00720c */ /* 0x000fda0003f26270 */
[----:B0-----:R-:W-:-:S05]  /*8980*/  @!P1 IMAD R2, R42, 0x1980, RZ ;  /* 0x000019802a029824 */ /* 0x001fca00078e02ff */
[----:B------:R-:W-:-:S04]  /*8990*/  @!P1 IADD3 R3, P2, PT, R2, R57, RZ ;  /* 0x0000003902039210 */ /* 0x000fc80007f5e0ff */
[----:B------:R-:W-:Y:S02]  /*89a0*/  @!P1 LEA.HI.X.SX32 R62, R2, RZ, 0x1, P2 ;  /* 0x000000ff023e9211 */ /* 0x000fe400010f0eff */
[----:B------:R-:W-:Y:S01]  /*89b0*/  @!P1 LEA R2, P2, R3, UR4, 0x2 ;  /* 0x0000000403029c11 */ /* 0x000fe2000f8410ff */
[----:B------:R-:W-:-:S03]  /*89c0*/  VIADD R59, R57, 0x1a0 ;  /* 0x000001a0393b7836 */ /* 0x000fc60000000000 */
[----:B------:R-:W-:-:S05]  /*89d0*/  @!P1 LEA.HI.X R3, R3, UR5, R62, 0x2, P2 ;  /* 0x0000000503039c11 */ /* 0x000fca00090f143e */
[----:B------:R0:W5:Y:S01]  /*89e0*/  @!P1 LDG.E R53, desc[UR6][R2.64+0x600] ;  /* 0x0006000602359981 */ /* 0x000162000c1e1900 */
[----:B------:R-:W-:-:S13]  /*89f0*/  ISETP.GE.AND P1, PT, R59, R60, PT ;  /* 0x0000003c3b00720c */ /* 0x000fda0003f26270 */
[----:B-1----:R-:W-:-:S05]  /*8a00*/  @!P1 IMAD R4, R42, 0x1980, RZ ;  /* 0x000019802a049824 */ /* 0x002fca00078e02ff */
[----:B------:R-:W-:-:S04]  /*8a10*/  @!P1 IADD3 R5, P2, PT, R4, R57, RZ ;  /* 0x0000003904059210 */ /* 0x000fc80007f5e0ff */
[----:B------:R-:W-:Y:S02]  /*8a20*/  @!P1 LEA.HI.X.SX32 R62, R4, RZ, 0x1, P2 ;  /* 0x000000ff043e9211 */ /* 0x000fe400010f0eff */
[----:B------:R-:W-:Y:S01]  /*8a30*/  @!P1 LEA R4, P2, R5, UR4, 0x2 ;  /* 0x0000000405049c11 */ /* 0x000fe2000f8410ff */
[----:B------:R-:W-:-:S03]  /*8a40*/  VIADD R59, R57, 0x1c0 ;  /* 0x000001c0393b7836 */ /* 0x000fc60000000000 */
[----:B------:R-:W-:-:S05]  /*8a50*/  @!P1 LEA.HI.X R5, R5, UR5, R62, 0x2, P2 ;  /* 0x0000000505059c11 */ /* 0x000fca00090f143e */
[----:B------:R1:W5:Y:S01]  /*8a60*/  @!P1 LDG.E R54, desc[UR6][R4.64+0x680] ;  /* 0x0006800604369981 */ /* 0x000362000c1e1900 */
[----:B------:R-:W-:Y:S01]  /*8a70*/  ISETP.GE.AND P1, PT, R59, R60, PT ;  /* 0x0000003c3b00720c */ /* 0x000fe20003f26270 */
[----:B------:R-:W-:-:S05]  /*8a80*/  VIADD R59, R57, 0x200 ;  /* 0x00000200393b7836 */ /* 0x000fca0000000000 */
[----:B------:R-:W-:-:S07]  /*8a90*/  ISETP.GE.AND P3, PT, R59, R60, PT ;  /* 0x0000003c3b00720c */ /* 0x000fce0003f66270 */
[----:B0-----:R-:W-:-:S05]  /*8aa0*/  @!P1 IMAD R2, R42, 0x1980, RZ ;  /* 0x000019802a029824 */ /* 0x001fca00078e02ff */
[C---:B------:R-:W-:Y:S01]  /*8ab0*/  @!P1 IADD3 R3, P2, PT, R2.reuse, R57, RZ ;  /* 0x0000003902039210 */ /* 0x040fe20007f5e0ff */
[----:B------:R-:W0:Y:S03]  /*8ac0*/  @!P3 S2R R59, SR_TID.X ;  /* 0x00000000003bb919 */ /* 0x000e260000002100 */
[----:B------:R-:W-:Y:S02]  /*8ad0*/  @!P1 LEA.HI.X.SX32 R62, R2, RZ, 0x1, P2 ;  /* 0x000000ff023e9211 */ /* 0x000fe400010f0eff */
[----:B------:R-:W-:Y:S01]  /*8ae0*/  @!P1 LEA R2, P2, R3, UR4, 0x2 ;  /* 0x0000000403029c11 */ /* 0x000fe2000f8410ff */
[----:B-1----:R-:W-:-:S03]  /*8af0*/  VIADD R5, R57, 0x1e0 ;  /* 0x000001e039057836 */ /* 0x002fc60000000000 */
[----:B------:R-:W-:-:S05]  /*8b00*/  @!P1 LEA.HI.X R3, R3, UR5, R62, 0x2, P2 ;  /* 0x0000000503039c11 */ /* 0x000fca00090f143e */
[----:B------:R0:W5:Y:S01]  /*8b10*/  @!P1 LDG.E R51, desc[UR6][R2.64+0x700] ;  /* 0x0007000602339981 */ /* 0x000162000c1e1900 */
[----:B------:R-:W-:-:S13]  /*8b20*/  ISETP.GE.AND P1, PT, R5, R60, PT ;  /* 0x0000003c0500720c */ /* 0x000fda0003f26270 */
[----:B------:R-:W-:-:S05]  /*8b30*/  @!P1 IMAD R4, R42, 0x1980, RZ ;  /* 0x000019802a049824 */ /* 0x000fca00078e02ff */
[C---:B------:R-:W-:Y:S02]  /*8b40*/  @!P1 IADD3 R5, P2, PT, R4.reuse, R57, RZ ;  /* 0x0000003904059210 */ /* 0x040fe40007f5e0ff */
[----:B0-----:R-:W-:Y:S02]  /*8b50*/  @!P3 LOP3.LUT R2, R59, 0x3e0, RZ, 0xc0, !PT ;  /* 0x000003e03b02b812 */ /* 0x001fe400078ec0ff */
[----:B------:R-:W-:Y:S02]  /*8b60*/  @!P1 LEA.HI.X.SX32 R60, R4, RZ, 0x1, P2 ;  /* 0x000000ff043c9211 */ /* 0x000fe400010f0eff */
[----:B------:R-:W-:Y:S02]  /*8b70*/  @!P1 LEA R4, P2, R5, UR4, 0x2 ;  /* 0x0000000405049c11 */ /* 0x000fe4000f8410ff */
[----:B------:R-:W-:Y:S01]  /*8b80*/  @!P3 LOP3.LUT R59, R59, 0x1f, RZ, 0xc0, !PT ;  /* 0x0000001f3b3bb812 */ /* 0x000fe200078ec0ff */
[----:B------:R-:W-:Y:S01]  /*8b90*/  @!P3 IMAD R3, R42, 0x1980, RZ ;  /* 0x000019802a03b824 */ /* 0x000fe200078e02ff */
[----:B------:R-:W-:-:S03]  /*8ba0*/  @!P1 LEA.HI.X R5, R5, UR5, R60, 0x2, P2 ;  /* 0x0000000505059c11 */ /* 0x000fc600090f143c */
[----:B------:R-:W-:Y:S02]  /*8bb0*/  @!P3 IMAD R2, R2, 0x11, R59 ;  /* 0x000000110202b824 */ /* 0x000fe400078e023b */
[----:B------:R1:W5:Y:S03]  /*8bc0*/  @!P1 LDG.E R58, desc[UR6][R4.64+0x780] ;  /* 0x00078006043a9981 */ /* 0x000366000c1e1900 */
[----:B------:R-:W-:-:S04]  /*8bd0*/  @!P3 IADD3 R59, P1, PT, R3, R2, RZ ;  /* 0x00000002033bb210 */ /* 0x000fc80007f3e0ff */
[----:B------:R-:W-:Y:S02]  /*8be0*/  @!P3 LEA.HI.X.SX32 R60, R3, RZ, 0x1, P1 ;  /* 0x000000ff033cb211 */ /* 0x000fe400008f0eff */
[----:B------:R-:W-:-:S04]  /*8bf0*/  @!P3 LEA R2, P1, R59, UR4, 0x2 ;  /* 0x000000043b02bc11 */ /* 0x000fc8000f8210ff */
[----:B------:R-:W-:-:S05]  /*8c00*/  @!P3 LEA.HI.X R3, R59, UR5, R60, 0x2, P1 ;  /* 0x000000053b03bc11 */ /* 0x000fca00088f143c */
[----:B------:R1:W5:Y:S04]  /*8c10*/  @!P3 LDG.E R57, desc[UR6][R2.64+0x800] ;  /* 0x000800060239b981 */ /* 0x000368000c1e1900 */
.L_x_113:
[----:B------:R-:W-:Y:S08]  /*8c20*/  BAR.SYNC.DEFER_BLOCKING 0x0 ;  /* 0x0000000000007b1d */ /* 0x000ff00000010000 */
[----:B------:R-:W2:Y:S01]  /*8c30*/  S2UR UR5, SR_CgaCtaId ;  /* 0x00000000000579c3 */ /* 0x000ea20000008800 */
[----:B------:R-:W-:Y:S01]  /*8c40*/  UMOV UR4, 0x400 ;  /* 0x0000040000047882 */ /* 0x000fe20000000000 */
[----:B01----:R-:W0:Y:S01]  /*8c50*/  S2R R2, SR_TID.X ;  /* 0x0000000000027919 */ /* 0x003e220000002100 */
[----:B-----5:R1:W-:Y:S04]  /*8c60*/  STS [R40+-0x4], R41 ;  /* 0xfffffc2928007388 */ /* 0x0203e80000000800 */
[----:B------:R1:W-:Y:S01]  /*8c70*/  STS [R39+-0x4], R44 ;  /* 0xfffffc2c27007388 */ /* 0x0003e20000000800 */
[----:B--2---:R-:W-:-:S03]  /*8c80*/  ULEA UR4, UR5, UR4, 0x18 ;  /* 0x0000000405047291 */ /* 0x004fc6000f8ec0ff */
[----:B------:R1:W-:Y:S04]  /*8c90*/  STS [R38+-0x4], R43 ;  /* 0xfffffc2b26007388 */ /* 0x0003e80000000800 */
        /* <DEDUP_REMOVED lines=13> */
[----:B------:R1:W-:Y:S01]  /*8d70*/  STS [R24+-0x4], R57 ;  /* 0xfffffc3918007388 */ /* 0x0003e20000000800 */
[----:B------:R-:W-:Y:S06]  /*8d80*/  BAR.SYNC.DEFER_BLOCKING 0x0 ;  /* 0x0000000000007b1d */ /* 0x000fec0000010000 */
[----:B0-----:R-:W-:Y:S05]  /*8d90*/  @P0 BRA `(.L_x_114) ;  /* 0x00000008006c0947 */ /* 0x001fea0003800000 */
[----:B------:R-:W-:Y:S01]  /*8da0*/  LEA R21, R21, UR4, 0x3 ;  /* 0x0000000415157c11 */ /* 0x000fe2000f8e18ff */
[----:B------:R-:W-:Y:S01]  /*8db0*/  LDS R3, [R22] ;  /* 0x0000000016037984 */ /* 0x000fe20000000800 */
[----:B------:R-:W0:Y:S01]  /*8dc0*/  LDCU.64 UR8, c[0x0][0x3b0] ;  /* 0x00007600ff0877ac */ /* 0x000e220008000a00 */
[----:B-1----:R-:W-:Y:S02]  /*8dd0*/  LEA R26, R20, UR4, 0x3 ;  /* 0x00000004141a7c11 */ /* 0x002fe4000f8e18ff */
[----:B------:R-:W1:Y:S01]  /*8de0*/  LDS.64 R4, [R21+0x6600] ;  /* 0x0066000015047984 */ /* 0x000e620000000a00 */
[----:B------:R-:W-:Y:S02]  /*8df0*/  LEA R19, R19, UR4, 0x3 ;  /* 0x0000000413137c11 */ /* 0x000fe4000f8e18ff */
[----:B------:R-:W-:Y:S02]  /*8e00*/  LEA R17, R17, UR4, 0x3 ;  /* 0x0000000411117c11 */ /* 0x000fe4000f8e18ff */
[----:B------:R-:W-:-:S02]  /*8e10*/  LEA R15, R15, UR4, 0x3 ;  /* 0x000000040f0f7c11 */ /* 0x000fc4000f8e18ff */
[----:B------:R-:W-:Y:S02]  /*8e20*/  LEA R13, R13, UR4, 0x3 ;  /* 0x000000040d0d7c11 */ /* 0x000fe4000f8e18ff */
[----:B------:R-:W-:Y:S02]  /*8e30*/  LEA R11, R11, UR4, 0x3 ;  /* 0x000000040b0b7c11 */ /* 0x000fe4000f8e18ff */
[----:B------:R-:W-:Y:S02]  /*8e40*/  LEA R9, R9, UR4, 0x3 ;  /* 0x0000000409097c11 */ /* 0x000fe4000f8e18ff */
[----:B------:R-:W-:Y:S02]  /*8e50*/  LEA R7, R7, UR4, 0x3 ;  /* 0x0000000407077c11 */ /* 0x000fe4000f8e18ff */
[----:B-1----:R-:W-:-:S05]  /*8e60*/  IADD3 R4, P0, PT, R4, R2, RZ ;  /* 0x0000000204047210 */ /* 0x002fca0007f1e0ff */
[----:B------:R-:W-:Y:S01]  /*8e70*/  IMAD.X R5, RZ, RZ, R5, P0 ;  /* 0x000000ffff057224 */ /* 0x000fe200000e0605 */
[----:B0-----:R-:W-:-:S04]  /*8e80*/  LEA R24, P0, R4, UR8, 0x2 ;  /* 0x0000000804187c11 */ /* 0x001fc8000f8010ff */
[----:B------:R-:W-:-:S05]  /*8e90*/  LEA.HI.X R25, R4, UR9, R5, 0x2, P0 ;  /* 0x0000000904197c11 */ /* 0x000fca00080f1405 */
[----:B------:R-:W-:Y:S01]  /*8ea0*/  STG.E desc[UR6][R24.64], R3 ;  /* 0x0000000318007986 */ /* 0x000fe2000c101906 */
[----:B------:R-:W-:-:S03]  /*8eb0*/  NOP ;  /* 0x0000000000007918 */ /* 0x000fc60000000000 */
[----:B------:R0:W1:Y:S04]  /*8ec0*/  LDS.64 R4, [R26+0x6600] ;  /* 0x006600001a047984 */ /* 0x0000680000000a00 */
[----:B------:R-:W2:Y:S01]  /*8ed0*/  LDS R23, [R22+0x600] ;  /* 0x0006000016177984 */ /* 0x000ea20000000800 */
[----:B0-----:R-:W-:Y:S02]  /*8ee0*/  LEA R26, R18, UR4, 0x3 ;  /* 0x00000004121a7c11 */ /* 0x001fe4000f8e18ff */
[----:B-1----:R-:W-:-:S05]  /*8ef0*/  IADD3 R4, P0, PT, R4, R2, RZ ;  /* 0x0000000204047210 */ /* 0x002fca0007f1e0ff */
[----:B------:R-:W-:Y:S01]  /*8f00*/  IMAD.X R5, RZ, RZ, R5, P0 ;  /* 0x000000ffff057224 */ /* 0x000fe200000e0605 */
[----:B------:R-:W-:-:S04]  /*8f10*/  LEA R20, P0, R4, UR8, 0x2 ;  /* 0x0000000804147c11 */ /* 0x000fc8000f8010ff */
[----:B------:R-:W-:-:S05]  /*8f20*/  LEA.HI.X R21, R4, UR9, R5, 0x2, P0 ;  /* 0x0000000904157c11 */ /* 0x000fca00080f1405 */
[----:B--2---:R-:W-:Y:S01]  /*8f30*/  STG.E desc[UR6][R20.64+0x600], R23 ;  /* 0x0006001714007986 */ /* 0x004fe2000c101906 */
[----:B------:R-:W-:-:S03]  /*8f40*/  NOP ;  /* 0x0000000000007918 */ /* 0x000fc60000000000 */
[----:B------:R-:W0:Y:S04]  /*8f50*/  LDS.64 R4, [R19+0x6600] ;  /* 0x0066000013047984 */ /* 0x000e280000000a00 */
[----:B------:R-:W1:Y:S01]  /*8f60*/  LDS R3, [R22+0xc00] ;  /* 0x000c000016037984 */ /* 0x000e620000000800 */
[----:B0-----:R-:W-:-:S05]  /*8f70*/  IADD3 R4, P0, PT, R4, R2, RZ ;  /* 0x0000000204047210 */ /* 0x001fca0007f1e0ff */
[----:B------:R-:W-:Y:S01]  /*8f80*/  IMAD.X R5, RZ, RZ, R5, P0 ;  /* 0x000000ffff057224 */ /* 0x000fe200000e0605 */
[----:B------:R-:W-:-:S04]  /*8f90*/  LEA R24, P0, R4, UR8, 0x2 ;  /* 0x0000000804187c11 */ /* 0x000fc8000f8010ff */
[----:B------:R-:W-:-:S05]  /*8fa0*/  LEA.HI.X R25, R4, UR9, R5, 0x2, P0 ;  /* 0x0000000904197c11 */ /* 0x000fca00080f1405 */
[----:B-1----:R0:W-:Y:S01]  /*8fb0*/  STG.E desc[UR6][R24.64+0xc00], R3 ;  /* 0x000c000318007986 */ /* 0x0021e2000c101906 */
[----:B------:R-:W-:-:S03]  /*8fc0*/  NOP ;  /* 0x0000000000007918 */ /* 0x000fc60000000000 */
[----:B------:R-:W1:Y:S04]  /*8fd0*/  LDS.64 R4, [R26+0x6600] ;  /* 0x006600001a047984 */ /* 0x000e680000000a00 */
        /* <DEDUP_REMOVED lines=99> */
[----:B-1----:R-:W-:Y:S01]  /*9610*/  STG.E desc[UR6][R10.64+0x5400], R3 ;  /* 0x005400030a007986 */ /* 0x002fe2000c101906 */
[----:B------:R-:W-:-:S03]  /*9620*/  NOP ;  /* 0x0000000000007918 */ /* 0x000fc60000000000 */
[----:B------:R-:W0:Y:S04]  /*9630*/  LDS.64 R4, [R12+0x6600] ;  /* 0x006600000c047984 */ /* 0x000e280000000a00 */
[----:B------:R-:W1:Y:S01]  /*9640*/  LDS R9, [R22+0x5a00] ;  /* 0x005a000016097984 */ /* 0x000e620000000800 */
[----:B0-----:R-:W-:-:S05]  /*9650*/  IADD3 R4, P0, PT, R4, R2, RZ ;  /* 0x0000000204047210 */ /* 0x001fca0007f1e0ff */
[----:B------:R-:W-:Y:S01]  /*9660*/  IMAD.X R5, RZ, RZ, R5, P0 ;  /* 0x000000ffff057224 */ /* 0x000fe200000e0605 */
[----:B------:R-:W-:-:S04]  /*9670*/  LEA R6, P0, R4, UR8, 0x2 ;  /* 0x0000000804067c11 */ /* 0x000fc8000f8010ff */
[----:B------:R-:W-:Y:S02]  /*9680*/  LEA.HI.X R7, R4, UR9, R5, 0x2, P0 ;  /* 0x0000000904077c11 */ /* 0x000fe400080f1405 */
[----:B------:R-:W-:-:S03]  /*9690*/  LEA R4, R0, UR4, 0x3 ;  /* 0x0000000400047c11 */ /* 0x000fc6000f8e18ff */
[----:B-1----:R-:W-:Y:S01]  /*96a0*/  STG.E desc[UR6][R6.64+0x5a00], R9 ;  /* 0x005a000906007986 */ /* 0x002fe2000c101906 */
        /* <DEDUP_REMOVED lines=8> */
[----:B------:R-:W-:Y:S01]  /*9730*/  NOP ;  /* 0x0000000000007918 */ /* 0x000fe20000000000 */
[----:B------:R-:W-:Y:S05]  /*9740*/  EXIT ;  /* 0x000000000000794d */ /* 0x000fea0003800000 */
.L_x_114:
[----:B------:R-:W-:Y:S01]  /*9750*/  LEA R21, R21, UR4, 0x3 ;  /* 0x0000000415157c11 */ /* 0x000fe2000f8e18ff */
[----:B------:R-:W-:Y:S01]  /*9760*/  IMAD R23, R42, -0x1980, R23 ;  /* 0xffffe6802a177824 */ /* 0x000fe200078e0217 */
[----:B-1----:R-:W-:Y:S01]  /*9770*/  LEA R26, R20, UR4, 0x3 ;  /* 0x00000004141a7c11 */ /* 0x002fe2000f8e18ff */
[C---:B------:R-:W-:Y:S01]  /*9780*/  VIADD R20, R2.reuse, 0x180 ;  /* 0x0000018002147836 */ /* 0x040fe20000000000 */
[----:B------:R-:W-:Y:S01]  /*9790*/  LEA R19, R19, UR4, 0x3 ;  /* 0x0000000413137c11 */ /* 0x000fe2000f8e18ff */
[----:B------:R-:W0:Y:S01]  /*97a0*/  LDS.64 R4, [R21+0x6600] ;  /* 0x0066000015047984 */ /* 0x000e220000000a00 */
[----:B------:R-:W-:Y:S02]  /*97b0*/  ISETP.GE.AND P1, PT, R2, R23, PT ;  /* 0x000000170200720c */ /* 0x000fe40003f26270 */
[----:B------:R-:W-:Y:S02]  /*97c0*/  LEA R17, R17, UR4, 0x3 ;  /* 0x0000000411117c11 */ /* 0x000fe4000f8e18ff */
[----:B------:R-:W-:-:S02]  /*97d0*/  LEA R15, R15, UR4, 0x3 ;  /* 0x000000040f0f7c11 */ /* 0x000fc4000f8e18ff */
[----:B------:R-:W-:Y:S02]  /*97e0*/  LEA R13, R13, UR4, 0x3 ;  /* 0x000000040d0d7c11 */ /* 0x000fe4000f8e18ff */
[----:B------:R-:W-:Y:S02]  /*97f0*/  LEA R11, R11, UR4, 0x3 ;  /* 0x000000040b0b7c11 */ /* 0x000fe4000f8e18ff */
[----:B------:R-:W-:Y:S02]  /*9800*/  LEA R9, R9, UR4, 0x3 ;  /* 0x0000000409097c11 */ /* 0x000fe4000f8e18ff */
[----:B------:R-:W-:Y:S01]  /*9810*/  LEA R7, R7, UR4, 0x3 ;  /* 0x0000000407077c11 */ /* 0x000fe2000f8e18ff */
[----:B------:R-:W1:Y:S01]  /*9820*/  @!P1 LDS R3, [R22] ;  /* 0x0000000016039984 */ /* 0x000e620000000800 */
[----:B------:R-:W2:Y:S01]  /*9830*/  @!P1 LDC.64 R24, c[0x0][0x3b0] ;  /* 0x0000ec00ff189b82 */ /* 0x000ea20000000a00 */
[----:B0-----:R-:W-:-:S05]  /*9840*/  @!P1 IADD3 R4, P0, PT, R4, R2, RZ ;  /* 0x0000000204049210 */ /* 0x001fca0007f1e0ff */
[----:B------:R-:W-:Y:S01]  /*9850*/  @!P1 IMAD.X R5, RZ, RZ, R5, P0 ;  /* 0x000000ffff059224 */ /* 0x000fe200000e0605 */
[----:B--2---:R-:W-:-:S04]  /*9860*/  @!P1 LEA R24, P0, R4, R24, 0x2 ;  /* 0x0000001804189211 */ /* 0x004fc800078010ff */
[----:B------:R-:W-:-:S05]  /*9870*/  @!P1 LEA.HI.X R25, R4, R25, R5, 0x2, P0 ;  /* 0x0000001904199211 */ /* 0x000fca00000f1405 */
[----:B-1----:R0:W-:Y:S01]  /*9880*/  @!P1 STG.E desc[UR6][R24.64], R3 ;  /* 0x0000000318009986 */ /* 0x0021e2000c101906 */
[----:B------:R-:W-:-:S03]  /*9890*/  NOP ;  /* 0x0000000000007918 */ /* 0x000fc60000000000 */
[----:B------:R1:W2:Y:S01]  /*98a0*/  LDS.64 R4, [R26+0x6600] ;  /* 0x006600001a047984 */ /* 0x0002a20000000a00 */
[----:B------:R-:W-:Y:S01]  /*98b0*/  ISETP.GE.AND P1, PT, R20, R23, PT ;  /* 0x000000171400720c */ /* 0x000fe20003f26270 */
[----:B0-----:R-:W-:Y:S01]  /*98c0*/  VIADD R24, R2, 0x300 ;  /* 0x0000030002187836 */ /* 0x001fe20000000000 */
[----:B-1----:R-:W-:Y:S01]  /*98d0*/  LEA R26, R18, UR4, 0x3 ;  /* 0x00000004121a7c11 */ /* 0x002fe2000f8e18ff */
[----:B------:R-:W-:-:S10]  /*98e0*/  VIADD R18, R2, 0x480 ;  /* 0x0000048002127836 */ /* 0x000fd40000000000 */
[----:B------:R-:W0:Y:S01]  /*98f0*/  @!P1 LDS R27, [R22+0x600] ;  /* 0x00060000161b9984 */ /* 0x000e220000000800 */
[----:B------:R-:W1:Y:S01]  /*9900*/  @!P1 LDC.64 R20, c[0x0][0x3b0] ;  /* 0x0000ec00ff149b82 */ /* 0x000e620000000a00 */
[----:B--2---:R-:W-:-:S05]  /*9910*/  @!P1 IADD3 R4, P0, PT, R4, R2, RZ ;  /* 0x0000000204049210 */ /* 0x004fca0007f1e0ff */
[----:B------:R-:W-:Y:S01]  /*9920*/  @!P1 IMAD.X R5, RZ, RZ, R5, P0 ;  /* 0x000000ffff059224 */ /* 0x000fe200000e0605 */
[----:B-1----:R-:W-:-:S04]  /*9930*/  @!P1 LEA R20, P0, R4, R20, 0x2 ;  /* 0x0000001404149211 */ /* 0x002fc800078010ff */
[----:B------:R-:W-:-:S05]  /*9940*/  @!P1 LEA.HI.X R21, R4, R21, R5, 0x2, P0 ;  /* 0x0000001504159211 */ /* 0x000fca00000f1405 */
[----:B0-----:R0:W-:Y:S01]  /*9950*/  @!P1 STG.E desc[UR6][R20.64+0x600], R27 ;  /* 0x0006001b14009986 */ /* 0x0011e2000c101906 */
[----:B------:R-:W-:-:S03]  /*9960*/  NOP ;  /* 0x0000000000007918 */ /* 0x000fc60000000000 */
[----:B------:R-:W1:Y:S01]  /*9970*/  LDS.64 R4, [R19+0x6600] ;  /* 0x0066000013047984 */ /* 0x000e620000000a00 */
[----:B------:R-:W-:Y:S01]  /*9980*/  ISETP.GE.AND P1, PT, R24, R23, PT ;  /* 0x000000171800720c */ /* 0x000fe20003f26270 */
[----:B0-----:R-:W-:-:S12]  /*9990*/  VIADD R20, R2, 0x600 ;  /* 0x0000060002147836 */ /* 0x001fd80000000000 */
[----:B------:R-:W0:Y:S01]  /*99a0*/  @!P1 LDS R3, [R22+0xc00] ;  /* 0x000c000016039984 */ /* 0x000e220000000800 */
[----:B------:R-:W2:Y:S01]  /*99b0*/  @!P1 LDC.64 R24, c[0x0][0x3b0] ;  /* 0x0000ec00ff189b82 */ /* 0x000ea20000000a00 */
[----:B-1----:R-:W-:-:S05]  /*99c0*/  @!P1 IADD3 R4, P0, PT, R4, R2, RZ ;  /* 0x0000000204049210 */ /* 0x002fca0007f1e0ff */
[----:B------:R-:W-:Y:S01]  /*99d0*/  @!P1 IMAD.X R5, RZ, RZ, R5, P0 ;  /* 0x000000ffff059224 */ /* 0x000fe200000e0605 */
[----:B--2---:R-:W-:-:S04]  /*99e0*/  @!P1 LEA R24, P0, R4, R24, 0x2 ;  /* 0x0000001804189211 */ /* 0x004fc800078010ff */
[----:B------:R-:W-:-:S05]  /*99f0*/  @!P1 LEA.HI.X R25, R4, R25, R5, 0x2, P0 ;  /* 0x0000001904199211 */ /* 0x000fca00000f1405 */
[----:B0-----:R0:W-:Y:S01]  /*9a00*/  @!P1 STG.E desc[UR6][R24.64+0xc00], R3 ;  /* 0x000c000318009986 */ /* 0x0011e2000c101906 */
[----:B------:R-:W-:-:S03]  /*9a10*/  NOP ;  /* 0x0000000000007918 */ /* 0x000fc60000000000 */
[----:B------:R-:W1:Y:S01]  /*9a20*/  LDS.64 R4, [R26+0x6600] ;  /* 0x006600001a047984 */ /* 0x000e620000000a00 */
[----:B------:R-:W-:Y:S02]  /*9a30*/  ISETP.GE.AND P1, PT, R18, R23, PT ;  /* 0x000000171200720c */ /* 0x000fe40003f26270 */
[----:B0-----:R-:W-:Y:S01]  /*9a40*/  LEA R24, R16, UR4, 0x3 ;  /* 0x0000000410187c11 */ /* 0x001fe2000f8e18ff */
[----:B------:R-:W-:-:S10]  /*9a50*/  VIADD R16, R2, 0x780 ;  /* 0x0000078002107836 */ /* 0x000fd40000000000 */
        /* <DEDUP_REMOVED lines=33> */
[----:B0-----:R-:W-:-:S11]  /*9c70*/  LOP3.LUT R16, R2, 0xc00, RZ, 0xfc, !PT ;  /* 0x00000c0002107812 */ /* 0x001fd600078efcff */
        /* <DEDUP_REMOVED lines=87> */
[----:B0-----:R-:W-:Y:S01]  /*a1f0*/  @!P1 STG.E desc[UR6][R8.64+0x4e00], R15 ;  /* 0x004e000f08009986 */ /* 0x001fe2000c101906 */
[----:B------:R-:W-:-:S03]  /*a200*/  NOP ;  /* 0x0000000000007918 */ /* 0x000fc60000000000 */
[----:B------:R-:W0:Y:S01]  /*a210*/  LDS.64 R4, [R7+0x6600] ;  /* 0x0066000007047984 */ /* 0x000e220000000a00 */
[----:B------:R-:W-:-:S13]  /*a220*/  ISETP.GE.AND P1, PT, R10, R23, PT ;  /* 0x000000170a00720c */ /* 0x000fda0003f26270 */
[----:B------:R-:W1:Y:S01]  /*a230*/  @!P1 LDS R3, [R22+0x5400] ;  /* 0x0054000016039984 */ /* 0x000e620000000800 */
[----:B------:R-:W2:Y:S01]  /*a240*/  @!P1 LDC.64 R10, c[0x0][0x3b0] ;  /* 0x0000ec00ff0a9b82 */ /* 0x000ea20000000a00 */
[----:B0-----:R-:W-:-:S05]  /*a250*/  @!P1 IADD3 R4, P0, PT, R4, R2, RZ ;  /* 0x0000000204049210 */ /* 0x001fca0007f1e0ff */
[----:B------:R-:W-:Y:S01]  /*a260*/  @!P1 IMAD.X R5, RZ, RZ, R5, P0 ;  /* 0x000000ffff059224 */ /* 0x000fe200000e0605 */
[----:B--2---:R-:W-:-:S04]  /*a270*/  @!P1 LEA R10, P0, R4, R10, 0x2 ;  /* 0x0000000a040a9211 */ /* 0x004fc800078010ff */
[----:B------:R-:W-:-:S05]  /*a280*/  @!P1 LEA.HI.X R11, R4, R11, R5, 0x2, P0 ;  /* 0x0000000b040b9211 */ /* 0x000fca00000f1405 */
[----:B-1----:R-:W-:Y:S01]  /*a290*/  @!P1 STG.E desc[UR6][R10.64+0x5400], R3 ;  /* 0x005400030a009986 */ /* 0x002fe2000c101906 */
        /* <DEDUP_REMOVED lines=8> */
[----:B------:R-:W-:Y:S02]  /*a320*/  @!P1 LEA.HI.X R7, R4, R7, R5, 0x2, P0 ;  /* 0x0000000704079211 */ /* 0x000fe400000f1405 */
[----:B------:R-:W-:Y:S02]  /*a330*/  LEA R5, R0, UR4, 0x3 ;  /* 0x0000000400057c11 */ /* 0x000fe4000f8e18ff */
[----:B------:R-:W-:Y:S01]  /*a340*/  LOP3.LUT R0, R2, 0x1800, RZ, 0xfc, !PT ;  /* 0x0000180002007812 */ /* 0x000fe200078efcff */
[----:B-1----:R-:W-:Y:S01]  /*a350*/  @!P1 STG.E desc[UR6][R6.64+0x5a00], R9 ;  /* 0x005a000906009986 */ /* 0x002fe2000c101906 */
[----:B------:R-:W-:-:S03]  /*a360*/  NOP ;  /* 0x0000000000007918 */ /* 0x000fc60000000000 */
[----:B------:R-:W0:Y:S01]  /*a370*/  LDS.64 R4, [R5+0x6600] ;  /* 0x0066000005047984 */ /* 0x000e220000000a00 */
[----:B------:R-:W-:-:S13]  /*a380*/  ISETP.GE.AND P1, PT, R0, R23, PT ;  /* 0x000000170000720c */ /* 0x000fda0003f26270 */
[----:B------:R-:W1:Y:S01]  /*a390*/  @!P1 LDS R11, [R22+0x6000] ;  /* 0x00600000160b9984 */ /* 0x000e620000000800 */
[----:B------:R-:W2:Y:S01]  /*a3a0*/  @!P1 LDC.64 R12, c[0x0][0x3b0] ;  /* 0x0000ec00ff0c9b82 */ /* 0x000ea20000000a00 */
[----:B0-----:R-:W-:-:S05]  /*a3b0*/  IADD3 R0, P0, PT, R4, R2, RZ ;  /* 0x0000000204007210 */ /* 0x001fca0007f1e0ff */
[----:B------:R-:W-:Y:S01]  /*a3c0*/  IMAD.X R4, RZ, RZ, R5, P0 ;  /* 0x000000ffff047224 */ /* 0x000fe200000e0605 */
[----:B--2---:R-:W-:-:S04]  /*a3d0*/  @!P1 LEA R2, P0, R0, R12, 0x2 ;  /* 0x0000000c00029211 */ /* 0x004fc800078010ff */
[----:B------:R-:W-:-:S05]  /*a3e0*/  @!P1 LEA.HI.X R3, R0, R13, R4, 0x2, P0 ;  /* 0x0000000d00039211 */ /* 0x000fca00000f1404 */
[----:B-1----:R-:W-:Y:S01]  /*a3f0*/  @!P1 STG.E desc[UR6][R2.64+0x6000], R11 ;  /* 0x0060000b02009986 */ /* 0x002fe2000c101906 */
[----:B------:R-:W-:Y:S01]  /*a400*/  NOP ;  /* 0x0000000000007918 */ /* 0x000fe20000000000 */
[----:B------:R-:W-:Y:S05]  /*a410*/  EXIT ;  /* 0x000000000000794d */ /* 0x000fea0003800000 */
.L_x_30:
[----:B------:R-:W-:Y:S02]  /*a420*/  IMAD.MOV.U32 R58, RZ, RZ, R39 ;  /* 0x000000ffff3a7224 */ /* 0x000fe400078e0027 */
[----:B------:R-:W-:Y:S02]  /*a430*/  IMAD.MOV.U32 R49, RZ, RZ, 0x1 ;  /* 0x00000001ff317424 */ /* 0x000fe400078e00ff */
[----:B------:R-:W-:Y:S02]  /*a440*/  IMAD.MOV.U32 R60, RZ, RZ, RZ ;  /* 0x000000ffff3c7224 */ /* 0x000fe400078e00ff */
[----:B------:R-:W-:-:S07]  /*a450*/  IMAD.MOV.U32 R47, RZ, RZ, -0x1 ;  /* 0xffffffffff2f7424 */ /* 0x000fce00078e00ff */
[----:B------:R-:W-:Y:S05]  /*a460*/  WARPSYNC.COLLECTIVE R47, `(.L_x_115) ;  /* 0x000000002f087348 */ /* 0x000fea0003c00000 */
[----:B------:R0:W1:Y:S02]  /*a470*/  SHFL.UP P0, R46, R58, R49, R60 ;  /* 0x040000313a2e7389 */ /* 0x000064000000003c */
[----:B01----:R-:W-:Y:S05]  /*a480*/  ENDCOLLECTIVE ;  /* 0x000000000000791b */ /* 0x003fea0003800000 */
.L_x_115:
[----:B------:R-:W-:Y:S02]  /*a490*/  IMAD.MOV.U32 R49, RZ, RZ, 0x2 ;  /* 0x00000002ff317424 */ /* 0x000fe400078e00ff */
[----:B------:R-:W-:-:S04]  /*a4a0*/  IMAD.MOV.U32 R40, RZ, RZ, R46 ;  /* 0x000000ffff287224 */ /* 0x000fc800078e002e */
[----:B------:R-:W-:-:S04]  /*a4b0*/  @P0 IMAD.IADD R40, R39, 0x1, R40 ;  /* 0x0000000127280824 */ /* 0x000fc800078e0228 */
[----:B------:R-:W-:-:S07]  /*a4c0*/  IMAD.MOV.U32 R58, RZ, RZ, R40 ;  /* 0x000000ffff3a7224 */ /* 0x000fce00078e0028 */
[----:B------:R-:W-:Y:S05]  /*a4d0*/  WARPSYNC.COLLECTIVE R47, `(.L_x_116) ;  /* 0x000000002f087348 */ /* 0x000fea0003c00000 */
[----:B------:R0:W1:Y:S02]  /*a4e0*/  SHFL.UP P0, R46, R58, R49, R60 ;  /* 0x040000313a2e7389 */ /* 0x000064000000003c */
[----:B01----:R-:W-:Y:S05]  /*a4f0*/  ENDCOLLECTIVE ;  /* 0x000000000000791b */ /* 0x003fea0003800000 */
.L_x_116:
[----:B------:R-:W-:Y:S02]  /*a500*/  IMAD.MOV.U32 R49, RZ, RZ, 0x4 ;  /* 0x00000004ff317424 */ /* 0x000fe400078e00ff */
[----:B------:R-:W-:-:S04]  /*a510*/  IMAD.MOV.U32 R43, RZ, RZ, R46 ;  /* 0x000000ffff2b7224 */ /* 0x000fc800078e002e */
[----:B------:R-:W-:-:S04]  /*a520*/  @P0 IMAD.IADD R43, R40, 0x1, R43 ;  /* 0x00000001282b0824 */ /* 0x000fc800078e022b */
[----:B------:R-:W-:-:S07]  /*a530*/  IMAD.MOV.U32 R58, RZ, RZ, R43 ;  /* 0x000000ffff3a7224 */ /* 0x000fce00078e002b */
[----:B------:R-:W-:Y:S05]  /*a540*/  WARPSYNC.COLLECTIVE R47, `(.L_x_117) ;  /* 0x000000002f087348 */ /* 0x000fea0003c00000 */
[----:B------:R0:W1:Y:S02]  /*a550*/  SHFL.UP P0, R46, R58, R49, R60 ;  /* 0x040000313a2e7389 */ /* 0x000064000000003c */
[----:B01----:R-:W-:Y:S05]  /*a560*/  ENDCOLLECTIVE ;  /* 0x000000000000791b */ /* 0x003fea0003800000 */
.L_x_117:
[----:B------:R-:W-:Y:S02]  /*a570*/  IMAD.MOV.U32 R49, RZ, RZ, 0x8 ;  /* 0x00000008ff317424 */ /* 0x000fe400078e00ff */
[----:B------:R-:W-:-:S04]  /*a580*/  IMAD.MOV.U32 R44, RZ, RZ, R46 ;  /* 0x000000ffff2c7224 */ /* 0x000fc800078e002e */
[----:B------:R-:W-:-:S04]  /*a590*/  @P0 IMAD.IADD R44, R43, 0x1, R44 ;  /* 0x000000012b2c0824 */ /* 0x000fc800078e022c */
[----:B------:R-:W-:-:S07]  /*a5a0*/  IMAD.MOV.U32 R58, RZ, RZ, R44 ;  /* 0x000000ffff3a7224 */ /* 0x000fce00078e002c */
[----:B------:R-:W-:Y:S05]  /*a5b0*/  WARPSYNC.COLLECTIVE R47, `(.L_x_118) ;  /* 0x000000002f087348 */ /* 0x000fea0003c00000 */
[----:B------:R0:W1:Y:S02]  /*a5c0*/  SHFL.UP P0, R46, R58, R49, R60 ;  /* 0x040000313a2e7389 */ /* 0x000064000000003c */
[----:B01----:R-:W-:Y:S05]  /*a5d0*/  ENDCOLLECTIVE ;  /* 0x000000000000791b */ /* 0x003fea0003800000 */
.L_x_118:
[----:B------:R-:W-:Y:S02]  /*a5e0*/  IMAD.MOV.U32 R49, RZ, RZ, 0x10 ;  /* 0x00000010ff317424 */ /* 0x000fe400078e00ff */
[----:B------:R-:W-:-:S04]  /*a5f0*/  IMAD.MOV.U32 R45, RZ, RZ, R46 ;  /* 0x000000ffff2d7224 */ /* 0x000fc800078e002e */
[----:B------:R-:W-:-:S04]  /*a600*/  @P0 IMAD.IADD R45, R44, 0x1, R45 ;  /* 0x000000012c2d0824 */ /* 0x000fc800078e022d */
[----:B------:R-:W-:-:S07]  /*a610*/  IMAD.MOV.U32 R58, RZ, RZ, R45 ;  /* 0x000000ffff3a7224 */ /* 0x000fce00078e002d */
[----:B------:R-:W-:Y:S05]  /*a620*/  WARPSYNC.COLLECTIVE R47, `(.L_x_119) ;  /* 0x000000002f087348 */ /* 0x000fea0003c00000 */
[----:B------:R0:W1:Y:S02]  /*a630*/  SHFL.UP P0, R46, R58, R49, R60 ;  /* 0x040000313a2e7389 */ /* 0x000064000000003c */
[----:B01----:R-:W-:Y:S05]  /*a640*/  ENDCOLLECTIVE ;  /* 0x000000000000791b */ /* 0x003fea0003800000 */
.L_x_119:
[----:B------:R-:W-:Y:S05]  /*a650*/  BRA `(.L_x_120) ;  /* 0xffffff8400407947 */ /* 0x000fea000383ffff */
.L_x_121:
[----:B------:R-:W-:-:S00]  /*a660*/  BRA `(.L_x_121) ;  /* 0xfffffffc00fc7947 */ /* 0x000fc0000383ffff */
[----:B------:R-:W-:-:S00]  /*a670*/  NOP ;  /* 0x0000000000007918 */ /* 0x000fc00000000000 */
        /* <DEDUP_REMOVED lines=8> */
.L_x_906:


//--------------------- .text._ZN3cub18CUB_300001_SM_10006detail10radix_sort33DeviceRadixSortExclusiveSumKernelINS1_5radix10policy_hubIiiyE10Policy1000EyEEvPT0_ --------------------------
	.section	.text._ZN3cub18CUB_300001_SM_10006detail10radix_sort33DeviceRadixSortExclusiveSumKernelINS1_5radix10policy_hubIiiyE10Policy1000EyEEvPT0_,"ax",@progbits
	.align	128
        .global         _ZN3cub18CUB_300001_SM_10006detail10radix_sort33DeviceRadixSortExclusiveSumKernelINS1_5radix10policy_hubIiiyE10Policy1000EyEEvPT0_
        .type           _ZN3cub18CUB_300001_SM_10006detail10radix_sort33DeviceRadixSortExclusiveSumKernelINS1_5radix10policy_hubIiiyE10Policy1000EyEEvPT0_,@function
        .size           _ZN3cub18CUB_300001_SM_10006detail10radix_sort33DeviceRadixSortExclusiveSumKernelINS1_5radix10policy_hubIiiyE10Policy1000EyEEvPT0_,(.L_x_907 - _ZN3cub18CUB_300001_SM_10006detail10radix_sort33DeviceRadixSortExclusiveSumKernelINS1_5radix10policy_hubIiiyE10Policy1000EyEEvPT0_)
        .other          _ZN3cub18CUB_300001_SM_10006detail10radix_sort33DeviceRadixSortExclusiveSumKernelINS1_5radix10policy_hubIiiyE10Policy1000EyEEvPT0_,@"STO_CUDA_ENTRY STV_DEFAULT"
_ZN3cub18CUB_300001_SM_10006detail10radix_sort33DeviceRadixSortExclusiveSumKernelINS1_5radix10policy_hubIiiyE10Policy1000EyEEvPT0_:
.text._ZN3cub18CUB_300001_SM_10006detail10radix_sort33DeviceRadixSortExclusiveSumKernelINS1_5radix10policy_hubIiiyE10Policy1000EyEEvPT0_:
[----:B------:R-:W-:Y:S01]  /*0000*/  LDC R1, c[0x0][0x37c] ;  /* 0x0000df00ff017b82 */ /* 0x000fe20000000800 */
[----:B------:R-:W0:Y:S07]  /*0010*/  S2R R18, SR_TID.X ;  /* 0x0000000000127919 */ /* 0x000e2e0000002100 */
[----:B------:R-:W1:Y:S01]  /*0020*/  LDC.64 R16, c[0x0][0x380] ;  /* 0x0000e000ff107b82 */ /* 0x000e620000000a00 */
[----:B------:R-:W2:Y:S01]  /*0030*/  LDCU.64 UR4, c[0x0][0x358] ;  /* 0x00006b00ff0477ac */ /* 0x000ea20008000a00 */
[----:B------:R-:W3:Y:S01]  /*0040*/  S2R R5, SR_CTAID.X ;  /* 0x0000000000057919 */ /* 0x000ee20000002500 */
[----:B0-----:R-:W-:Y:S01]  /*0050*/  ISETP.GT.U32.AND P1, PT, R18, 0xff, PT ;  /* 0x000000ff1200780c */ /* 0x001fe20003f24070 */
[----:B---3--:R-:W-:-:S04]  /*0060*/  IMAD R5, R5, 0x100, R18 ;  /* 0x0000010005057824 */ /* 0x008fc800078e0212 */
[----:B-1----:R-:W-:-:S08]  /*0070*/  IMAD.WIDE R16, R5, 0x8, R16 ;  /* 0x0000000805107825 */ /* 0x002fd000078e0210 */
[----:B--2---:R-:W2:Y:S01]  /*0080*/  @!P1 LDG.E.64 R2, desc[UR4][R16.64] ;  /* 0x0000000410029981 */ /* 0x004ea2000c1e1b00 */
[----:B------:R-:W-:Y:S02]  /*0090*/  MOV R0, 0x400 ;  /* 0x0000040000007802 */ /* 0x000fe40000000f00 */
[C---:B------:R-:W-:Y:S01]  /*00a0*/  ISETP.GT.U32.AND P0, PT, R18.reuse, 0x1f, PT ;  /* 0x0000001f1200780c */ /* 0x040fe20003f04070 */
[----:B------:R-:W0:Y:S02]  /*00b0*/  S2R R5, SR_CgaCtaId ;  /* 0x0000000000057919 */ /* 0x000e240000008800 */
[----:B0-----:R-:W-:Y:S02]  /*00c0*/  LEA R5, R5, R0, 0x18 ;  /* 0x0000000005057211 */ /* 0x001fe400078ec0ff */
[----:B------:R-:W-:-:S05]  /*00d0*/  LEA.HI R0, R18, R18, RZ, 0x1d ;  /* 0x0000001212007211 */ /* 0x000fca00078fe8ff */
[----:B------:R-:W-:-:S05]  /*00e0*/  IMAD R0, R0, 0x8, R5 ;  /* 0x0000000800007824 */ /* 0x000fca00078e0205 */
[----:B--2---:R0:W-:Y:S01]  /*00f0*/  STS.64 [R0+0x10], R2 ;  /* 0x0000100200007388 */ /* 0x0041e20000000a00 */
[----:B------:R-:W-:Y:S06]  /*0100*/  BAR.SYNC.DEFER_BLOCKING 0x0 ;  /* 0x0000000000007b1d */ /* 0x000fec0000010000 */
[----:B------:R-:W-:Y:S05]  /*0110*/  @P0 BRA `(.L_x_122) ;  /* 0x0000000400240947 */ /* 0x000fea0003800000 */
[----:B------:R-:W-:Y:S01]  /*0120*/  IMAD R18, R18, 0x48, R5 ;  /* 0x0000004812127824 */ /* 0x000fe200078e0205 */
[----:B------:R-:W-:-:S04]  /*0130*/  UMOV UR6, 0xffffffff ;  /* 0xffffffff00067882 */ /* 0x000fc80000000000 */
[----:B------:R-:W-:Y:S04]  /*0140*/  LDS.64 R14, [R18+0x10] ;  /* 0x00001000120e7984 */ /* 0x000fe80000000a00 */
[----:B------:R-:W-:Y:S04]  /*0150*/  LDS.64 R12, [R18+0x18] ;  /* 0x00001800120c7984 */ /* 0x000fe80000000a00 */
[----:B------:R-:W1:Y:S04]  /*0160*/  LDS.64 R10, [R18+0x20] ;  /* 0x00002000120a7984 */ /* 0x000e680000000a00 */
[----:B------:R-:W-:Y:S04]  /*0170*/  LDS.64 R8, [R18+0x28] ;  /* 0x0000280012087984 */ /* 0x000fe80000000a00 */
[----:B------:R-:W2:Y:S04]  /*0180*/  LDS.64 R6, [R18+0x30] ;  /* 0x0000300012067984 */ /* 0x000ea80000000a00 */
[----:B------:R-:W-:Y:S04]  /*0190*/  LDS.64 R4, [R18+0x38] ;  /* 0x0000380012047984 */ /* 0x000fe80000000a00 */
[----:B0-----:R-:W0:Y:S04]  /*01a0*/  LDS.64 R2, [R18+0x40] ;  /* 0x0000400012027984 */ /* 0x001e280000000a00 */
[----:B------:R-:W3:Y:S01]  /*01b0*/  LDS.64 R20, [R18+0x48] ;  /* 0x0000480012147984 */ /* 0x000ee20000000a00 */
[----:B-1----:R-:W-:-:S04]  /*01c0*/  IADD3 R19, P3, P4, R10, R12, R14 ;  /* 0x0000000c0a137210 */ /* 0x002fc80007c7e00e */
[----:B------:R-:W-:Y:S02]  /*01d0*/  IADD3.X R23, PT, PT, R11, R13, R15, P3, P4 ;  /* 0x0000000d0b177210 */ /* 0x000fe40001fe840f */
[----:B--2---:R-:W-:-:S04]  /*01e0*/  IADD3 R19, P0, P2, R6, R19, R8 ;  /* 0x0000001306137210 */ /* 0x004fc80007a1e008 */
[----:B------:R-:W-:Y:S02]  /*01f0*/  IADD3.X R23, PT, PT, R7, R23, R9, P0, P2 ;  /* 0x0000001707177210 */ /* 0x000fe400007e4409 */
[----:B0-----:R-:W-:-:S04]  /*0200*/  IADD3 R19, P3, P4, R2, R19, R4 ;  /* 0x0000001302137210 */ /* 0x001fc80007c7e004 */
[----:B---3--:R-:W-:Y:S02]  /*0210*/  IADD3 R20, P0, PT, R20, R19, RZ ;  /* 0x0000001314147210 */ /* 0x008fe40007f1e0ff */
[----:B------:R-:W-:-:S05]  /*0220*/  IADD3.X R19, PT, PT, R3, R23, R5, P3, P4 ;  /* 0x0000001703137210 */ /* 0x000fca0001fe8405 */
[----:B------:R-:W-:Y:S01]  /*0230*/  IMAD.X R19, R21, 0x1, R19, P0 ;  /* 0x0000000115137824 */ /* 0x000fe200000e0613 */
[----:B------:R-:W-:Y:S06]  /*0240*/  BRA.DIV UR6, `(.L_x_123) ;  /* 0x0000000206f07947 */ /* 0x000fec000b800000 */
[----:B------:R-:W0:Y:S04]  /*0250*/  SHFL.UP PT, R27, R20, 0x1, RZ ;  /* 0x04200000141b7989 */ /* 0x000e2800000e00ff */
[----:B------:R-:W1:Y:S01]  /*0260*/  SHFL.UP P0, R25, R19, 0x1, RZ ;  /* 0x0420000013197989 */ /* 0x000e6200000000ff */
[----:B0-----:R-:W-:-:S04]  /*0270*/  IADD3 R22, P2, PT, R27, R20, RZ ;  /* 0x000000141b167210 */ /* 0x001fc80007f5e0ff */
[----:B-1----:R-:W-:Y:S01]  /*0280*/  SEL R27, R22, R27, P0 ;  /* 0x0000001b161b7207 */ /* 0x002fe20000000000 */
[----:B------:R-:W-:-:S04]  /*0290*/  IMAD.X R26, R25, 0x1, R19, P2 ;  /* 0x00000001191a7824 */ /* 0x000fc800010e0613 */
[----:B------:R-:W0:Y:S01]  /*02a0*/  SHFL.UP PT, R28, R27, 0x2, RZ ;  /* 0x044000001b1c7989 */ /* 0x000e2200000e00ff */
[----:B------:R-:W-:-:S05]  /*02b0*/  SEL R26, R26, R25, P0 ;  /* 0x000000191a1a7207 */ /* 0x000fca0000000000 */
[----:B------:R-:W1:Y:S01]  /*02c0*/  SHFL.UP P0, R25, R26, 0x2, RZ ;  /* 0x044000001a197989 */ /* 0x000e6200000000ff */
[----:B0-----:R-:W-:-:S05]  /*02d0*/  IADD3 R21, P2, PT, R28, R27, RZ ;  /* 0x0000001b1c157210 */ /* 0x001fca0007f5e0ff */
[----:B-1----:R-:W-:Y:S01]  /*02e0*/  IMAD.X R22, R25, 0x1, R26, P2 ;  /* 0x0000000119167824 */ /* 0x002fe200010e061a */
[----:B------:R-:W-:-:S04]  /*02f0*/  SEL R28, R21, R28, P0 ;  /* 0x0000001c151c7207 */ /* 0x000fc80000000000 */
[----:B------:R-:W-:Y:S01]  /*0300*/  SEL R29, R22, R25, P0 ;  /* 0x00000019161d7207 */ /* 0x000fe20000000000 */
        /* <DEDUP_REMOVED lines=12> */
[----:B------:R0:W1:Y:S04]  /*03d0*/  SHFL.UP PT, R28, R27, 0x10, RZ ;  /* 0x060000001b1c7989 */ /* 0x00006800000e00ff */
[----:B------:R0:W2:Y:S02]  /*03e0*/  SHFL.UP P0, R25, R26, 0x10, RZ ;  /* 0x060000001a197989 */ /* 0x0000a400000000ff */
.L_x_134:
[----:B-1----:R-:W-:-:S04]  /*03f0*/  IADD3 R21, P2, PT, R28, R27, RZ ;  /* 0x0000001b1c157210 */ /* 0x002fc80007f5e0ff */
[----:B--2---:R-:W-:Y:S01]  /*0400*/  SEL R21, R21, R28, P0 ;  /* 0x0000001c15157207 */ /* 0x004fe20000000000 */
[----:B------:R-:W-:-:S05]  /*0410*/  IMAD.X R22, R25, 0x1, R26, P2 ;  /* 0x0000000119167824 */ /* 0x000fca00010e061a */
[----:B------:R-:W-:Y:S02]  /*0420*/  SEL R22, R22, R25, P0 ;  /* 0x0000001916167207 */ /* 0x000fe40000000000 */
[----:B------:R-:W-:-:S05]  /*0430*/  IADD3 R20, P0, PT, R21, -R20, RZ ;  /* 0x8000001415147210 */ /* 0x000fca0007f1e0ff */
[----:B------:R-:W-:Y:S01]  /*0440*/  IMAD.X R21, R22, 0x1, ~R19, P0 ;  /* 0x0000000116157824 */ /* 0x000fe200000e0e13 */
[----:B------:R-:W-:-:S04]  /*0450*/  IADD3 R14, P0, PT, R14, R20, RZ ;  /* 0x000000140e0e7210 */ /* 0x000fc80007f1e0ff */
[----:B------:R1:W-:Y:S01]  /*0460*/  STS.64 [R18+0x10], R20 ;  /* 0x0000101412007388 */ /* 0x0003e20000000a00 */
[----:B------:R-:W-:Y:S01]  /*0470*/  IMAD.X R15, R15, 0x1, R21, P0 ;  /* 0x000000010f0f7824 */ /* 0x000fe200000e0615 */
        /* <DEDUP_REMOVED lines=17> */
[----:B------:R-:W-:-:S05]  /*0590*/  IMAD.X R3, R3, 0x1, R5, P0 ;  /* 0x0000000103037824 */ /* 0x000fca00000e0605 */
[----:B------:R1:W-:Y:S03]  /*05a0*/  STS.64 [R18+0x48], R2 ;  /* 0x0000480212007388 */ /* 0x0003e60000000a00 */
.L_x_122:
[----:B------:R-:W-:Y:S05]  /*05b0*/  WARPSYNC.ALL ;  /* 0x0000000000007948 */ /* 0x000fea0003800000 */
[----:B------:R-:W-:Y:S06]  /*05c0*/  BAR.SYNC.DEFER_BLOCKING 0x0 ;  /* 0x0000000000007b1d */ /* 0x000fec0000010000 */
[----:B------:R-:W-:Y:S05]  /*05d0*/  @P1 EXIT ;  /* 0x000000000000194d */ /* 0x000fea0003800000 */
[----:B01----:R-:W0:Y:S04]  /*05e0*/  LDS.64 R2, [R0+0x10] ;  /* 0x0000100000027984 */ /* 0x003e280000000a00 */
[----:B0-----:R-:W-:Y:S01]  /*05f0*/  STG.E.64 desc[UR4][R16.64], R2 ;  /* 0x0000000210007986 */ /* 0x001fe2000c101b04 */
[----:B------:R-:W-:Y:S05]  /*0600*/  EXIT ;  /* 0x000000000000794d */ /* 0x000fea0003800000 */
.L_x_123:
[----:B------:R-:W-:Y:S02]  /*0610*/  IMAD.MOV.U32 R24, RZ, RZ, R20 ;  /* 0x000000ffff187224 */ /* 0x000fe400078e0014 */
[----:B------:R-:W-:Y:S02]  /*0620*/  IMAD.MOV.U32 R23, RZ, RZ, 0x1 ;  /* 0x00000001ff177424 */ /* 0x000fe400078e00ff */
[----:B------:R-:W-:Y:S02]  /*0630*/  IMAD.MOV.U32 R22, RZ, RZ, RZ ;  /* 0x000000ffff167224 */ /* 0x000fe400078e00ff */
[----:B------:R-:W-:-:S07]  /*0640*/  IMAD.MOV.U32 R21, RZ, RZ, -0x1 ;  /* 0xffffffffff157424 */ /* 0x000fce00078e00ff */
[----:B------:R-:W-:Y:S05]  /*0650*/  WARPSYNC.COLLECTIVE R21, `(.L_x_124) ;  /* 0x0000000015087348 */ /* 0x000fea0003c00000 */
[----:B------:R0:W1:Y:S02]  /*0660*/  SHFL.UP P0, R25, R24, R23, R22 ;  /* 0x0400001718197389 */ /* 0x0000640000000016 */
[----:B01----:R-:W-:Y:S05]  /*0670*/  ENDCOLLECTIVE ;  /* 0x000000000000791b */ /* 0x003fea0003800000 */
.L_x_124:
[----:B------:R-:W-:Y:S02]  /*0680*/  IMAD.MOV.U32 R24, RZ, RZ, R19 ;  /* 0x000000ffff187224 */ /* 0x000fe400078e0013 */
[----:B------:R-:W-:-:S07]  /*0690*/  IMAD.MOV.U32 R27, RZ, RZ, R25 ;  /* 0x000000ffff1b7224 */ /* 0x000fce00078e0019 */
[----:B------:R-:W-:Y:S05]  /*06a0*/  WARPSYNC.COLLECTIVE R21, `(.L_x_125) ;  /* 0x0000000015087348 */ /* 0x000fea0003c00000 */
[----:B------:R0:W1:Y:S02]  /*06b0*/  SHFL.UP P0, R25, R24, R23, R22 ;  /* 0x0400001718197389 */ /* 0x0000640000000016 */
[----:B01----:R-:W-:Y:S05]  /*06c0*/  ENDCOLLECTIVE ;  /* 0x000000000000791b */ /* 0x003fea0003800000 */
.L_x_125:
[----:B------:R-:W-:Y:S01]  /*06d0*/  IADD3 R26, P2, PT, R27, R20, RZ ;  /* 0x000000141b1a7210 */ /* 0x000fe20007f5e0ff */
[----:B------:R-:W-:-:S03]  /*06e0*/  IMAD.MOV.U32 R23, RZ, RZ, 0x2 ;  /* 0x00000002ff177424 */ /* 0x000fc600078e00ff */
[----:B------:R-:W-:Y:S01]  /*06f0*/  SEL R27, R26, R27, P0 ;  /* 0x0000001b1a1b7207 */ /* 0x000fe20000000000 */
[----:B------:R-:W-:-:S04]  /*0700*/  IMAD.X R26, R25, 0x1, R19, P2 ;  /* 0x00000001191a7824 */ /* 0x000fc800010e0613 */
[----:B------:R-:W-:Y:S01]  /*0710*/  IMAD.MOV.U32 R24, RZ, RZ, R27 ;  /* 0x000000ffff187224 */ /* 0x000fe200078e001b */
[----:B------:R-:W-:-:S07]  /*0720*/  SEL R26, R26, R25, P0 ;  /* 0x000000191a1a7207 */ /* 0x000fce0000000000 */
[----:B------:R-:W-:Y:S05]  /*0730*/  WARPSYNC.COLLECTIVE R21, `(.L_x_126) ;  /* 0x0000000015087348 */ /* 0x000fea0003c00000 */
[----:B------:R0:W1:Y:S02]  /*0740*/  SHFL.UP P0, R25, R24, R23, R22 ;  /* 0x0400001718197389 */ /* 0x0000640000000016 */
[----:B01----:R-:W-:Y:S05]  /*0750*/  ENDCOLLECTIVE ;  /* 0x000000000000791b */ /* 0x003fea0003800000 */
.L_x_126:
[----:B------:R-:W-:Y:S02]  /*0760*/  IMAD.MOV.U32 R24, RZ, RZ, R26 ;  /* 0x000000ffff187224 */ /* 0x000fe400078e001a */
[----:B------:R-:W-:-:S07]  /*0770*/  IMAD.MOV.U32 R28, RZ, RZ, R25 ;  /* 0x000000ffff1c7224 */ /* 0x000fce00078e0019 */
[----:B------:R-:W-:Y:S05]  /*0780*/  WARPSYNC.COLLECTIVE R21, `(.L_x_127) ;  /* 0x0000000015087348 */ /* 0x000fea0003c00000 */
[----:B------:R0:W1:Y:S02]  /*0790*/  SHFL.UP P0, R25, R24, R23, R22 ;  /* 0x0400001718197389 */ /* 0x0000640000000016 */
[----:B01----:R-:W-:Y:S05]  /*07a0*/  ENDCOLLECTIVE ;  /* 0x000000000000791b */ /* 0x003fea0003800000 */
.L_x_127:
        /* <DEDUP_REMOVED lines=9> */
.L_x_128:
[----:B------:R-:W-:Y:S02]  /*0840*/  IMAD.MOV.U32 R24, RZ, RZ, R29 ;  /* 0x000000ffff187224 */ /* 0x000fe400078e001d */
[----:B------:R-:W-:-:S07]  /*0850*/  IMAD.MOV.U32 R27, RZ, RZ, R25 ;  /* 0x000000ffff1b7224 */ /* 0x000fce00078e0019 */
[----:B------:R-:W-:Y:S05]  /*0860*/  WARPSYNC.COLLECTIVE R21, `(.L_x_129) ;  /* 0x0000000015087348 */ /* 0x000fea0003c00000 */
[----:B------:R0:W1:Y:S02]  /*0870*/  SHFL.UP P0, R25, R24, R23, R22 ;  /* 0x0400001718197389 */ /* 0x0000640000000016 */
[----:B01----:R-:W-:Y:S05]  /*0880*/  ENDCOLLECTIVE ;  /* 0x000000000000791b */ /* 0x003fea0003800000 */
.L_x_129:
        /* <DEDUP_REMOVED lines=9> */
.L_x_130:
[----:B------:R-:W-:Y:S02]  /*0920*/  IMAD.MOV.U32 R24, RZ, RZ, R29 ;  /* 0x000000ffff187224 */ /* 0x000fe400078e001d */
[----:B------:R-:W-:-:S07]  /*0930*/  IMAD.MOV.U32 R27, RZ, RZ, R25 ;  /* 0x000000ffff1b7224 */ /* 0x000fce00078e0019 */
[----:B------:R-:W-:Y:S05]  /*0940*/  WARPSYNC.COLLECTIVE R21, `(.L_x_131) ;  /* 0x0000000015087348 */ /* 0x000fea0003c00000 */
[----:B------:R0:W1:Y:S02]  /*0950*/  SHFL.UP P0, R25, R24, R23, R22 ;  /* 0x0400001718197389 */ /* 0x0000640000000016 */
[----:B01----:R-:W-:Y:S05]  /*0960*/  ENDCOLLECTIVE ;  /* 0x000000000000791b */ /* 0x003fea0003800000 */
.L_x_131:
        /* <DEDUP_REMOVED lines=9> */
.L_x_132:
[----:B------:R-:W-:Y:S02]  /*0a00*/  IMAD.MOV.U32 R24, RZ, RZ, R26 ;  /* 0x000000ffff187224 */ /* 0x000fe400078e001a */
[----:B------:R-:W-:-:S07]  /*0a10*/  IMAD.MOV.U32 R28, RZ, RZ, R25 ;  /* 0x000000ffff1c7224 */ /* 0x000fce00078e0019 */
[----:B------:R-:W-:Y:S05]  /*0a20*/  WARPSYNC.COLLECTIVE R21, `(.L_x_133) ;  /* 0x0000000015087348 */ /* 0x000fea0003c00000 */
[----:B------:R0:W1:Y:S02]  /*0a30*/  SHFL.UP P0, R25, R24, R23, R22 ;  /* 0x0400001718197389 */ /* 0x0000640000000016 */
[----:B01----:R-:W-:Y:S05]  /*0a40*/  ENDCOLLECTIVE ;  /* 0x000000000000791b */ /* 0x003fea0003800000 */
.L_x_133:
[----:B------:R-:W-:Y:S05]  /*0a50*/  BRA `(.L_x_134) ;  /* 0xfffffff800647947 */ /* 0x000fea000383ffff */
.L_x_135:
        /* <DEDUP_REMOVED lines=10> */
.L_x_907:


//--------------------- .text._ZN3cub18CUB_300001_SM_10006detail10radix_sort30DeviceRadixSortHistogramKernelINS1_5radix10policy_hubIiiyE10Policy1000ELNS0_9SortOrderE0EiyNS1_21identity_decomposer_tEEEvPT2_PKT1_SA_iiT3_ --------------------------
	.section	.text._ZN3cub18CUB_300001_SM_10006detail10radix_sort30DeviceRadixSortHistogramKernelINS1_5radix10policy_hubIiiyE10Policy1000ELNS0_9SortOrderE0EiyNS1_21identity_decomposer_tEEEvPT2_PKT1_SA_iiT3_,"ax",@progbits
	.align	128
        .global         _ZN3cub18CUB_300001_SM_10006detail10radix_sort30DeviceRadixSortHistogramKernelINS1_5radix10policy_hubIiiyE10Policy1000ELNS0_9SortOrderE0EiyNS1_21identity_decomposer_tEEEvPT2_PKT1_SA_iiT3_
        .type           _ZN3cub18CUB_300001_SM_10006detail10radix_sort30DeviceRadixSortHistogramKernelINS1_5radix10policy_hubIiiyE10Policy1000ELNS0_9SortOrderE0EiyNS1_21identity_decomposer_tEEEvPT2_PKT1_SA_iiT3_,@function
        .size           _ZN3cub18CUB_300001_SM_10006detail10radix_sort30DeviceRadixSortHistogramKernelINS1_5radix10policy_hubIiiyE10Policy1000ELNS0_9SortOrderE0EiyNS1_21identity_decomposer_tEEEvPT2_PKT1_SA_iiT3_,(.L_x_908 - _ZN3cub18CUB_300001_SM_10006detail10radix_sort30DeviceRadixSortHistogramKernelINS1_5radix10policy_hubIiiyE10Policy1000ELNS0_9SortOrderE0EiyNS1_21identity_decomposer_tEEEvPT2_PKT1_SA_iiT3_)
        .other          _ZN3cub18CUB_300001_SM_10006detail10radix_sort30DeviceRadixSortHistogramKernelINS1_5radix10policy_hubIiiyE10Policy1000ELNS0_9SortOrderE0EiyNS1_21identity_decomposer_tEEEvPT2_PKT1_SA_iiT3_,@"STO_CUDA_ENTRY STV_DEFAULT"
_ZN3cub18CUB_300001_SM_10006detail10radix_sort30DeviceRadixSortHistogramKernelINS1_5radix10policy_hubIiiyE10Policy1000ELNS0_9SortOrderE0EiyNS1_21identity_decomposer_tEEEvPT2_PKT1_SA_iiT3_:
.text._ZN3cub18CUB_300001_SM_10006detail10radix_sort30DeviceRadixSortHistogramKernelINS1_5radix10policy_hubIiiyE10Policy1000ELNS0_9SortOrderE0EiyNS1_21identity_decomposer_tEEEvPT2_PKT1_SA_iiT3_:
[----:B------:R-:W-:Y:S01]  /*0000*/  LDC R1, c[0x0][0x37c] ;  /* 0x0000df00ff017b82 */ /* 0x000fe20000000800 */
[----:B------:R-:W0:Y:S02]  /*0010*/  LDCU.64 UR14, c[0x0][0x390] ;  /* 0x00007200ff0e77ac */ /* 0x000e240008000a00 */
[----:B0-----:R-:W-:-:S04]  /*0020*/  ISETP.NE.U32.AND P0, PT, RZ, UR14, PT ;  /* 0x0000000eff007c0c */ /* 0x001fc8000bf05070 */
[----:B------:R-:W-:-:S13]  /*0030*/  ISETP.NE.AND.EX P0, PT, RZ, UR15, PT, P0 ;  /* 0x0000000fff007c0c */ /* 0x000fda000bf05300 */
[----:B------:R-:W-:Y:S05]  /*0040*/  @!P0 EXIT ;  /* 0x000000000000894d */ /* 0x000fea0003800000 */
[----:B------:R-:W-:Y:S01]  /*0050*/  UIADD3 UR11, UP0, UPT, UR14, -0x1, URZ ;  /* 0xffffffff0e0b7890 */ /* 0x000fe2000ff1e0ff */
[----:B------:R-:W0:Y:S01]  /*0060*/  S2R R4, SR_TID.X ;  /* 0x0000000000047919 */ /* 0x000e220000002100 */
[----:B------:R-:W1:Y:S01]  /*0070*/  LDCU.64 UR4, c[0x0][0x398] ;  /* 0x00007300ff0477ac */ /* 0x000e620008000a00 */
[----:B------:R-:W2:Y:S01]  /*0080*/  S2UR UR7, SR_CgaCtaId ;  /* 0x00000000000779c3 */ /* 0x000ea20000008800 */
[----:B------:R-:W-:Y:S01]  /*0090*/  UIADD3.X UR12, UPT, UPT, UR15, -0x1, URZ, UP0, !UPT ;  /* 0xffffffff0f0c7890 */ /* 0x000fe200087fe4ff */
[----:B------:R-:W-:Y:S01]  /*00a0*/  UMOV UR6, 0x400 ;  /* 0x0000040000067882 */ /* 0x000fe20000000000 */
[----:B------:R-:W3:Y:S05]  /*00b0*/  LDCU.64 UR20, c[0x0][0x358] ;  /* 0x00006b00ff1477ac */ /* 0x000eea0008000a00 */
[----:B------:R-:W4:Y:S01]  /*00c0*/  S2UR UR8, SR_CTAID.X ;  /* 0x00000000000879c3 */ /* 0x000f220000002500 */
[----:B------:R-:W-:Y:S01]  /*00d0*/  USHF.R.U64 UR11, UR11, 0x1e, UR12 ;  /* 0x0000001e0b0b7899 */ /* 0x000fe2000800120c */
[----:B------:R-:W0:Y:S03]  /*00e0*/  LDCU UR28, c[0x0][0x370] ;  /* 0x00006e00ff1c77ac */ /* 0x000e260008000800 */
[----:B------:R-:W-:-:S02]  /*00f0*/  UIADD3 UR11, UP0, UPT, UR11, 0x1, URZ ;  /* 0x000000010b0b7890 */ /* 0x000fc4000ff1e0ff */
[----:B-1----:R-:W-:Y:S02]  /*0100*/  UIADD3 UR4, UPT, UPT, UR5, 0x7, -UR4 ;  /* 0x0000000705047890 */ /* 0x002fe4000fffe804 */
[----:B------:R-:W-:Y:S02]  /*0110*/  ULEA.HI.X UR12, UR12, URZ, URZ, 0x2, UP0 ;  /* 0x000000ff0c0c7291 */ /* 0x000fe400080f14ff */
[----:B------:R-:W-:Y:S02]  /*0120*/  UISETP.LT.U32.AND UP0, UPT, UR11, UR14, UPT ;  /* 0x0000000e0b00728c */ /* 0x000fe4000bf01070 */
[----:B------:R-:W-:Y:S02]  /*0130*/  USHF.R.S32.HI UR5, URZ, 0x1f, UR4 ;  /* 0x0000001fff057899 */ /* 0x000fe40008011404 */
[----:B------:R-:W-:Y:S02]  /*0140*/  UISETP.LT.U32.AND.EX UP0, UPT, UR12, UR15, UPT, UP0 ;  /* 0x0000000f0c00728c */ /* 0x000fe4000bf01100 */
[----:B------:R-:W-:-:S02]  /*0150*/  ULEA.HI UR5, UR5, UR4, URZ, 0x3 ;  /* 0x0000000405057291 */ /* 0x000fc4000f8f18ff */
[----:B------:R-:W-:Y:S01]  /*0160*/  USEL UR11, UR11, UR14, UP0 ;  /* 0x0000000e0b0b7287 */ /* 0x000fe20008000000 */
[C---:B0-----:R-:W-:Y:S01]  /*0170*/  VIADD R21, R4.reuse, 0x780 ;  /* 0x0000078004157836 */ /* 0x041fe20000000000 */
[----:B------:R-:W-:Y:S02]  /*0180*/  USEL UR12, UR12, UR15, UP0 ;  /* 0x0000000f0c0c7287 */ /* 0x000fe40008000000 */
[----:B------:R-:W-:Y:S02]  /*0190*/  UISETP.GE.AND UP0, UPT, UR4, 0x8, UPT ;  /* 0x000000080400788c */ /* 0x000fe4000bf06270 */
[----:B--2---:R-:W-:Y:S02]  /*01a0*/  ULEA UR6, UR7, UR6, 0x18 ;  /* 0x0000000607067291 */ /* 0x004fe4000f8ec0ff */
[----:B------:R-:W-:Y:S02]  /*01b0*/  USHF.R.S32.HI UR5, URZ, 0x3, UR5 ;  /* 0x00000003ff057899 */ /* 0x000fe40008011405 */
[----:B------:R-:W-:Y:S01]  /*01c0*/  PLOP3.LUT P0, PT, PT, PT, UP0, 0x80, 0x8 ;  /* 0x000000000008781c */ /* 0x000fe20003f0f008 */
[----:B----4-:R-:W-:Y:S01]  /*01d0*/  USHF.L.U32 UR8, UR8, 0xb, URZ ;  /* 0x0000000b08087899 */ /* 0x010fe200080006ff */
[C---:B------:R-:W-:Y:S01]  /*01e0*/  LEA R0, R4.reuse, UR6, 0x2 ;  /* 0x0000000604007c11 */ /* 0x040fe2000f8e10ff */
[----:B------:R-:W-:Y:S01]  /*01f0*/  UIADD3 UR22, UPT, UPT, UR5, -0x1, URZ ;  /* 0xffffffff05167890 */ /* 0x000fe2000fffe0ff */
[----:B------:R-:W-:Y:S01]  /*0200*/  ISETP.GT.U32.OR P0, PT, R4, 0xff, !P0 ;  /* 0x000000ff0400780c */ /* 0x000fe20004704470 */
[----:B------:R-:W-:-:S02]  /*0210*/  ULOP3.LUT UR23, UR5, 0xf, URZ, 0xc0, !UPT ;  /* 0x0000000f05177892 */ /* 0x000fc4000f8ec0ff */
[----:B------:R-:W-:Y:S01]  /*0220*/  ULOP3.LUT UR24, UR5, 0x7, URZ, 0xc0, !UPT ;  /* 0x0000000705187892 */ /* 0x000fe2000f8ec0ff */
[----:B------:R-:W-:Y:S01]  /*0230*/  P2R R20, PR, RZ, 0x1 ;  /* 0x00000001ff147803 */ /* 0x000fe20000000000 */
[----:B------:R-:W-:Y:S02]  /*0240*/  ULOP3.LUT UR25, UR5, 0x3, URZ, 0xc0, !UPT ;  /* 0x0000000305197892 */ /* 0x000fe4000f8ec0ff */
[----:B------:R-:W-:Y:S02]  /*0250*/  ULOP3.LUT UR26, UR5, 0xffffff0, URZ, 0xc0, !UPT ;  /* 0x0ffffff0051a7892 */ /* 0x000fe4000f8ec0ff */
[----:B------:R-:W-:Y:S02]  /*0260*/  ULOP3.LUT UR27, UR5, 0xffffff8, URZ, 0xc0, !UPT ;  /* 0x0ffffff8051b7892 */ /* 0x000fe4000f8ec0ff */
[----:B------:R-:W-:Y:S01]  /*0270*/  ULOP3.LUT UR9, UR5, 0x1, URZ, 0xc0, !UPT ;  /* 0x0000000105097892 */ /* 0x000fe2000f8ec0ff */
[----:B------:R-:W-:Y:S01]  /*0280*/  UMOV UR6, URZ ;  /* 0x000000ff00067c82 */ /* 0x000fe20008000000 */
[----:B---3--:R-:W-:-:S10]  /*0290*/  UMOV UR7, URZ ;  /* 0x000000ff00077c82 */ /* 0x008fd40008000000 */
.L_x_219:
[----:B------:R-:W-:Y:S01]  /*02a0*/  ISETP.NE.AND P0, PT, R20, RZ, PT ;  /* 0x000000ff1400720c */ /* 0x000fe20003f05270 */
[----:B------:R-:W-:-:S12]  /*02b0*/  BSSY.RECONVERGENT B0, `(.L_x_136) ;  /* 0x000007c000007945 */ /* 0x000fd80003800200 */
[----:B012345:R-:W-:Y:S05]  /*02c0*/  @P0 BRA `(.L_x_137) ;  /* 0x0000000400e80947 */ /* 0x03ffea0003800000 */
[----:B------:R-:W-:Y:S02]  /*02d0*/  IMAD.U32 R2, RZ, RZ, UR22 ;  /* 0x00000016ff027e24 */ /* 0x000fe4000f8e00ff */
[----:B------:R-:W-:-:S03]  /*02e0*/  IMAD.MOV.U32 R3, RZ, RZ, RZ ;  /* 0x000000ffff037224 */ /* 0x000fc600078e00ff */
[----:B------:R-:W-:-:S13]  /*02f0*/  ISETP.GE.U32.AND P1, PT, R2, 0xf, PT ;  /* 0x0000000f0200780c */ /* 0x000fda0003f26070 */
[----:B------:R-:W-:Y:S05]  /*0300*/  @!P1 BRA `(.L_x_138) ;  /* 0x00000000005c9947 */ /* 0x000fea0003800000 */
[----:B------:R-:W-:Y:S01]  /*0310*/  VIADD R2, R0, 0x2000 ;  /* 0x0000200000027836 */ /* 0x000fe20000000000 */
[----:B------:R-:W-:-:S12]  /*0320*/  UIADD3 UR4, UPT, UPT, -UR26, URZ, URZ ;  /* 0x000000ff1a047290 */ /* 0x000fd8000fffe1ff */
.L_x_139:
[----:B------:R-:W-:Y:S01]  /*0330*/  UIADD3 UR4, UPT, UPT, UR4, 0x10, URZ ;  /* 0x0000001004047890 */ /* 0x000fe2000fffe0ff */
[----:B------:R-:W-:Y:S03]  /*0340*/  STS [R2+-0x2000], RZ ;  /* 0xffe000ff02007388 */ /* 0x000fe60000000800 */
[----:B------:R-:W-:Y:S01]  /*0350*/  UISETP.NE.AND UP0, UPT, UR4, URZ, UPT ;  /* 0x000000ff0400728c */ /* 0x000fe2000bf05270 */
        /* <DEDUP_REMOVED lines=16> */
[----:B------:R-:W-:Y:S06]  /*0460*/  BRA.U UP0, `(.L_x_139) ;  /* 0xfffffffd00b07547 */ /* 0x000fec000b83ffff */
[----:B------:R-:W-:-:S07]  /*0470*/  IMAD.U32 R3, RZ, RZ, UR26 ;  /* 0x0000001aff037e24 */ /* 0x000fce000f8e00ff */
.L_x_138:
[----:B------:R-:W-:Y:S01]  /*0480*/  ISETP.NE.AND P0, PT, RZ, UR23, PT ;  /* 0x00000017ff007c0c */ /* 0x000fe2000bf05270 */
[----:B------:R-:W-:Y:S01]  /*0490*/  IMAD.U32 R6, RZ, RZ, UR24 ;  /* 0x00000018ff067e24 */ /* 0x000fe2000f8e00ff */
[----:B------:R-:W-:-:S03]  /*04a0*/  MOV R2, UR23 ;  /* 0x0000001700027c02 */ /* 0x000fc60008000f00 */
[----:B------:R-:W-:Y:S02]  /*04b0*/  VIADD R6, R6, 0xffffffff ;  /* 0xffffffff06067836 */ /* 0x000fe40000000000 */
[----:B------:R-:W-:-:S06]  /*04c0*/  VIADD R2, R2, 0xffffffff ;  /* 0xffffffff02027836 */ /* 0x000fcc0000000000 */
[----:B------:R-:W-:Y:S05]  /*04d0*/  @!P0 BRA `(.L_x_140) ;  /* 0x00000000007c8947 */ /* 0x000fea0003800000 */
[----:B------:R-:W-:Y:S01]  /*04e0*/  ISETP.GE.U32.AND P2, PT, R2, 0x7, PT ;  /* 0x000000070200780c */ /* 0x000fe20003f46070 */
[----:B------:R-:W-:-:S12]  /*04f0*/  UISETP.NE.AND UP0, UPT, UR24, URZ, UPT ;  /* 0x000000ff1800728c */ /* 0x000fd8000bf05270 */
[----:B------:R-:W-:Y:S05]  /*0500*/  @!P2 BRA `(.L_x_141) ;  /* 0x000000000028a947 */ /* 0x000fea0003800000 */
        /* <DEDUP_REMOVED lines=10> */
.L_x_141:
[----:B------:R-:W-:Y:S05]  /*05b0*/  BRA.U !UP0, `(.L_x_140) ;  /* 0x0000000108447547 */ /* 0x000fea000b800000 */
[----:B------:R-:W-:Y:S01]  /*05c0*/  ISETP.GE.U32.AND P2, PT, R6, 0x3, PT ;  /* 0x000000030600780c */ /* 0x000fe20003f46070 */
[----:B------:R-:W-:-:S12]  /*05d0*/  UISETP.NE.AND UP0, UPT, UR25, URZ, UPT ;  /* 0x000000ff1900728c */ /* 0x000fd8000bf05270 */
[C---:B0-----:R-:W-:Y:S02]  /*05e0*/  @P2 IMAD R5, R3.reuse, 0x400, R0 ;  /* 0x0000040003052824 */ /* 0x041fe400078e0200 */
[----:B------:R-:W-:-:S03]  /*05f0*/  @P2 VIADD R3, R3, 0x4 ;  /* 0x0000000403032836 */ /* 0x000fc60000000000 */
[----:B------:R1:W-:Y:S04]  /*0600*/  @P2 STS [R5], RZ ;  /* 0x000000ff05002388 */ /* 0x0003e80000000800 */
[----:B------:R1:W-:Y:S04]  /*0610*/  @P2 STS [R5+0x400], RZ ;  /* 0x000400ff05002388 */ /* 0x0003e80000000800 */
[----:B------:R1:W-:Y:S04]  /*0620*/  @P2 STS [R5+0x800], RZ ;  /* 0x000800ff05002388 */ /* 0x0003e80000000800 */
[----:B------:R1:W-:Y:S01]  /*0630*/  @P2 STS [R5+0xc00], RZ ;  /* 0x000c00ff05002388 */ /* 0x0003e20000000800 */
[----:B------:R-:W-:Y:S05]  /*0640*/  BRA.U !UP0, `(.L_x_140) ;  /* 0x0000000108207547 */ /* 0x000fea000b800000 */
[----:B------:R-:W-:Y:S01]  /*0650*/  IMAD R3, R3, 0x400, R0 ;  /* 0x0000040003037824 */ /* 0x000fe200078e0200 */
[----:B------:R-:W-:-:S04]  /*0660*/  UISETP.NE.AND UP0, UPT, UR25, 0x1, UPT ;  /* 0x000000011900788c */ /* 0x000fc8000bf05270 */
[----:B------:R2:W-:Y:S05]  /*0670*/  STS [R3], RZ ;  /* 0x000000ff03007388 */ /* 0x0005ea0000000800 */
[----:B------:R-:W-:Y:S05]  /*0680*/  BRA.U !UP0, `(.L_x_140) ;  /* 0x0000000108107547 */ /* 0x000fea000b800000 */
[----:B------:R-:W-:Y:S01]  /*0690*/  UISETP.NE.AND UP0, UPT, UR25, 0x2, UPT ;  /* 0x000000021900788c */ /* 0x000fe2000bf05270 */
[----:B------:R3:W-:Y:S05]  /*06a0*/  STS [R3+0x400], RZ ;  /* 0x000400ff03007388 */ /* 0x0007ea0000000800 */
[----:B------:R-:W-:-:S13]  /*06b0*/  PLOP3.LUT P2, PT, PT, PT, UP0, 0x80, 0x8 ;  /* 0x000000000008781c */ /* 0x000fda0003f4f008 */
[----:B------:R3:W-:Y:S02]  /*06c0*/  @P2 STS [R3+0x800], RZ ;  /* 0x000800ff03002388 */ /* 0x0007e40000000800 */
.L_x_140:
[----:B------:R-:W-:-:S13]  /*06d0*/  ISETP.GT.U32.AND P2, PT, R4, 0x7f, PT ;  /* 0x0000007f0400780c */ /* 0x000fda0003f44070 */
[----:B------:R-:W-:Y:S05]  /*06e0*/  @P2 BRA `(.L_x_137) ;  /* 0x0000000000e02947 */ /* 0x000fea0003800000 */
[----:B--23--:R-:W-:Y:S01]  /*06f0*/  HFMA2 R3, -RZ, RZ, 0, 0 ;  /* 0x00000000ff037431 */ /* 0x00cfe200000001ff */
[----:B------:R-:W-:Y:S06]  /*0700*/  @!P1 BRA `(.L_x_142) ;  /* 0x0000000000589947 */ /* 0x000fec0003800000 */
[----:B------:R-:W-:-:S07]  /*0710*/  IMAD.MOV.U32 R3, RZ, RZ, RZ ;  /* 0x000000ffff037224 */ /* 0x000fce00078e00ff */
.L_x_143:
[C---:B012---:R-:W-:Y:S02]  /*0720*/  IMAD R5, R3.reuse, 0x400, R0 ;  /* 0x0000040003057824 */ /* 0x047fe400078e0200 */
[----:B------:R-:W-:-:S03]  /*0730*/  VIADD R3, R3, 0x10 ;  /* 0x0000001003037836 */ /* 0x000fc60000000000 */
[----:B------:R2:W-:Y:S02]  /*0740*/  STS [R5+0x200], RZ ;  /* 0x000200ff05007388 */ /* 0x0005e40000000800 */
[----:B------:R-:W-:Y:S02]  /*0750*/  ISETP.NE.AND P1, PT, R3, UR26, PT ;  /* 0x0000001a03007c0c */ /* 0x000fe4000bf25270 */
[----:B------:R2:W-:Y:S04]  /*0760*/  STS [R5+0x600], RZ ;  /* 0x000600ff05007388 */ /* 0x0005e80000000800 */
        /* <DEDUP_REMOVED lines=13> */
[----:B------:R2:W-:Y:S01]  /*0840*/  STS [R5+0x3e00], RZ ;  /* 0x003e00ff05007388 */ /* 0x0005e20000000800 */
[----:B------:R-:W-:Y:S05]  /*0850*/  @P1 BRA `(.L_x_143) ;  /* 0xfffffffc00b01947 */ /* 0x000fea000383ffff */
[----:B------:R-:W-:-:S07]  /*0860*/  IMAD.U32 R3, RZ, RZ, UR26 ;  /* 0x0000001aff037e24 */ /* 0x000fce000f8e00ff */
.L_x_142:
[----:B------:R-:W-:Y:S05]  /*0870*/  @!P0 BRA `(.L_x_137) ;  /* 0x00000000007c8947 */ /* 0x000fea0003800000 */
[----:B------:R-:W-:Y:S01]  /*0880*/  ISETP.GE.U32.AND P0, PT, R2, 0x7, PT ;  /* 0x000000070200780c */ /* 0x000fe20003f06070 */
[----:B------:R-:W-:-:S12]  /*0890*/  UISETP.NE.AND UP0, UPT, UR24, URZ, UPT ;  /* 0x000000ff1800728c */ /* 0x000fd8000bf05270 */
[----:B------:R-:W-:Y:S05]  /*08a0*/  @!P0 BRA `(.L_x_144) ;  /* 0x0000000000288947 */ /* 0x000fea0003800000 */
[C---:B------:R-:W-:Y:S02]  /*08b0*/  IMAD R2, R3.reuse, 0x400, R0 ;  /* 0x0000040003027824 */ /* 0x040fe400078e0200 */
[----:B------:R-:W-:-:S03]  /*08c0*/  VIADD R3, R3, 0x8 ;  /* 0x0000000803037836 */ /* 0x000fc60000000000 */
[----:B------:R3:W-:Y:S04]  /*08d0*/  STS [R2+0x200], RZ ;  /* 0x000200ff02007388 */ /* 0x0007e80000000800 */
[----:B------:R3:W-:Y:S04]  /*08e0*/  STS [R2+0x600], RZ ;  /* 0x000600ff02007388 */ /* 0x0007e80000000800 */
[----:B------:R3:W-:Y:S04]  /*08f0*/  STS [R2+0xa00], RZ ;  /* 0x000a00ff02007388 */ /* 0x0007e80000000800 */
[----:B------:R3:W-:Y:S04]  /*0900*/  STS [R2+0xe00], RZ ;  /* 0x000e00ff02007388 */ /* 0x0007e80000000800 */
[----:B------:R3:W-:Y:S04]  /*0910*/  STS [R2+0x1200], RZ ;  /* 0x001200ff02007388 */ /* 0x0007e80000000800 */
[----:B------:R3:W-:Y:S04]  /*0920*/  STS [R2+0x1600], RZ ;  /* 0x001600ff02007388 */ /* 0x0007e80000000800 */
[----:B------:R3:W-:Y:S04]  /*0930*/  STS [R2+0x1a00], RZ ;  /* 0x001a00ff02007388 */ /* 0x0007e80000000800 */
[----:B------:R3:W-:Y:S02]  /*0940*/  STS [R2+0x1e00], RZ ;  /* 0x001e00ff02007388 */ /* 0x0007e40000000800 */
.L_x_144:
[----:B------:R-:W-:Y:S05]  /*0950*/  BRA.U !UP0, `(.L_x_137) ;  /* 0x0000000108447547 */ /* 0x000fea000b800000 */
[----:B------:R-:W-:Y:S01]  /*0960*/  ISETP.GE.U32.AND P0, PT, R6, 0x3, PT ;  /* 0x000000030600780c */ /* 0x000fe20003f06070 */
[----:B------:R-:W-:-:S12]  /*0970*/  UISETP.NE.AND UP0, UPT, UR25, URZ, UPT ;  /* 0x000000ff1900728c */ /* 0x000fd8000bf05270 */
[C---:B---3--:R-:W-:Y:S01]  /*0980*/  @P0 IMAD R2, R3.reuse, 0x400, R0 ;  /* 0x0000040003020824 */ /* 0x048fe200078e0200 */
[----:B------:R-:W-:-:S04]  /*0990*/  @P0 IADD3 R3, PT, PT, R3, 0x4, RZ ;  /* 0x0000000403030810 */ /* 0x000fc80007ffe0ff */
[----:B------:R4:W-:Y:S04]  /*09a0*/  @P0 STS [R2+0x200], RZ ;  /* 0x000200ff02000388 */ /* 0x0009e80000000800 */
[----:B------:R4:W-:Y:S04]  /*09b0*/  @P0 STS [R2+0x600], RZ ;  /* 0x000600ff02000388 */ /* 0x0009e80000000800 */
[----:B------:R4:W-:Y:S04]  /*09c0*/  @P0 STS [R2+0xa00], RZ ;  /* 0x000a00ff02000388 */ /* 0x0009e80000000800 */
[----:B------:R4:W-:Y:S01]  /*09d0*/  @P0 STS [R2+0xe00], RZ ;  /* 0x000e00ff02000388 */ /* 0x0009e20000000800 */
[----:B------:R-:W-:Y:S05]  /*09e0*/  BRA.U !UP0, `(.L_x_137) ;  /* 0x0000000108207547 */ /* 0x000fea000b800000 */
[----:B------:R-:W-:Y:S01]  /*09f0*/  IMAD R3, R3, 0x400, R0 ;  /* 0x0000040003037824 */ /* 0x000fe200078e0200 */
[----:B------:R-:W-:-:S04]  /*0a00*/  UISETP.NE.AND UP0, UPT, UR25, 0x1, UPT ;  /* 0x000000011900788c */ /* 0x000fc8000bf05270 */
[----:B------:R3:W-:Y:S05]  /*0a10*/  STS [R3+0x200], RZ ;  /* 0x000200ff03007388 */ /* 0x0007ea0000000800 */
[----:B------:R-:W-:Y:S05]  /*0a20*/  BRA.U !UP0, `(.L_x_137) ;  /* 0x0000000108107547 */ /* 0x000fea000b800000 */
[----:B------:R-:W-:Y:S01]  /*0a30*/  UISETP.NE.AND UP0, UPT, UR25, 0x2, UPT ;  /* 0x000000021900788c */ /* 0x000fe2000bf05270 */
[----:B------:R0:W-:Y:S05]  /*0a40*/  STS [R3+0x600], RZ ;  /* 0x000600ff03007388 */ /* 0x0001ea0000000800 */
[----:B------:R-:W-:-:S13]  /*0a50*/  PLOP3.LUT P0, PT, PT, PT, UP0, 0x80, 0x8 ;  /* 0x000000000008781c */ /* 0x000fda0003f0f008 */
[----:B------:R0:W-:Y:S02]  /*0a60*/  @P0 STS [R3+0xa00], RZ ;  /* 0x000a00ff03000388 */ /* 0x0001e40000000800 */
.L_x_137:
[----:B------:R-:W-:Y:S05]  /*0a70*/  BSYNC.RECONVERGENT B0 ;  /* 0x0000000000007941 */ /* 0x000fea0003800200 */
.L_x_136:
[----:B------:R-:W5:Y:S01]  /*0a80*/  LDCU.64 UR14, c[0x0][0x390] ;  /* 0x00007200ff0e77ac */ /* 0x000f620008000a00 */
[----:B------:R-:W-:Y:S02]  /*0a90*/  USHF.L.U32 UR4, UR6, 0x1e, URZ ;  /* 0x0000001e06047899 */ /* 0x000fe400080006ff */
[----:B------:R-:W-:Y:S02]  /*0aa0*/  USHF.L.U64.HI UR5, UR6, 0x1e, UR7 ;  /* 0x0000001e06057899 */ /* 0x000fe40008010207 */
[----:B-----5:R-:W-:-:S04]  /*0ab0*/  UIADD3 UR4, UP0, UPT, -UR4, UR14, URZ ;  /* 0x0000000e04047290 */ /* 0x020fc8000ff1e1ff */
[----:B------:R-:W-:Y:S02]  /*0ac0*/  UIADD3.X UR5, UPT, UPT, ~UR5, UR15, URZ, UP0, !UPT ;  /* 0x0000000f05057290 */ /* 0x000fe400087fe5ff */
[----:B------:R-:W-:-:S04]  /*0ad0*/  UISETP.LT.U32.AND UP0, UPT, UR4, 0x40000000, UPT ;  /* 0x400000000400788c */ /* 0x000fc8000bf01070 */
[----:B------:R-:W-:-:S04]  /*0ae0*/  UISETP.LT.U32.AND.EX UP0, UPT, UR5, URZ, UPT, UP0 ;  /* 0x000000ff0500728c */ /* 0x000fc8000bf01100 */
[----:B------:R-:W-:Y:S02]  /*0af0*/  USEL UR13, UR4, 0x40000000, UP0 ;  /* 0x40000000040d7887 */ /* 0x000fe40008000000 */
[----:B------:R-:W-:Y:S02]  /*0b00*/  USEL UR14, UR5, URZ, UP0 ;  /* 0x000000ff050e7287 */ /* 0x000fe40008000000 */
[----:B------:R-:W-:-:S04]  /*0b10*/  UISETP.GT.U32.AND UP0, UPT, UR13, UR8, UPT ;  /* 0x000000080d00728c */ /* 0x000fc8000bf04070 */
[----:B------:R-:W-:Y:S01]  /*0b20*/  UISETP.GT.U32.AND.EX UP0, UPT, UR14, URZ, UPT, UP0 ;  /* 0x000000ff0e00728c */ /* 0x000fe2000bf04100 */
[----:B------:R-:W-:Y:S08]  /*0b30*/  BAR.SYNC.DEFER_BLOCKING 0x0 ;  /* 0x0000000000007b1d */ /* 0x000ff00000010000 */
[----:B------:R-:W-:Y:S06]  /*0b40*/  BAR.SYNC.DEFER_BLOCKING 0x0 ;  /* 0x0000000000007b1d */ /* 0x000fec0000010000 */
[----:B------:R-:W-:Y:S05]  /*0b50*/  BRA.U !UP0, `(.L_x_145) ;  /* 0x0000000d082c7547 */ /* 0x000fea000b800000 */
[----:B------:R-:W-:Y:S01]  /*0b60*/  UMOV UR10, UR8 ;  /* 0x00000008000a7c82 */ /* 0x000fe20008000000 */
[----:B------:R-:W-:-:S05]  /*0b70*/  UMOV UR5, URZ ;  /* 0x000000ff00057c82 */ /* 0x000fca0008000000 */
.L_x_150:
[----:B-----5:R-:W5:Y:S01]  /*0b80*/  LDCU.64 UR18, c[0x0][0x390] ;  /* 0x00007200ff1277ac */ /* 0x020f620008000a00 */
[----:B------:R-:W-:Y:S02]  /*0b90*/  USHF.L.U32 UR15, UR6, 0x1e, URZ ;  /* 0x0000001e060f7899 */ /* 0x000fe400080006ff */
[----:B------:R-:W-:Y:S02]  /*0ba0*/  USHF.L.U64.HI UR16, UR6, 0x1e, UR7 ;  /* 0x0000001e06107899 */ /* 0x000fe40008010207 */
[----:B------:R-:W-:-:S04]  /*0bb0*/  UIADD3 UR15, UP0, UPT, UR10, UR15, URZ ;  /* 0x0000000f0a0f7290 */ /* 0x000fc8000ff1e0ff */
[----:B------:R-:W-:Y:S02]  /*0bc0*/  UIADD3.X UR16, UPT, UPT, UR5, UR16, URZ, UP0, !UPT ;  /* 0x0000001005107290 */ /* 0x000fe400087fe4ff */
[----:B------:R-:W-:Y:S02]  /*0bd0*/  ULEA UR10, UP0, UR28, UR10, 0xb ;  /* 0x0000000a1c0a7291 */ /* 0x000fe4000f8058ff */
[----:B-----5:R-:W-:Y:S02]  /*0be0*/  UIADD3 UR17, UP1, UPT, -UR15, UR18, URZ ;  /* 0x000000120f117290 */ /* 0x020fe4000ff3e1ff */
[----:B------:R-:W-:Y:S02]  /*0bf0*/  UIADD3.X UR5, UPT, UPT, URZ, UR5, URZ, UP0, !UPT ;  /* 0x00000005ff057290 */ /* 0x000fe400087fe4ff */
[----:B------:R-:W-:Y:S02]  /*0c00*/  UIADD3.X UR4, UPT, UPT, ~UR16, UR19, URZ, UP1, !UPT ;  /* 0x0000001310047290 */ /* 0x000fe40008ffe5ff */
[----:B------:R-:W-:-:S02]  /*0c10*/  UISETP.GE.U32.AND UP1, UPT, UR17, 0x800, UPT ;  /* 0x000008001100788c */ /* 0x000fc4000bf26070 */
[----:B------:R-:W-:Y:S02]  /*0c20*/  UISETP.GE.U32.AND UP0, UPT, UR10, UR13, UPT ;  /* 0x0000000d0a00728c */ /* 0x000fe4000bf06070 */
[----:B------:R-:W-:Y:S02]  /*0c30*/  UISETP.GE.U32.AND.EX UP1, UPT, UR4, URZ, UPT, UP1 ;  /* 0x000000ff0400728c */ /* 0x000fe4000bf26110 */
[----:B------:R-:W-:-:S07]  /*0c40*/  UISETP.GE.U32.AND.EX UP0, UPT, UR5, UR14, UPT, UP0 ;  /* 0x0000000e0500728c */ /* 0x000fce000bf06100 */
[----:B0-----:R-:W-:Y:S05]  /*0c50*/  BRA.U !UP1, `(.L_x_146) ;  /* 0x0000000109587547 */ /* 0x001fea000b800000 */
[----:B------:R-:W4:Y:S01]  /*0c60*/  LDCU.64 UR18, c[0x0][0x388] ;  /* 0x00007100ff1277ac */ /* 0x000f220008000a00 */
[----:B0-23--:R-:W-:-:S05]  /*0c70*/  IADD3 R3, P0, PT, R4, UR15, RZ ;  /* 0x0000000f04037c10 */ /* 0x00dfca000ff1e0ff */
[----:B------:R-:W-:Y:S01]  /*0c80*/  IMAD.X R6, RZ, RZ, UR16, P0 ;  /* 0x00000010ff067e24 */ /* 0x000fe200080e06ff */
[----:B----4-:R-:W-:-:S04]  /*0c90*/  LEA R2, P0, R3, UR18, 0x2 ;  /* 0x0000001203027c11 */ /* 0x010fc8000f8010ff */
        /* <DEDUP_REMOVED lines=18> */
.L_x_146:
[----:B------:R-:W4:Y:S01]  /*0dc0*/  LDCU.64 UR18, c[0x0][0x388] ;  /* 0x00007100ff1277ac */ /* 0x000f220008000a00 */
[C---:B012---:R-:W-:Y:S01]  /*0dd0*/  VIADD R5, R4.reuse, 0x100 ;  /* 0x0000010004057836 */ /* 0x047fe20000000000 */
[C---:B---3--:R-:W-:Y:S01]  /*0de0*/  IADD3 R3, P0, PT, R4.reuse, UR15, RZ ;  /* 0x0000000f04037c10 */ /* 0x048fe2000ff1e0ff */
[C---:B----4-:R-:W-:Y:S01]  /*0df0*/  VIADD R2, R4.reuse, 0x80 ;  /* 0x0000008004027836 */ /* 0x050fe20000000000 */
[C---:B------:R-:W-:Y:S01]  /*0e00*/  ISETP.GE.AND P1, PT, R4.reuse, UR17, PT ;  /* 0x0000001104007c0c */ /* 0x040fe2000bf26270 */
[----:B------:R-:W-:Y:S01]  /*0e10*/  VIADD R7, R4, 0x180 ;  /* 0x0000018004077836 */ /* 0x000fe20000000000 */
[----:B------:R-:W-:Y:S01]  /*0e20*/  ISETP.GE.AND P3, PT, R5, UR17, PT ;  /* 0x0000001105007c0c */ /* 0x000fe2000bf66270 */
[----:B------:R-:W-:Y:S01]  /*0e30*/  IMAD.X R6, RZ, RZ, UR16, P0 ;  /* 0x00000010ff067e24 */ /* 0x000fe200080e06ff */
[----:B------:R-:W-:Y:S01]  /*0e40*/  ISETP.GE.AND P2, PT, R2, UR17, PT ;  /* 0x0000001102007c0c */ /* 0x000fe2000bf46270 */
[----:B------:R-:W-:Y:S01]  /*0e50*/  VIADD R5, R4, 0x200 ;  /* 0x0000020004057836 */ /* 0x000fe20000000000 */
[----:B------:R-:W-:Y:S01]  /*0e60*/  ISETP.GE.AND P4, PT, R7, UR17, PT ;  /* 0x0000001107007c0c */ /* 0x000fe2000bf86270 */
[----:B------:R-:W-:-:S03]  /*0e70*/  IMAD.MOV.U32 R12, RZ, RZ, 0x7fffffff ;  /* 0x7fffffffff0c7424 */ /* 0x000fc600078e00ff */
[----:B------:R-:W-:Y:S01]  /*0e80*/  ISETP.GE.AND P5, PT, R5, UR17, PT ;  /* 0x0000001105007c0c */ /* 0x000fe2000bfa6270 */
[----:B------:R-:W-:Y:S01]  /*0e90*/  VIADD R5, R4, 0x300 ;  /* 0x0000030004057836 */ /* 0x000fe20000000000 */
[----:B------:R-:W-:-:S04]  /*0ea0*/  LEA R2, P0, R3, UR18, 0x2 ;  /* 0x0000001203027c11 */ /* 0x000fc8000f8010ff */
[----:B------:R-:W-:Y:S01]  /*0eb0*/  LEA.HI.X R3, R3, UR19, R6, 0x2, P0 ;  /* 0x0000001303037c11 */ /* 0x000fe200080f1406 */
[----:B------:R-:W-:Y:S01]  /*0ec0*/  IMAD.MOV.U32 R11, RZ, RZ, 0x7fffffff ;  /* 0x7fffffffff0b7424 */ /* 0x000fe200078e00ff */
[----:B------:R-:W-:-:S03]  /*0ed0*/  IADD3 R6, PT, PT, R4, 0x280, RZ ;  /* 0x0000028004067810 */ /* 0x000fc60007ffe0ff */
[----:B------:R1:W5:Y:S01]  /*0ee0*/  @!P1 LDG.E R12, desc[UR20][R2.64] ;  /* 0x00000014020c9981 */ /* 0x000362000c1e1900 */
[----:B------:R-:W-:Y:S01]  /*0ef0*/  ISETP.GE.AND P1, PT, R5, UR17, PT ;  /* 0x0000001105007c0c */ /* 0x000fe2000bf26270 */
[----:B------:R-:W-:Y:S01]  /*0f00*/  VIADD R5, R4, 0x380 ;  /* 0x0000038004057836 */ /* 0x000fe20000000000 */
[----:B------:R-:W-:Y:S01]  /*0f10*/  ISETP.GE.AND P0, PT, R6, UR17, PT ;  /* 0x0000001106007c0c */ /* 0x000fe2000bf06270 */
[----:B------:R-:W-:Y:S01]  /*0f20*/  IMAD.MOV.U32 R9, RZ, RZ, 0x7fffffff ;  /* 0x7fffffffff097424 */ /* 0x000fe200078e00ff */
[----:B------:R1:W5:Y:S02]  /*0f30*/  @!P2 LDG.E R11, desc[UR20][R2.64+0x200] ;  /* 0x00020014020ba981 */ /* 0x000364000c1e1900 */
[----:B------:R-:W-:Y:S01]  /*0f40*/  ISETP.GE.AND P2, PT, R5, UR17, PT ;  /* 0x0000001105007c0c */ /* 0x000fe2000bf46270 */
[----:B------:R-:W-:Y:S02]  /*0f50*/  VIADD R5, R4, 0x480 ;  /* 0x0000048004057836 */ /* 0x000fe40000000000 */
[----:B------:R-:W-:Y:S01]  /*0f60*/  IMAD.MOV.U32 R10, RZ, RZ, 0x7fffffff ;  /* 0x7fffffffff0a7424 */ /* 0x000fe200078e00ff */
[----:B------:R1:W5:Y:S01]  /*0f70*/  @!P4 LDG.E R9, desc[UR20][R2.64+0x600] ;  /* 0x000600140209c981 */ /* 0x000362000c1e1900 */
[----:B------:R-:W-:-:S02]  /*0f80*/  MOV R8, 0x7fffffff ;  /* 0x7fffffff00087802 */ /* 0x000fc40000000f00 */
[C---:B------:R-:W-:Y:S02]  /*0f90*/  LOP3.LUT R6, R4.reuse, 0x400, RZ, 0xfc, !PT ;  /* 0x0000040004067812 */ /* 0x040fe400078efcff */
[----:B------:R-:W-:Y:S01]  /*0fa0*/  ISETP.GE.AND P4, PT, R5, UR17, PT ;  /* 0x0000001105007c0c */ /* 0x000fe2000bf86270 */
[----:B------:R-:W-:Y:S01]  /*0fb0*/  VIADD R5, R4, 0x500 ;  /* 0x0000050004057836 */ /* 0x000fe20000000000 */
[----:B------:R1:W5:Y:S01]  /*0fc0*/  @!P3 LDG.E R10, desc[UR20][R2.64+0x400] ;  /* 0x00040014020ab981 */ /* 0x000362000c1e1900 */
[----:B------:R-:W-:Y:S01]  /*0fd0*/  ISETP.GE.AND P3, PT, R6, UR17, PT ;  /* 0x0000001106007c0c */ /* 0x000fe2000bf66270 */
[----:B------:R-:W-:Y:S02]  /*0fe0*/  IMAD.MOV.U32 R6, RZ, RZ, 0x7fffffff ;  /* 0x7fffffffff067424 */ /* 0x000fe400078e00ff */
[----:B------:R1:W5:Y:S01]  /*0ff0*/  @!P5 LDG.E R8, desc[UR20][R2.64+0x800] ;  /* 0x000800140208d981 */ /* 0x000362000c1e1900 */
[----:B------:R-:W-:Y:S01]  /*1000*/  ISETP.GE.AND P5, PT, R5, UR17, PT ;  /* 0x0000001105007c0c */ /* 0x000fe2000bfa6270 */
[----:B------:R-:W-:-:S02]  /*1010*/  VIADD R5, R4, 0x600 ;  /* 0x0000060004057836 */ /* 0x000fc40000000000 */
[----:B------:R-:W-:Y:S01]  /*1020*/  IMAD.MOV.U32 R7, RZ, RZ, 0x7fffffff ;  /* 0x7fffffffff077424 */ /* 0x000fe200078e00ff */
[----:B------:R1:W5:Y:S01]  /*1030*/  @!P1 LDG.E R6, desc[UR20][R2.64+0xc00] ;  /* 0x000c001402069981 */ /* 0x000362000c1e1900 */
[C---:B------:R-:W-:Y:S01]  /*1040*/  VIADD R13, R4.reuse, 0x580 ;  /* 0x00000580040d7836 */ /* 0x040fe20000000000 */
[----:B------:R-:W-:Y:S01]  /*1050*/  ISETP.GE.AND P1, PT, R5, UR17, PT ;  /* 0x0000001105007c0c */ /* 0x000fe2000bf26270 */
[----:B------:R-:W-:Y:S02]  /*1060*/  IMAD.MOV.U32 R5, RZ, RZ, 0x7fffffff ;  /* 0x7fffffffff057424 */ /* 0x000fe400078e00ff */
[----:B------:R-:W-:Y:S01]  /*1070*/  IMAD.MOV.U32 R19, RZ, RZ, 0x7fffffff ;  /* 0x7fffffffff137424 */ /* 0x000fe200078e00ff */
[----:B------:R1:W5:Y:S01]  /*1080*/  @!P0 LDG.E R7, desc[UR20][R2.64+0xa00] ;  /* 0x000a001402078981 */ /* 0x000362000c1e1900 */
[----:B------:R-:W-:Y:S01]  /*1090*/  IMAD.MOV.U32 R18, RZ, RZ, 0x7fffffff ;  /* 0x7fffffffff127424 */ /* 0x000fe200078e00ff */
[----:B------:R-:W-:Y:S01]  /*10a0*/  ISETP.GE.AND P0, PT, R13, UR17, PT ;  /* 0x000000110d007c0c */ /* 0x000fe2000bf06270 */
[C---:B------:R-:W-:Y:S01]  /*10b0*/  VIADD R14, R4.reuse, 0x700 ;  /* 0x00000700040e7836 */ /* 0x040fe20000000000 */
[----:B------:R-:W-:Y:S01]  /*10c0*/  IADD3 R13, PT, PT, R4, 0x680, RZ ;  /* 0x00000680040d7810 */ /* 0x000fe20007ffe0ff */
[----:B------:R1:W5:Y:S03]  /*10d0*/  @!P2 LDG.E R5, desc[UR20][R2.64+0xe00] ;  /* 0x000e00140205a981 */ /* 0x000366000c1e1900 */
[----:B------:R-:W-:Y:S01]  /*10e0*/  ISETP.GE.AND P2, PT, R13, UR17, PT ;  /* 0x000000110d007c0c */ /* 0x000fe2000bf46270 */
[----:B------:R1:W5:Y:S01]  /*10f0*/  @!P3 LDG.E R19, desc[UR20][R2.64+0x1000] ;  /* 0x001000140213b981 */ /* 0x000362000c1e1900 */
[----:B------:R-:W-:-:S03]  /*1100*/  ISETP.GE.AND P3, PT, R14, UR17, PT ;  /* 0x000000110e007c0c */ /* 0x000fc6000bf66270 */
[----:B------:R1:W5:Y:S01]  /*1110*/  @!P4 LDG.E R18, desc[UR20][R2.64+0x1200] ;  /* 0x001200140212c981 */ /* 0x000362000c1e1900 */
[----:B------:R-:W-:Y:S01]  /*1120*/  ISETP.GE.AND P4, PT, R21, UR17, PT ;  /* 0x0000001115007c0c */ /* 0x000fe2000bf86270 */
[----:B------:R-:W-:Y:S01]  /*1130*/  IMAD.MOV.U32 R17, RZ, RZ, 0x7fffffff ;  /* 0x7fffffffff117424 */ /* 0x000fe200078e00ff */
[----:B------:R-:W-:Y:S01]  /*1140*/  MOV R14, 0x7fffffff ;  /* 0x7fffffff000e7802 */ /* 0x000fe20000000f00 */
[----:B------:R-:W-:Y:S02]  /*1150*/  IMAD.MOV.U32 R16, RZ, RZ, 0x7fffffff ;  /* 0x7fffffffff107424 */ /* 0x000fe400078e00ff */
[----:B------:R-:W-:Y:S02]  /*1160*/  IMAD.MOV.U32 R22, RZ, RZ, 0x7fffffff ;  /* 0x7fffffffff167424 */ /* 0x000fe400078e00ff */
        /* <DEDUP_REMOVED lines=8> */
.L_x_147:
[----:B01----:R-:W0:Y:S02]  /*11f0*/  LDC.64 R2, c[0x0][0x398] ;  /* 0x0000e600ff027b82 */ /* 0x003e240000000a00 */
[----:B0-----:R-:W-:-:S13]  /*1200*/  ISETP.GT.AND P0, PT, R3, R2, PT ;  /* 0x000000020300720c */ /* 0x001fda0003f04270 */
[----:B------:R-:W-:Y:S05]  /*1210*/  @!P0 BRA `(.L_x_148) ;  /* 0x0000000400788947 */ /* 0x000fea0003800000 */
[----:B------:R-:W0:Y:S01]  /*1220*/  S2UR UR15, SR_CgaCtaId ;  /* 0x00000000000f79c3 */ /* 0x000e220000008800 */
[----:B-----5:R-:W-:Y:S01]  /*1230*/  LOP3.LUT R15, R15, 0x80000000, RZ, 0x3c, !PT ;  /* 0x800000000f0f7812 */ /* 0x020fe200078e3cff */
[----:B------:R-:W-:Y:S01]  /*1240*/  UMOV UR4, 0x400 ;  /* 0x0000040000047882 */ /* 0x000fe20000000000 */
[----:B------:R-:W-:Y:S01]  /*1250*/  LOP3.LUT R14, R14, 0x80000000, RZ, 0x3c, !PT ;  /* 0x800000000e0e7812 */ /* 0x000fe200078e3cff */
[----:B------:R-:W1:Y:S01]  /*1260*/  LDCU UR16, c[0x0][0x398] ;  /* 0x00007300ff1077ac */ /* 0x000e620008000800 */
[----:B------:R-:W-:Y:S02]  /*1270*/  LOP3.LUT R13, R13, 0x80000000, RZ, 0x3c, !PT ;  /* 0x800000000d0d7812 */ /* 0x000fe400078e3cff */
[----:B------:R-:W-:Y:S02]  /*1280*/  LOP3.LUT R2, R22, 0x80000000, RZ, 0x3c, !PT ;  /* 0x8000000016027812 */ /* 0x000fe400078e3cff */
[----:B------:R-:W-:Y:S02]  /*1290*/  LOP3.LUT R16, R16, 0x80000000, RZ, 0x3c, !PT ;  /* 0x8000000010107812 */ /* 0x000fe400078e3cff */
[----:B------:R-:W-:-:S02]  /*12a0*/  LOP3.LUT R17, R17, 0x80000000, RZ, 0x3c, !PT ;  /* 0x8000000011117812 */ /* 0x000fc400078e3cff */
[----:B------:R-:W-:Y:S02]  /*12b0*/  LOP3.LUT R18, R18, 0x80000000, RZ, 0x3c, !PT ;  /* 0x8000000012127812 */ /* 0x000fe400078e3cff */
[----:B------:R-:W-:Y:S02]  /*12c0*/  LOP3.LUT R19, R19, 0x80000000, RZ, 0x3c, !PT ;  /* 0x8000000013137812 */ /* 0x000fe400078e3cff */
[----:B------:R-:W-:Y:S02]  /*12d0*/  LOP3.LUT R5, R5, 0x80000000, RZ, 0x3c, !PT ;  /* 0x8000000005057812 */ /* 0x000fe400078e3cff */
[----:B------:R-:W-:Y:S02]  /*12e0*/  LOP3.LUT R6, R6, 0x80000000, RZ, 0x3c, !PT ;  /* 0x8000000006067812 */ /* 0x000fe400078e3cff */
[----:B------:R-:W-:Y:S02]  /*12f0*/  LOP3.LUT R7, R7, 0x80000000, RZ, 0x3c, !PT ;  /* 0x8000000007077812 */ /* 0x000fe400078e3cff */
[----:B------:R-:W-:Y:S01]  /*1300*/  LOP3.LUT R8, R8, 0x80000000, RZ, 0x3c, !PT ;  /* 0x8000000008087812 */ /* 0x000fe200078e3cff */
[----:B0-----:R-:W-:Y:S01]  /*1310*/  ULEA UR15, UR15, UR4, 0x18 ;  /* 0x000000040f0f7291 */ /* 0x001fe2000f8ec0ff */
[----:B------:R-:W-:-:S02]  /*1320*/  LOP3.LUT R9, R9, 0x80000000, RZ, 0x3c, !PT ;  /* 0x8000000009097812 */ /* 0x000fc400078e3cff */
[----:B------:R-:W-:Y:S01]  /*1330*/  LOP3.LUT R10, R10, 0x80000000, RZ, 0x3c, !PT ;  /* 0x800000000a0a7812 */ /* 0x000fe200078e3cff */
[----:B------:R-:W-:Y:S01]  /*1340*/  UMOV UR4, URZ ;  /* 0x000000ff00047c82 */ /* 0x000fe20008000000 */
[----:B------:R-:W-:Y:S02]  /*1350*/  LOP3.LUT R11, R11, 0x80000000, RZ, 0x3c, !PT ;  /* 0x800000000b0b7812 */ /* 0x000fe400078e3cff */
[----:B-1----:R-:W-:-:S07]  /*1360*/  LOP3.LUT R12, R12, 0x80000000, RZ, 0x3c, !PT ;  /* 0x800000000c0c7812 */ /* 0x002fce00078e3cff */
.L_x_149:
[----:B------:R-:W-:Y:S01]  /*1370*/  IMAD R22, RZ, RZ, -UR16 ;  /* 0x80000010ff167e24 */ /* 0x000fe2000f8e02ff */
[----:B0-----:R-:W-:Y:S01]  /*1380*/  SHF.R.U32.HI R23, RZ, UR16, R12 ;  /* 0x00000010ff177c19 */ /* 0x001fe2000801160c */
[----:B------:R-:W-:Y:S01]  /*1390*/  IMAD.MOV.U32 R25, RZ, RZ, -0x1 ;  /* 0xffffffffff197424 */ /* 0x000fe200078e00ff */
[----:B------:R-:W-:Y:S01]  /*13a0*/  ULEA UR17, UR4, UR15, 0xa ;  /* 0x0000000f04117291 */ /* 0x000fe2000f8e50ff */
[----:B------:R-:W-:Y:S01]  /*13b0*/  SHF.R.U32.HI R27, RZ, UR16, R10 ;  /* 0x00000010ff1b7c19 */ /* 0x000fe2000801160a */
[----:B------:R-:W-:Y:S01]  /*13c0*/  UIADD3 UR4, UPT, UPT, UR4, 0x1, URZ ;  /* 0x0000000104047890 */ /* 0x000fe2000fffe0ff */
[----:B------:R-:W-:Y:S02]  /*13d0*/  VIADDMNMX R22, R22, R3, 0x8, PT ;  /* 0x0000000816167446 */ /* 0x000fe40003800103 */
[----:B------:R-:W-:Y:S02]  /*13e0*/  SHF.R.U32.HI R29, RZ, UR16, R9 ;  /* 0x00000010ff1d7c19 */ /* 0x000fe40008011609 */
[----:B------:R-:W-:-:S02]  /*13f0*/  SHF.L.U32 R22, R25, R22, RZ ;  /* 0x0000001619167219 */ /* 0x000fc400000006ff */
[----:B------:R-:W-:Y:S02]  /*1400*/  SHF.R.U32.HI R25, RZ, UR16, R11 ;  /* 0x00000010ff197c19 */ /* 0x000fe4000801160b */
[-C--:B------:R-:W-:Y:S02]  /*1410*/  LOP3.LUT R23, R23, R22.reuse, RZ, 0x30, !PT ;  /* 0x0000001617177212 */ /* 0x080fe400078e30ff */
[-C--:B------:R-:W-:Y:S02]  /*1420*/  LOP3.LUT R25, R25, R22.reuse, RZ, 0x30, !PT ;  /* 0x0000001619197212 */ /* 0x080fe400078e30ff */
[----:B------:R-:W-:Y:S02]  /*1430*/  LOP3.LUT R27, R27, R22, RZ, 0x30, !PT ;  /* 0x000000161b1b7212 */ /* 0x000fe400078e30ff */
[----:B------:R-:W-:Y:S02]  /*1440*/  LEA R23, R23, UR17, 0x2 ;  /* 0x0000001117177c11 */ /* 0x000fe4000f8e10ff */
[----:B------:R-:W-:-:S02]  /*1450*/  LEA R25, R25, UR17, 0x2 ;  /* 0x0000001119197c11 */ /* 0x000fc4000f8e10ff */
[----:B------:R-:W-:Y:S01]  /*1460*/  LEA R27, R27, UR17, 0x2 ;  /* 0x000000111b1b7c11 */ /* 0x000fe2000f8e10ff */
[----:B------:R0:W-:Y:S01]  /*1470*/  ATOMS.POPC.INC.32 RZ, [R23+URZ] ;  /* 0x0000000017ff7f8c */ /* 0x0001e2000d8000ff */
[----:B------:R-:W-:Y:S02]  /*1480*/  SHF.R.U32.HI R24, RZ, UR16, R8 ;  /* 0x00000010ff187c19 */ /* 0x000fe40008011608 */
[----:B------:R-:W-:Y:S01]  /*1490*/  SHF.R.U32.HI R26, RZ, UR16, R7 ;  /* 0x00000010ff1a7c19 */ /* 0x000fe20008011607 */
[----:B------:R1:W-:Y:S01]  /*14a0*/  ATOMS.POPC.INC.32 RZ, [R25+URZ] ;  /* 0x0000000019ff7f8c */ /* 0x0003e2000d8000ff */
[-C--:B------:R-:W-:Y:S02]  /*14b0*/  LOP3.LUT R29, R29, R22.reuse, RZ, 0x30, !PT ;  /* 0x000000161d1d7212 */ /* 0x080fe400078e30ff */
[----:B------:R-:W-:Y:S01]  /*14c0*/  LOP3.LUT R24, R24, R22, RZ, 0x30, !PT ;  /* 0x0000001618187212 */ /* 0x000fe200078e30ff */
[----:B------:R2:W-:Y:S01]  /*14d0*/  ATOMS.POPC.INC.32 RZ, [R27+URZ] ;  /* 0x000000001bff7f8c */ /* 0x0005e2000d8000ff */
[----:B0-----:R-:W-:-:S02]  /*14e0*/  SHF.R.U32.HI R23, RZ, UR16, R6 ;  /* 0x00000010ff177c19 */ /* 0x001fc40008011606 */
[-C--:B------:R-:W-:Y:S02]  /*14f0*/  LOP3.LUT R26, R26, R22.reuse, RZ, 0x30, !PT ;  /* 0x000000161a1a7212 */ /* 0x080fe400078e30ff */
[----:B-1----:R-:W-:Y:S02]  /*1500*/  SHF.R.U32.HI R25, RZ, UR16, R5 ;  /* 0x00000010ff197c19 */ /* 0x002fe40008011605 */
[-C--:B------:R-:W-:Y:S02]  /*1510*/  LOP3.LUT R23, R23, R22.reuse, RZ, 0x30, !PT ;  /* 0x0000001617177212 */ /* 0x080fe400078e30ff */
[----:B--2---:R-:W-:Y:S02]  /*1520*/  SHF.R.U32.HI R27, RZ, UR16, R19 ;  /* 0x00000010ff1b7c19 */ /* 0x004fe40008011613 */
[----:B------:R-:W-:Y:S02]  /*1530*/  LEA R29, R29, UR17, 0x2 ;  /* 0x000000111d1d7c11 */ /* 0x000fe4000f8e10ff */
[----:B------:R-:W-:-:S02]  /*1540*/  LOP3.LUT R25, R25, R22, RZ, 0x30, !PT ;  /* 0x0000001619197212 */ /* 0x000fc400078e30ff */
[----:B------:R-:W-:Y:S01]  /*1550*/  LEA R24, R24, UR17, 0x2 ;  /* 0x0000001118187c11 */ /* 0x000fe2000f8e10ff */
[----:B------:R0:W-:Y:S01]  /*1560*/  ATOMS.POPC.INC.32 RZ, [R29+URZ] ;  /* 0x000000001dff7f8c */ /* 0x0001e2000d8000ff */
[----:B------:R-:W-:Y:S02]  /*1570*/  LOP3.LUT R27, R27, R22, RZ, 0x30, !PT ;  /* 0x000000161b1b7212 */ /* 0x000fe400078e30ff */
[----:B------:R-:W-:Y:S01]  /*1580*/  LEA R26, R26, UR17, 0x2 ;  /* 0x000000111a1a7c11 */ /* 0x000fe2000f8e10ff */
[----:B------:R1:W-:Y:S01]  /*1590*/  ATOMS.POPC.INC.32 RZ, [R24+URZ] ;  /* 0x0000000018ff7f8c */ /* 0x0003e2000d8000ff */
[----:B------:R-:W-:Y:S02]  /*15a0*/  LEA R23, R23, UR17, 0x2 ;  /* 0x0000001117177c11 */ /* 0x000fe4000f8e10ff */
[----:B------:R-:W-:Y:S01]  /*15b0*/  LEA R25, R25, UR17, 0x2 ;  /* 0x0000001119197c11 */ /* 0x000fe2000f8e10ff */
[----:B------:R2:W-:Y:S01]  /*15c0*/  ATOMS.POPC.INC.32 RZ, [R26+URZ] ;  /* 0x000000001aff7f8c */ /* 0x0005e2000d8000ff */
[----:B------:R-:W-:-:S02]  /*15d0*/  LEA R27, R27, UR17, 0x2 ;  /* 0x000000111b1b7c11 */ /* 0x000fc4000f8e10ff */
[----:B0-----:R-:W-:Y:S01]  /*15e0*/  SHF.R.U32.HI R29, RZ, UR16, R18 ;  /* 0x00000010ff1d7c19 */ /* 0x001fe20008011612 */
[----:B------:R0:W-:Y:S01]  /*15f0*/  ATOMS.POPC.INC.32 RZ, [R23+URZ] ;  /* 0x0000000017ff7f8c */ /* 0x0001e2000d8000ff */
[----:B-1----:R-:W-:Y:S02]  /*1600*/  SHF.R.U32.HI R24, RZ, UR16, R17 ;  /* 0x00000010ff187c19 */ /* 0x002fe40008011611 */
[----:B------:R-:W-:Y:S01]  /*1610*/  SHF.R.U32.HI R28, RZ, UR16, R15 ;  /* 0x00000010ff1c7c19 */ /* 0x000fe2000801160f */
[----:B------:R1:W-:Y:S01]  /*1620*/  ATOMS.POPC.INC.32 RZ, [R25+URZ] ;  /* 0x0000000019ff7f8c */ /* 0x0003e2000d8000ff */
[----:B--2---:R-:W-:Y:S02]  /*1630*/  SHF.R.U32.HI R26, RZ, UR16, R16 ;  /* 0x00000010ff1a7c19 */ /* 0x004fe40008011610 */
[----:B------:R-:W-:Y:S01]  /*1640*/  LOP3.LUT R29, R29, R22, RZ, 0x30, !PT ;  /* 0x000000161d1d7212 */ /* 0x000fe200078e30ff */
[----:B------:R2:W-:Y:S01]  /*1650*/  ATOMS.POPC.INC.32 RZ, [R27+URZ] ;  /* 0x000000001bff7f8c */ /* 0x0005e2000d8000ff */
[----:B0-----:R-:W-:-:S02]  /*1660*/  SHF.R.U32.HI R23, RZ, UR16, R2 ;  /* 0x00000010ff177c19 */ /* 0x001fc40008011602 */
[-C--:B------:R-:W-:Y:S02]  /*1670*/  LOP3.LUT R24, R24, R22.reuse, RZ, 0x30, !PT ;  /* 0x0000001618187212 */ /* 0x080fe400078e30ff */
[----:B-1----:R-:W-:Y:S02]  /*1680*/  SHF.R.U32.HI R25, RZ, UR16, R13 ;  /* 0x00000010ff197c19 */ /* 0x002fe4000801160d */
[-C--:B------:R-:W-:Y:S02]  /*1690*/  LOP3.LUT R26, R26, R22.reuse, RZ, 0x30, !PT ;  /* 0x000000161a1a7212 */ /* 0x080fe400078e30ff */
[----:B--2---:R-:W-:Y:S01]  /*16a0*/  SHF.R.U32.HI R27, RZ, UR16, R14 ;  /* 0x00000010ff1b7c19 */ /* 0x004fe2000801160e */
[----:B------:R-:W-:Y:S01]  /*16b0*/  UIADD3 UR16, UPT, UPT, UR16, 0x8, URZ ;  /* 0x0000000810107890 */ /* 0x000fe2000fffe0ff */
[----:B------:R-:W-:Y:S02]  /*16c0*/  LOP3.LUT R23, R23, R22, RZ, 0x30, !PT ;  /* 0x0000001617177212 */ /* 0x000fe400078e30ff */
[----:B------:R-:W-:-:S02]  /*16d0*/  LEA R29, R29, UR17, 0x2 ;  /* 0x000000111d1d7c11 */ /* 0x000fc4000f8e10ff */
[-C--:B------:R-:W-:Y:S02]  /*16e0*/  LOP3.LUT R25, R25, R22.reuse, RZ, 0x30, !PT ;  /* 0x0000001619197212 */ /* 0x080fe400078e30ff */
[----:B------:R-:W-:Y:S01]  /*16f0*/  ISETP.LE.AND P0, PT, R3, UR16, PT ;  /* 0x0000001003007c0c */ /* 0x000fe2000bf03270 */
[----:B------:R0:W-:Y:S01]  /*1700*/  ATOMS.POPC.INC.32 RZ, [R29+URZ] ;  /* 0x000000001dff7f8c */ /* 0x0001e2000d8000ff */
[----:B------:R-:W-:Y:S02]  /*1710*/  LEA R24, R24, UR17, 0x2 ;  /* 0x0000001118187c11 */ /* 0x000fe4000f8e10ff */
[-C--:B------:R-:W-:Y:S02]  /*1720*/  LOP3.LUT R27, R27, R22.reuse, RZ, 0x30, !PT ;  /* 0x000000161b1b7212 */ /* 0x080fe400078e30ff */
[----:B------:R-:W-:Y:S01]  /*1730*/  LEA R26, R26, UR17, 0x2 ;  /* 0x000000111a1a7c11 */ /* 0x000fe2000f8e10ff */
[----:B------:R0:W-:Y:S01]  /*1740*/  ATOMS.POPC.INC.32 RZ, [R24+URZ] ;  /* 0x0000000018ff7f8c */ /* 0x0001e2000d8000ff */
[----:B------:R-:W-:-:S02]  /*1750*/  LOP3.LUT R28, R28, R22, RZ, 0x30, !PT ;  /* 0x000000161c1c7212 */ /* 0x000fc400078e30ff */
[----:B------:R-:W-:Y:S01]  /*1760*/  LEA R23, R23, UR17, 0x2 ;  /* 0x0000001117177c11 */ /* 0x000fe2000f8e10ff */
[----:B------:R0:W-:Y:S01]  /*1770*/  ATOMS.POPC.INC.32 RZ, [R26+URZ] ;  /* 0x000000001aff7f8c */ /* 0x0001e2000d8000ff */
[----:B------:R-:W-:Y:S02]  /*1780*/  LEA R25, R25, UR17, 0x2 ;  /* 0x0000001119197c11 */ /* 0x000fe4000f8e10ff */
[----:B------:R-:W-:Y:S01]  /*1790*/  LEA R27, R27, UR17, 0x2 ;  /* 0x000000111b1b7c11 */ /* 0x000fe2000f8e10ff */
[----:B------:R0:W-:Y:S01]  /*17a0*/  ATOMS.POPC.INC.32 RZ, [R23+URZ] ;  /* 0x0000000017ff7f8c */ /* 0x0001e2000d8000ff */
[----:B------:R-:W-:-:S03]  /*17b0*/  LEA R28, R28, UR17, 0x2 ;  /* 0x000000111c1c7c11 */ /* 0x000fc6000f8e10ff */
[----:B------:R0:W-:Y:S04]  /*17c0*/  ATOMS.POPC.INC.32 RZ, [R25+URZ] ;  /* 0x0000000019ff7f8c */ /* 0x0001e8000d8000ff */
[----:B------:R0:W-:Y:S04]  /*17d0*/  ATOMS.POPC.INC.32 RZ, [R27+URZ] ;  /* 0x000000001bff7f8c */ /* 0x0001e8000d8000ff */
[----:B------:R0:W-:Y:S01]  /*17e0*/  ATOMS.POPC.INC.32 RZ, [R28+URZ] ;  /* 0x000000001cff7f8c */ /* 0x0001e2000d8000ff */
[----:B------:R-:W-:Y:S05]  /*17f0*/  @!P0 BRA `(.L_x_149) ;  /* 0xfffffff800dc8947 */ /* 0x000fea000383ffff */
.L_x_148:
[----:B------:R-:W-:Y:S05]  /*1800*/  BRA.U !UP0, `(.L_x_150) ;  /* 0xfffffff108dc7547 */ /* 0x000fea000b83ffff */
.L_x_145:
[----:B------:R-:W-:Y:S01]  /*1810*/  BAR.SYNC.DEFER_BLOCKING 0x0 ;  /* 0x0000000000007b1d */ /* 0x000fe20000010000 */
[----:B------:R-:W-:-:S05]  /*1820*/  ISETP.NE.AND P0, PT, R20, RZ, PT ;  /* 0x000000ff1400720c */ /* 0x000fca0003f05270 */
[----:B------:R-:W-:Y:S08]  /*1830*/  BSSY.RECONVERGENT B0, `(.L_x_151) ;  /* 0x0000164000007945 */ /* 0x000ff00003800200 */
[----:B------:R-:W-:Y:S05]  /*1840*/  @P0 BRA `(.L_x_152) ;  /* 0x0000001400880947 */ /* 0x000fea0003800000 */
[----:B------:R-:W-:Y:S01]  /*1850*/  UISETP.GE.U32.AND UP0, UPT, UR22, 0x7, UPT ;  /* 0x000000071600788c */ /* 0x000fe2000bf06070 */
[----:B0-23--:R-:W-:-:S08]  /*1860*/  IMAD.MOV.U32 R3, RZ, RZ, RZ ;  /* 0x000000ffff037224 */ /* 0x00dfd000078e00ff */
[----:B------:R-:W-:Y:S05]  /*1870*/  BRA.U !UP0, `(.L_x_153) ;  /* 0x00000005085c7547 */ /* 0x000fea000b800000 */
[----:B----4-:R-:W0:Y:S01]  /*1880*/  LDC.64 R2, c[0x0][0x380] ;  /* 0x0000e000ff027b82 */ /* 0x010e220000000a00 */
[----:B-1---5:R-:W-:-:S07]  /*1890*/  IMAD.MOV.U32 R5, RZ, RZ, RZ ;  /* 0x000000ffff057224 */ /* 0x022fce00078e00ff */
.L_x_170:
[----:B----4-:R-:W-:Y:S01]  /*18a0*/  IMAD R7, R5, 0x400, R0 ;  /* 0x0000040005077824 */ /* 0x010fe200078e0200 */
[----:B------:R-:W-:Y:S04]  /*18b0*/  BSSY.RECONVERGENT B1, `(.L_x_154) ;  /* 0x000000f000017945 */ /* 0x000fe80003800200 */
[----:B01----:R-:W1:Y:S04]  /*18c0*/  LDS R18, [R7] ;  /* 0x0000000007127984 */ /* 0x003e680000000800 */
[----:B--23--:R2:W3:Y:S04]  /*18d0*/  LDS R9, [R7+0x400] ;  /* 0x0004000007097984 */ /* 0x00c4e80000000800 */
[----:B------:R2:W4:Y:S04]  /*18e0*/  LDS R22, [R7+0x800] ;  /* 0x0008000007167984 */ /* 0x0005280000000800 */
[----:B------:R2:W0:Y:S04]  /*18f0*/  LDS R14, [R7+0xc00] ;  /* 0x000c0000070e7984 */ /* 0x0004280000000800 */
[----:B------:R2:W0:Y:S04]  /*1900*/  LDS R12, [R7+0x1000] ;  /* 0x00100000070c7984 */ /* 0x0004280000000800 */
[----:B------:R2:W0:Y:S04]  /*1910*/  LDS R6, [R7+0x1400] ;  /* 0x0014000007067984 */ /* 0x0004280000000800 */
[----:B------:R2:W0:Y:S04]  /*1920*/  LDS R8, [R7+0x1800] ;  /* 0x0018000007087984 */ /* 0x0004280000000800 */
[----:B------:R2:W0:Y:S01]  /*1930*/  LDS R10, [R7+0x1c00] ;  /* 0x001c0000070a7984 */ /* 0x0004220000000800 */
[----:B-1----:R-:W-:-:S13]  /*1940*/  ISETP.NE.AND P0, PT, R18, RZ, PT ;  /* 0x000000ff1200720c */ /* 0x002fda0003f05270 */
[----:B--234-:R-:W-:Y:S05]  /*1950*/  @!P0 BRA `(.L_x_155) ;  /* 0x0000000000108947 */ /* 0x01cfea0003800000 */
[----:B------:R-:W-:Y:S01]  /*1960*/  LEA R17, R5, R4, 0x8 ;  /* 0x0000000405117211 */ /* 0x000fe200078e40ff */
[----:B------:R-:W-:-:S04]  /*1970*/  IMAD.MOV.U32 R19, RZ, RZ, RZ ;  /* 0x000000ffff137224 */ /* 0x000fc800078e00ff */
[----:B0-----:R-:W-:-:S05]  /*1980*/  IMAD.WIDE.U32 R16, R17, 0x8, R2 ;  /* 0x0000000811107825 */ /* 0x001fca00078e0002 */
[----:B------:R1:W-:Y:S02]  /*1990*/  REDG.E.ADD.64.STRONG.GPU desc[UR20][R16.64], R18 ;  /* 0x000000121000798e */ /* 0x0003e4000c12e514 */
.L_x_155:
[----:B------:R-:W-:Y:S05]  /*19a0*/  BSYNC.RECONVERGENT B1 ;  /* 0x0000000000017941 */ /* 0x000fea0003800200 */
.L_x_154:
[----:B------:R-:W-:Y:S01]  /*19b0*/  ISETP.NE.AND P6, PT, R9, RZ, PT ;  /* 0x000000ff0900720c */ /* 0x000fe20003fc5270 */
[----:B------:R-:W-:Y:S01]  /*19c0*/  BSSY.RECONVERGENT B1, `(.L_x_156) ;  /* 0x000000e000017945 */ /* 0x000fe20003800200 */
[----:B------:R-:W-:Y:S02]  /*19d0*/  ISETP.NE.AND P0, PT, R22, RZ, PT ;  /* 0x000000ff1600720c */ /* 0x000fe40003f05270 */
[----:B0-----:R-:W-:Y:S02]  /*19e0*/  ISETP.NE.AND P1, PT, R14, RZ, PT ;  /* 0x000000ff0e00720c */ /* 0x001fe40003f25270 */
[----:B------:R-:W-:Y:S02]  /*19f0*/  ISETP.NE.AND P2, PT, R12, RZ, PT ;  /* 0x000000ff0c00720c */ /* 0x000fe40003f45270 */
[----:B------:R-:W-:Y:S02]  /*1a00*/  ISETP.NE.AND P3, PT, R6, RZ, PT ;  /* 0x000000ff0600720c */ /* 0x000fe40003f65270 */
[----:B------:R-:W-:-:S02]  /*1a10*/  ISETP.NE.AND P4, PT, R8, RZ, PT ;  /* 0x000000ff0800720c */ /* 0x000fc40003f85270 */
[----:B------:R-:W-:Y:S01]  /*1a20*/  ISETP.NE.AND P5, PT, R10, RZ, PT ;  /* 0x000000ff0a00720c */ /* 0x000fe20003fa5270 */
[----:B------:R-:W-:-:S12]  /*1a30*/  @!P6 BRA `(.L_x_157) ;  /* 0x000000000018e947 */ /* 0x000fd80003800000 */
[----:B-1----:R-:W-:Y:S02]  /*1a40*/  IMAD R17, R5, 0x100, R4 ;  /* 0x0000010005117824 */ /* 0x002fe400078e0204 */
[----:B------:R-:W-:Y:S02]  /*1a50*/  IMAD.MOV.U32 R18, RZ, RZ, R9 ;  /* 0x000000ffff127224 */ /* 0x000fe400078e0009 */
[----:B------:R-:W-:Y:S02]  /*1a60*/  VIADD R17, R17, 0x100 ;  /* 0x0000010011117836 */ /* 0x000fe40000000000 */
[----:B------:R-:W-:Y:S02]  /*1a70*/  IMAD.MOV.U32 R19, RZ, RZ, RZ ;  /* 0x000000ffff137224 */ /* 0x000fe400078e00ff */
[----:B------:R-:W-:-:S05]  /*1a80*/  IMAD.WIDE.U32 R16, R17, 0x8, R2 ;  /* 0x0000000811107825 */ /* 0x000fca00078e0002 */
[----:B------:R0:W-:Y:S02]  /*1a90*/  REDG.E.ADD.64.STRONG.GPU desc[UR20][R16.64], R18 ;  /* 0x000000121000798e */ /* 0x0001e4000c12e514 */
.L_x_157:
[----:B------:R-:W-:Y:S05]  /*1aa0*/  BSYNC.RECONVERGENT B1 ;  /* 0x0000000000017941 */ /* 0x000fea0003800200 */
.L_x_156:
[----:B------:R-:W-:Y:S04]  /*1ab0*/  BSSY.RECONVERGENT B1, `(.L_x_158) ;  /* 0x0000007000017945 */ /* 0x000fe80003800200 */
[----:B------:R-:W-:Y:S05]  /*1ac0*/  @!P0 BRA `(.L_x_159) ;  /* 0x0000000000148947 */ /* 0x000fea0003800000 */
[----:B01----:R-:W-:Y:S02]  /*1ad0*/  IMAD R17, R5, 0x100, R4 ;  /* 0x0000010005117824 */ /* 0x003fe400078e0204 */
[----:B------:R-:W-:-:S03]  /*1ae0*/  IMAD.MOV.U32 R23, RZ, RZ, RZ ;  /* 0x000000ffff177224 */ /* 0x000fc600078e00ff */
[----:B------:R-:W-:-:S05]  /*1af0*/  IADD3 R17, PT, PT, R17, 0x200, RZ ;  /* 0x0000020011117810 */ /* 0x000fca0007ffe0ff */
[----:B------:R-:W-:-:S05]  /*1b00*/  IMAD.WIDE.U32 R16, R17, 0x8, R2 ;  /* 0x0000000811107825 */ /* 0x000fca00078e0002 */
[----:B------:R2:W-:Y:S02]  /*1b10*/  REDG.E.ADD.64.STRONG.GPU desc[UR20][R16.64], R22 ;  /* 0x000000161000798e */ /* 0x0005e4000c12e514 */
.L_x_159:
[----:B------:R-:W-:Y:S05]  /*1b20*/  BSYNC.RECONVERGENT B1 ;  /* 0x0000000000017941 */ /* 0x000fea0003800200 */
.L_x_158:
[----:B------:R-:W-:Y:S04]  /*1b30*/  BSSY.RECONVERGENT B1, `(.L_x_160) ;  /* 0x0000007000017945 */ /* 0x000fe80003800200 */
[----:B------:R-:W-:Y:S05]  /*1b40*/  @!P1 BRA `(.L_x_161) ;  /* 0x0000000000149947 */ /* 0x000fea0003800000 */
[----:B012---:R-:W-:Y:S02]  /*1b50*/  IMAD R17, R5, 0x100, R4 ;  /* 0x0000010005117824 */ /* 0x007fe400078e0204 */
[----:B------:R-:W-:Y:S02]  /*1b60*/  IMAD.MOV.U32 R15, RZ, RZ, RZ ;  /* 0x000000ffff0f7224 */ /* 0x000fe400078e00ff */
[----:B------:R-:W-:-:S04]  /*1b70*/  VIADD R17, R17, 0x300 ;  /* 0x0000030011117836 */ /* 0x000fc80000000000 */
[----:B------:R-:W-:-:S05]  /*1b80*/  IMAD.WIDE.U32 R16, R17, 0x8, R2 ;  /* 0x0000000811107825 */ /* 0x000fca00078e0002 */
[----:B------:R3:W-:Y:S02]  /*1b90*/  REDG.E.ADD.64.STRONG.GPU desc[UR20][R16.64], R14 ;  /* 0x0000000e1000798e */ /* 0x0007e4000c12e514 */
.L_x_161:
[----:B------:R-:W-:Y:S05]  /*1ba0*/  BSYNC.RECONVERGENT B1 ;  /* 0x0000000000017941 */ /* 0x000fea0003800200 */
.L_x_160:
[----:B------:R-:W-:Y:S04]  /*1bb0*/  BSSY.RECONVERGENT B1, `(.L_x_162) ;  /* 0x0000007000017945 */ /* 0x000fe80003800200 */
[----:B------:R-:W-:Y:S05]  /*1bc0*/  @!P2 BRA `(.L_x_163) ;  /* 0x000000000014a947 */ /* 0x000fea0003800000 */
[----:B---3--:R-:W-:Y:S02]  /*1bd0*/  IMAD R15, R5, 0x100, R4 ;  /* 0x00000100050f7824 */ /* 0x008fe400078e0204 */
[----:B------:R-:W-:Y:S02]  /*1be0*/  HFMA2 R13, -RZ, RZ, 0, 0 ;  /* 0x00000000ff0d7431 */ /* 0x000fe400000001ff */
[----:B------:R-:W-:-:S04]  /*1bf0*/  VIADD R15, R15, 0x400 ;  /* 0x000004000f0f7836 */ /* 0x000fc80000000000 */
[----:B------:R-:W-:-:S05]  /*1c00*/  IMAD.WIDE.U32 R14, R15, 0x8, R2 ;  /* 0x000000080f0e7825 */ /* 0x000fca00078e0002 */
[----:B------:R4:W-:Y:S02]  /*1c10*/  REDG.E.ADD.64.STRONG.GPU desc[UR20][R14.64], R12 ;  /* 0x0000000c0e00798e */ /* 0x0009e4000c12e514 */
.L_x_163:
[----:B------:R-:W-:Y:S05]  /*1c20*/  BSYNC.RECONVERGENT B1 ;  /* 0x0000000000017941 */ /* 0x000fea0003800200 */
.L_x_162:
[----:B------:R-:W-:Y:S04]  /*1c30*/  BSSY.RECONVERGENT B1, `(.L_x_164) ;  /* 0x0000007000017945 */ /* 0x000fe80003800200 */
[----:B------:R-:W-:Y:S05]  /*1c40*/  @!P3 BRA `(.L_x_165) ;  /* 0x000000000014b947 */ /* 0x000fea0003800000 */
[----:B----4-:R-:W-:Y:S02]  /*1c50*/  IMAD R13, R5, 0x100, R4 ;  /* 0x00000100050d7824 */ /* 0x010fe400078e0204 */
[----:B------:R-:W-:Y:S02]  /*1c60*/  IMAD.MOV.U32 R7, RZ, RZ, RZ ;  /* 0x000000ffff077224 */ /* 0x000fe400078e00ff */
[----:B------:R-:W-:-:S04]  /*1c70*/  VIADD R13, R13, 0x500 ;  /* 0x000005000d0d7836 */ /* 0x000fc80000000000 */
[----:B------:R-:W-:-:S05]  /*1c80*/  IMAD.WIDE.U32 R12, R13, 0x8, R2 ;  /* 0x000000080d0c7825 */ /* 0x000fca00078e0002 */
[----:B------:R4:W-:Y:S02]  /*1c90*/  REDG.E.ADD.64.STRONG.GPU desc[UR20][R12.64], R6 ;  /* 0x000000060c00798e */ /* 0x0009e4000c12e514 */
.L_x_165:
[----:B------:R-:W-:Y:S05]  /*1ca0*/  BSYNC.RECONVERGENT B1 ;  /* 0x0000000000017941 */ /* 0x000fea0003800200 */
.L_x_164:
[----:B------:R-:W-:Y:S04]  /*1cb0*/  BSSY.RECONVERGENT B1, `(.L_x_166) ;  /* 0x0000007000017945 */ /* 0x000fe80003800200 */
[----:B------:R-:W-:Y:S05]  /*1cc0*/  @!P4 BRA `(.L_x_167) ;  /* 0x000000000014c947 */ /* 0x000fea0003800000 */
[----:B----4-:R-:W-:Y:S02]  /*1cd0*/  IMAD R7, R5, 0x100, R4 ;  /* 0x0000010005077824 */ /* 0x010fe400078e0204 */
[----:B------:R-:W-:Y:S02]  /*1ce0*/  IMAD.MOV.U32 R9, RZ, RZ, RZ ;  /* 0x000000ffff097224 */ /* 0x000fe400078e00ff */
[----:B------:R-:W-:-:S04]  /*1cf0*/  VIADD R7, R7, 0x600 ;  /* 0x0000060007077836 */ /* 0x000fc80000000000 */
[----:B------:R-:W-:-:S05]  /*1d00*/  IMAD.WIDE.U32 R6, R7, 0x8, R2 ;  /* 0x0000000807067825 */ /* 0x000fca00078e0002 */
[----:B------:R4:W-:Y:S02]  /*1d10*/  REDG.E.ADD.64.STRONG.GPU desc[UR20][R6.64], R8 ;  /* 0x000000080600798e */ /* 0x0009e4000c12e514 */
.L_x_167:
[----:B------:R-:W-:Y:S05]  /*1d20*/  BSYNC.RECONVERGENT B1 ;  /* 0x0000000000017941 */ /* 0x000fea0003800200 */
.L_x_166:
[----:B------:R-:W-:Y:S04]  /*1d30*/  BSSY.RECONVERGENT B1, `(.L_x_168) ;  /* 0x0000007000017945 */ /* 0x000fe80003800200 */
[----:B------:R-:W-:Y:S05]  /*1d40*/  @!P5 BRA `(.L_x_169) ;  /* 0x000000000014d947 */ /* 0x000fea0003800000 */
[----:B----4-:R-:W-:Y:S01]  /*1d50*/  LEA R7, R5, R4, 0x8 ;  /* 0x0000000405077211 */ /* 0x010fe200078e40ff */
[----:B------:R-:W-:-:S04]  /*1d60*/  IMAD.MOV.U32 R11, RZ, RZ, RZ ;  /* 0x000000ffff0b7224 */ /* 0x000fc800078e00ff */
[----:B------:R-:W-:-:S04]  /*1d70*/  VIADD R7, R7, 0x700 ;  /* 0x0000070007077836 */ /* 0x000fc80000000000 */
[----:B------:R-:W-:-:S05]  /*1d80*/  IMAD.WIDE.U32 R6, R7, 0x8, R2 ;  /* 0x0000000807067825 */ /* 0x000fca00078e0002 */
[----:B------:R4:W-:Y:S02]  /*1d90*/  REDG.E.ADD.64.STRONG.GPU desc[UR20][R6.64], R10 ;  /* 0x0000000a0600798e */ /* 0x0009e4000c12e514 */
.L_x_169:
[----:B------:R-:W-:Y:S05]  /*1da0*/  BSYNC.RECONVERGENT B1 ;  /* 0x0000000000017941 */ /* 0x000fea0003800200 */
.L_x_168:
[----:B------:R-:W-:-:S05]  /*1db0*/  VIADD R5, R5, 0x8 ;  /* 0x0000000805057836 */ /* 0x000fca0000000000 */
[----:B------:R-:W-:-:S13]  /*1dc0*/  ISETP.NE.AND P0, PT, R5, UR27, PT ;  /* 0x0000001b05007c0c */ /* 0x000fda000bf05270 */
[----:B------:R-:W-:Y:S05]  /*1dd0*/  @P0 BRA `(.L_x_170) ;  /* 0xfffffff800b00947 */ /* 0x000fea000383ffff */
[----:B------:R-:W-:-:S07]  /*1de0*/  IMAD.U32 R3, RZ, RZ, UR27 ;  /* 0x0000001bff037e24 */ /* 0x000fce000f8e00ff */
.L_x_153:
[----:B------:R-:W-:Y:S02]  /*1df0*/  UISETP.NE.AND UP0, UPT, UR24, URZ, UPT ;  /* 0x000000ff1800728c */ /* 0x000fe4000bf05270 */
[----:B----45:R-:W-:Y:S02]  /*1e00*/  IMAD.U32 R8, RZ, RZ, UR24 ;  /* 0x00000018ff087e24 */ /* 0x030fe4000f8e00ff */
[----:B-1----:R-:W-:-:S03]  /*1e10*/  IMAD.U32 R5, RZ, RZ, UR25 ;  /* 0x00000019ff057e24 */ /* 0x002fc6000f8e00ff */
[----:B------:R-:W-:Y:S01]  /*1e20*/  IADD3 R8, PT, PT, R8, -0x1, RZ ;  /* 0xffffffff08087810 */ /* 0x000fe20007ffe0ff */
[----:B------:R-:W-:Y:S01]  /*1e30*/  VIADD R5, R5, 0xffffffff ;  /* 0xffffffff05057836 */ /* 0x000fe20000000000 */
[----:B------:R-:W-:Y:S06]  /*1e40*/  BRA.U !UP0, `(.L_x_171) ;  /* 0x0000000508707547 */ /* 0x000fec000b800000 */
[----:B------:R-:W-:-:S13]  /*1e50*/  ISETP.GE.U32.AND P0, PT, R8, 0x3, PT ;  /* 0x000000030800780c */ /* 0x000fda0003f06070 */
[----:B------:R-:W-:Y:S05]  /*1e60*/  @!P0 BRA `(.L_x_172) ;  /* 0x0000000000bc8947 */ /* 0x000fea0003800000 */
[----:B------:R-:W-:Y:S01]  /*1e70*/  IMAD R7, R3, 0x400, R0 ;  /* 0x0000040003077824 */ /* 0x000fe200078e0200 */
[----:B------:R-:W-:Y:S04]  /*1e80*/  BSSY.RECONVERGENT B1, `(.L_x_173) ;  /* 0x000000f000017945 */ /* 0x000fe80003800200 */
[----:B------:R-:W1:Y:S04]  /*1e90*/  LDS R12, [R7] ;  /* 0x00000000070c7984 */ /* 0x000e680000000800 */
[----:B------:R-:W4:Y:S04]  /*1ea0*/  LDS R9, [R7+0x400] ;  /* 0x0004000007097984 */ /* 0x000f280000000800 */
[----:B------:R-:W5:Y:S04]  /*1eb0*/  LDS R6, [R7+0x800] ;  /* 0x0008000007067984 */ /* 0x000f680000000800 */
[----:B------:R-:W0:Y:S01]  /*1ec0*/  LDS R2, [R7+0xc00] ;  /* 0x000c000007027984 */ /* 0x000e220000000800 */
[----:B-1----:R-:W-:-:S02]  /*1ed0*/  ISETP.NE.AND P0, PT, R12, RZ, PT ;  /* 0x000000ff0c00720c */ /* 0x002fc40003f05270 */
[----:B----4-:R-:W-:Y:S02]  /*1ee0*/  ISETP.NE.AND P1, PT, R9, RZ, PT ;  /* 0x000000ff0900720c */ /* 0x010fe40003f25270 */
[----:B-----5:R-:W-:Y:S02]  /*1ef0*/  ISETP.NE.AND P2, PT, R6, RZ, PT ;  /* 0x000000ff0600720c */ /* 0x020fe40003f45270 */
[----:B0-----:R-:W-:-:S07]  /*1f00*/  ISETP.NE.AND P3, PT, R2, RZ, PT ;  /* 0x000000ff0200720c */ /* 0x001fce0003f65270 */
[----:B------:R-:W-:Y:S06]  /*1f10*/  @!P0 BRA `(.L_x_174) ;  /* 0x0000000000148947 */ /* 0x000fec0003800000 */
[----:B------:R-:W0:Y:S01]  /*1f20*/  LDC.64 R10, c[0x0][0x380] ;  /* 0x0000e000ff0a7b82 */ /* 0x000e220000000a00 */
[----:B------:R-:W-:Y:S02]  /*1f30*/  IMAD R7, R3, 0x100, R4 ;  /* 0x0000010003077824 */ /* 0x000fe400078e0204 */
[----:B------:R-:W-:Y:S02]  /*1f40*/  IMAD.MOV.U32 R13, RZ, RZ, RZ ;  /* 0x000000ffff0d7224 */ /* 0x000fe400078e00ff */
[----:B0-----:R-:W-:-:S05]  /*1f50*/  IMAD.WIDE.U32 R10, R7, 0x8, R10 ;  /* 0x00000008070a7825 */ /* 0x001fca00078e000a */
[----:B------:R0:W-:Y:S02]  /*1f60*/  REDG.E.ADD.64.STRONG.GPU desc[UR20][R10.64], R12 ;  /* 0x0000000c0a00798e */ /* 0x0001e4000c12e514 */
.L_x_174:
[----:B------:R-:W-:Y:S05]  /*1f70*/  BSYNC.RECONVERGENT B1 ;  /* 0x0000000000017941 */ /* 0x000fea0003800200 */
.L_x_173:
[----:B------:R-:W-:Y:S04]  /*1f80*/  BSSY.RECONVERGENT B1, `(.L_x_175) ;  /* 0x0000009000017945 */ /* 0x000fe80003800200 */
[----:B------:R-:W-:Y:S05]  /*1f90*/  @!P1 BRA `(.L_x_176) ;  /* 0x00000000001c9947 */ /* 0x000fea0003800000 */
[----:B0-----:R-:W0:Y:S01]  /*1fa0*/  LDC.64 R10, c[0x0][0x380] ;  /* 0x0000e000ff0a7b82 */ /* 0x001e220000000a00 */
[----:B------:R-:W-:Y:S01]  /*1fb0*/  IMAD R7, R3, 0x100, R4 ;  /* 0x0000010003077824 */ /* 0x000fe200078e0204 */
[----:B------:R-:W-:Y:S01]  /*1fc0*/  MOV R12, R9 ;  /* 0x00000009000c7202 */ /* 0x000fe20000000f00 */
[----:B------:R-:W-:Y:S02]  /*1fd0*/  IMAD.MOV.U32 R13, RZ, RZ, RZ ;  /* 0x000000ffff0d7224 */ /* 0x000fe400078e00ff */
[----:B------:R-:W-:-:S04]  /*1fe0*/  VIADD R7, R7, 0x100 ;  /* 0x0000010007077836 */ /* 0x000fc80000000000 */
[----:B0-----:R-:W-:-:S05]  /*1ff0*/  IMAD.WIDE.U32 R10, R7, 0x8, R10 ;  /* 0x00000008070a7825 */ /* 0x001fca00078e000a */
[----:B------:R1:W-:Y:S02]  /*2000*/  REDG.E.ADD.64.STRONG.GPU desc[UR20][R10.64], R12 ;  /* 0x0000000c0a00798e */ /* 0x0003e4000c12e514 */
.L_x_176:
[----:B------:R-:W-:Y:S05]  /*2010*/  BSYNC.RECONVERGENT B1 ;  /* 0x0000000000017941 */ /* 0x000fea0003800200 */
.L_x_175:
[----:B------:R-:W-:Y:S04]  /*2020*/  BSSY.RECONVERGENT B1, `(.L_x_177) ;  /* 0x0000008000017945 */ /* 0x000fe80003800200 */
[----:B------:R-:W-:Y:S05]  /*2030*/  @!P2 BRA `(.L_x_178) ;  /* 0x000000000018a947 */ /* 0x000fea0003800000 */
[----:B01----:R-:W0:Y:S01]  /*2040*/  LDC.64 R10, c[0x0][0x380] ;  /* 0x0000e000ff0a7b82 */ /* 0x003e220000000a00 */
[----:B------:R-:W-:-:S04]  /*2050*/  IMAD R7, R3, 0x100, R4 ;  /* 0x0000010003077824 */ /* 0x000fc800078e0204 */
[----:B------:R-:W-:-:S04]  /*2060*/  VIADD R7, R7, 0x200 ;  /* 0x0000020007077836 */ /* 0x000fc80000000000 */
[----:B0-----:R-:W-:-:S04]  /*2070*/  IMAD.WIDE.U32 R10, R7, 0x8, R10 ;  /* 0x00000008070a7825 */ /* 0x001fc800078e000a */
[----:B------:R-:W-:-:S05]  /*2080*/  IMAD.MOV.U32 R7, RZ, RZ, RZ ;  /* 0x000000ffff077224 */ /* 0x000fca00078e00ff */
[----:B------:R4:W-:Y:S02]  /*2090*/  REDG.E.ADD.64.STRONG.GPU desc[UR20][R10.64], R6 ;  /* 0x000000060a00798e */ /* 0x0009e4000c12e514 */
.L_x_178:
[----:B------:R-:W-:Y:S05]  /*20a0*/  BSYNC.RECONVERGENT B1 ;  /* 0x0000000000017941 */ /* 0x000fea0003800200 */
.L_x_177:
[----:B------:R-:W-:Y:S04]  /*20b0*/  BSSY.RECONVERGENT B1, `(.L_x_179) ;  /* 0x0000009000017945 */ /* 0x000fe80003800200 */
[----:B------:R-:W-:Y:S05]  /*20c0*/  @!P3 BRA `(.L_x_180) ;  /* 0x00000000001cb947 */ /* 0x000fea0003800000 */
[----:B----4-:R-:W4:Y:S01]  /*20d0*/  LDC.64 R6, c[0x0][0x380] ;  /* 0x0000e000ff067b82 */ /* 0x010f220000000a00 */
[----:B------:R-:W-:Y:S01]  /*20e0*/  IMAD R9, R3, 0x100, R4 ;  /* 0x0000010003097824 */ /* 0x000fe200078e0204 */
[----:B01----:R-:W-:Y:S01]  /*20f0*/  MOV R10, R2 ;  /* 0x00000002000a7202 */ /* 0x003fe20000000f00 */
[----:B------:R-:W-:Y:S02]  /*2100*/  IMAD.MOV.U32 R11, RZ, RZ, RZ ;  /* 0x000000ffff0b7224 */ /* 0x000fe400078e00ff */
[----:B------:R-:W-:-:S04]  /*2110*/  VIADD R9, R9, 0x300 ;  /* 0x0000030009097836 */ /* 0x000fc80000000000 */
[----:B----4-:R-:W-:-:S05]  /*2120*/  IMAD.WIDE.U32 R6, R9, 0x8, R6 ;  /* 0x0000000809067825 */ /* 0x010fca00078e0006 */
[----:B------:R0:W-:Y:S02]  /*2130*/  REDG.E.ADD.64.STRONG.GPU desc[UR20][R6.64], R10 ;  /* 0x0000000a0600798e */ /* 0x0001e4000c12e514 */
.L_x_180:
[----:B------:R-:W-:Y:S05]  /*2140*/  BSYNC.RECONVERGENT B1 ;  /* 0x0000000000017941 */ /* 0x000fea0003800200 */
.L_x_179:
[----:B------:R-:W-:-:S07]  /*2150*/  VIADD R3, R3, 0x4 ;  /* 0x0000000403037836 */ /* 0x000fce0000000000 */
.L_x_172:
[----:B------:R-:W-:Y:S01]  /*2160*/  UISETP.NE.AND UP0, UPT, UR25, URZ, UPT ;  /* 0x000000ff1900728c */ /* 0x000fe2000bf05270 */
[----:B------:R-:W-:Y:S08]  /*2170*/  BSSY.RECONVERGENT B1, `(.L_x_171) ;  /* 0x0000029000017945 */ /* 0x000ff00003800200 */
[----:B------:R-:W-:Y:S05]  /*2180*/  BRA.U !UP0, `(.L_x_181) ;  /* 0x00000001089c7547 */ /* 0x000fea000b800000 */
[----:B------:R-:W-:-:S13]  /*2190*/  ISETP.NE.AND P0, PT, R5, RZ, PT ;  /* 0x000000ff0500720c */ /* 0x000fda0003f05270 */
[----:B------:R-:W-:Y:S05]  /*21a0*/  @!P0 BRA `(.L_x_182) ;  /* 0x0000000000648947 */ /* 0x000fea0003800000 */
[----:B0---4-:R-:W-:Y:S01]  /*21b0*/  IMAD R6, R3, 0x400, R0 ;  /* 0x0000040003067824 */ /* 0x011fe200078e0200 */
[----:B------:R-:W-:Y:S04]  /*21c0*/  BSSY.RECONVERGENT B2, `(.L_x_183) ;  /* 0x000000c000027945 */ /* 0x000fe80003800200 */
[----:B------:R-:W0:Y:S04]  /*21d0*/  LDS R2, [R6] ;  /* 0x0000000006027984 */ /* 0x000e280000000800 */
[----:B------:R-:W4:Y:S01]  /*21e0*/  LDS R9, [R6+0x400] ;  /* 0x0004000006097984 */ /* 0x000f220000000800 */
[----:B0-----:R-:W-:-:S02]  /*21f0*/  ISETP.NE.AND P0, PT, R2, RZ, PT ;  /* 0x000000ff0200720c */ /* 0x001fc40003f05270 */
[----:B----4-:R-:W-:-:S11]  /*2200*/  ISETP.NE.AND P1, PT, R9, RZ, PT ;  /* 0x000000ff0900720c */ /* 0x010fd60003f25270 */
[----:B------:R-:W-:Y:S05]  /*2210*/  @!P0 BRA `(.L_x_184) ;  /* 0x0000000000188947 */ /* 0x000fea0003800000 */
[----:B------:R-:W0:Y:S01]  /*2220*/  LDC.64 R6, c[0x0][0x380] ;  /* 0x0000e000ff067b82 */ /* 0x000e220000000a00 */
[----:B-1----:R-:W-:-:S04]  /*2230*/  IMAD R11, R3, 0x100, R4 ;  /* 0x00000100030b7824 */ /* 0x002fc800078e0204 */
[----:B0-----:R-:W-:-:S04]  /*2240*/  IMAD.WIDE.U32 R10, R11, 0x8, R6 ;  /* 0x000000080b0a7825 */ /* 0x001fc800078e0006 */
[----:B------:R-:W-:Y:S02]  /*2250*/  IMAD.MOV.U32 R6, RZ, RZ, R2 ;  /* 0x000000ffff067224 */ /* 0x000fe400078e0002 */
[----:B------:R-:W-:-:S05]  /*2260*/  IMAD.MOV.U32 R7, RZ, RZ, RZ ;  /* 0x000000ffff077224 */ /* 0x000fca00078e00ff */
[----:B------:R0:W-:Y:S02]  /*2270*/  REDG.E.ADD.64.STRONG.GPU desc[UR20][R10.64], R6 ;  /* 0x000000060a00798e */ /* 0x0001e4000c12e514 */
.L_x_184:
[----:B------:R-:W-:Y:S05]  /*2280*/  BSYNC.RECONVERGENT B2 ;  /* 0x0000000000027941 */ /* 0x000fea0003800200 */
.L_x_183:
[----:B------:R-:W-:Y:S04]  /*2290*/  BSSY.RECONVERGENT B2, `(.L_x_185) ;  /* 0x0000009000027945 */ /* 0x000fe80003800200 */
[----:B------:R-:W-:Y:S05]  /*22a0*/  @!P1 BRA `(.L_x_186) ;  /* 0x00000000001c9947 */ /* 0x000fea0003800000 */
[----:B0-----:R-:W0:Y:S01]  /*22b0*/  LDC.64 R6, c[0x0][0x380] ;  /* 0x0000e000ff067b82 */ /* 0x001e220000000a00 */
[----:B------:R-:W-:-:S05]  /*22c0*/  LEA R2, R3, R4, 0x8 ;  /* 0x0000000403027211 */ /* 0x000fca00078e40ff */
[----:B-1----:R-:W-:-:S04]  /*22d0*/  VIADD R11, R2, 0x100 ;  /* 0x00000100020b7836 */ /* 0x002fc80000000000 */
[----:B0-----:R-:W-:-:S04]  /*22e0*/  IMAD.WIDE.U32 R10, R11, 0x8, R6 ;  /* 0x000000080b0a7825 */ /* 0x001fc800078e0006 */
[----:B------:R-:W-:Y:S02]  /*22f0*/  IMAD.MOV.U32 R6, RZ, RZ, R9 ;  /* 0x000000ffff067224 */ /* 0x000fe400078e0009 */
[----:B------:R-:W-:-:S05]  /*2300*/  IMAD.MOV.U32 R7, RZ, RZ, RZ ;  /* 0x000000ffff077224 */ /* 0x000fca00078e00ff */
[----:B------:R4:W-:Y:S02]  /*2310*/  REDG.E.ADD.64.STRONG.GPU desc[UR20][R10.64], R6 ;  /* 0x000000060a00798e */ /* 0x0009e4000c12e514 */
.L_x_186:
[----:B------:R-:W-:Y:S05]  /*2320*/  BSYNC.RECONVERGENT B2 ;  /* 0x0000000000027941 */ /* 0x000fea0003800200 */
.L_x_185:
[----:B------:R-:W-:-:S07]  /*2330*/  VIADD R3, R3, 0x2 ;  /* 0x0000000203037836 */ /* 0x000fce0000000000 */
.L_x_182:
[----:B------:R-:W-:-:S09]  /*2340*/  UISETP.NE.AND UP0, UPT, UR9, URZ, UPT ;  /* 0x000000ff0900728c */ /* 0x000fd2000bf05270 */
[----:B------:R-:W-:Y:S05]  /*2350*/  BRA.U !UP0, `(.L_x_181) ;  /* 0x0000000108287547 */ /* 0x000fea000b800000 */
[----:B------:R-:W-:-:S05]  /*2360*/  IMAD R2, R3, 0x400, R0 ;  /* 0x0000040003027824 */ /* 0x000fca00078e0200 */
[----:B------:R-:W5:Y:S02]  /*2370*/  LDS R9, [R2] ;  /* 0x0000000002097984 */ /* 0x000f640000000800 */
[----:B-----5:R-:W-:-:S13]  /*2380*/  ISETP.NE.AND P0, PT, R9, RZ, PT ;  /* 0x000000ff0900720c */ /* 0x020fda0003f05270 */
[----:B------:R-:W-:Y:S05]  /*2390*/  @!P0 BRA `(.L_x_181) ;  /* 0x0000000000188947 */ /* 0x000fea0003800000 */
[----:B0---4-:R-:W0:Y:S01]  /*23a0*/  LDC.64 R6, c[0x0][0x380] ;  /* 0x0000e000ff067b82 */ /* 0x011e220000000a00 */
[----:B------:R-:W-:-:S04]  /*23b0*/  IMAD R3, R3, 0x100, R4 ;  /* 0x0000010003037824 */ /* 0x000fc800078e0204 */
[----:B0-----:R-:W-:Y:S01]  /*23c0*/  IMAD.WIDE.U32 R2, R3, 0x8, R6 ;  /* 0x0000000803027825 */ /* 0x001fe200078e0006 */
[----:B------:R-:W-:-:S03]  /*23d0*/  MOV R6, R9 ;  /* 0x0000000900067202 */ /* 0x000fc60000000f00 */
[----:B------:R-:W-:-:S05]  /*23e0*/  IMAD.MOV.U32 R7, RZ, RZ, RZ ;  /* 0x000000ffff077224 */ /* 0x000fca00078e00ff */
[----:B------:R0:W-:Y:S02]  /*23f0*/  REDG.E.ADD.64.STRONG.GPU desc[UR20][R2.64], R6 ;  /* 0x000000060200798e */ /* 0x0001e4000c12e514 */
.L_x_181:
[----:B------:R-:W-:Y:S05]  /*2400*/  BSYNC.RECONVERGENT B1 ;  /* 0x0000000000017941 */ /* 0x000fea0003800200 */
.L_x_171:
[----:B------:R-:W-:-:S13]  /*2410*/  ISETP.GT.U32.AND P0, PT, R4, 0x7f, PT ;  /* 0x0000007f0400780c */ /* 0x000fda0003f04070 */
[----:B------:R-:W-:Y:S05]  /*2420*/  @P0 BRA `(.L_x_152) ;  /* 0x0000000800900947 */ /* 0x000fea0003800000 */
[----:B------:R-:W-:Y:S01]  /*2430*/  UISETP.GE.U32.AND UP0, UPT, UR22, 0x7, UPT ;  /* 0x000000071600788c */ /* 0x000fe2000bf06070 */
[----:B0-----:R-:W-:-:S08]  /*2440*/  IMAD.MOV.U32 R3, RZ, RZ, RZ ;  /* 0x000000ffff037224 */ /* 0x001fd000078e00ff */
[----:B------:R-:W-:Y:S05]  /*2450*/  BRA.U !UP0, `(.L_x_187) ;  /* 0x0000000508147547 */ /* 0x000fea000b800000 */
[----:B------:R-:W0:Y:S01]  /*2460*/  LDC.64 R2, c[0x0][0x380] ;  /* 0x0000e000ff027b82 */ /* 0x000e220000000a00 */
[----:B------:R-:W-:-:S07]  /*2470*/  IMAD.MOV.U32 R9, RZ, RZ, RZ ;  /* 0x000000ffff097224 */ /* 0x000fce00078e00ff */
.L_x_204:
[C---:B01--4-:R-:W-:Y:S01]  /*2480*/  IMAD R11, R9.reuse, 0x400, R0 ;  /* 0x00000400090b7824 */ /* 0x053fe200078e0200 */
[----:B------:R-:W-:Y:S01]  /*2490*/  BSSY.RECONVERGENT B1, `(.L_x_188) ;  /* 0x0000011000017945 */ /* 0x000fe20003800200 */
[C---:B--23--:R-:W-:Y:S02]  /*24a0*/  IMAD R7, R9.reuse, 0x100, R4 ;  /* 0x0000010009077824 */ /* 0x04cfe400078e0204 */
[----:B------:R-:W-:Y:S01]  /*24b0*/  VIADD R9, R9, 0x8 ;  /* 0x0000000809097836 */ /* 0x000fe20000000000 */
[----:B---3--:R-:W1:Y:S01]  /*24c0*/  LDS R14, [R11+0x200] ;  /* 0x000200000b0e7984 */ /* 0x008e620000000800 */
[----:B0-----:R-:W-:-:S03]  /*24d0*/  IMAD.WIDE.U32 R6, R7, 0x8, R2 ;  /* 0x0000000807067825 */ /* 0x001fc600078e0002 */
[----:B------:R-:W0:Y:S04]  /*24e0*/  LDS R13, [R11+0x600] ;  /* 0x000600000b0d7984 */ /* 0x000e280000000800 */
[----:B--2---:R2:W3:Y:S04]  /*24f0*/  LDS R17, [R11+0xa00] ;  /* 0x000a00000b117984 */ /* 0x0044e80000000800 */
[----:B------:R2:W4:Y:S04]  /*2500*/  LDS R18, [R11+0xe00] ;  /* 0x000e00000b127984 */ /* 0x0005280000000800 */
[----:B------:R2:W2:Y:S04]  /*2510*/  LDS R19, [R11+0x1200] ;  /* 0x001200000b137984 */ /* 0x0004a80000000800 */
[----:B------:R0:W2:Y:S04]  /*2520*/  LDS R16, [R11+0x1600] ;  /* 0x001600000b107984 */ /* 0x0000a80000000800 */
[----:B------:R0:W2:Y:S04]  /*2530*/  LDS R12, [R11+0x1a00] ;  /* 0x001a00000b0c7984 */ /* 0x0000a80000000800 */
[----:B------:R0:W2:Y:S01]  /*2540*/  LDS R10, [R11+0x1e00] ;  /* 0x001e00000b0a7984 */ /* 0x0000a20000000800 */
[----:B-1----:R-:W-:-:S02]  /*2550*/  ISETP.NE.AND P0, PT, R14, RZ, PT ;  /* 0x000000ff0e00720c */ /* 0x002fc40003f05270 */
[----:B0-----:R-:W-:-:S11]  /*2560*/  ISETP.NE.AND P1, PT, R13, RZ, PT ;  /* 0x000000ff0d00720c */ /* 0x001fd60003f25270 */
[----:B---34-:R-:W-:Y:S05]  /*2570*/  @!P0 BRA `(.L_x_189) ;  /* 0x0000000000088947 */ /* 0x018fea0003800000 */
[----:B------:R-:W-:-:S05]  /*2580*/  HFMA2 R15, -RZ, RZ, 0, 0 ;  /* 0x00000000ff0f7431 */ /* 0x000fca00000001ff */
[----:B------:R0:W-:Y:S02]  /*2590*/  REDG.E.ADD.64.STRONG.GPU desc[UR20][R6.64+0x400], R14 ;  /* 0x0004000e0600798e */ /* 0x0001e4000c12e514 */
.L_x_189:
[----:B------:R-:W-:Y:S05]  /*25a0*/  BSYNC.RECONVERGENT B1 ;  /* 0x0000000000017941 */ /* 0x000fea0003800200 */
.L_x_188:
[----:B------:R-:W-:Y:S04]  /*25b0*/  BSSY.RECONVERGENT B1, `(.L_x_190) ;  /* 0x0000005000017945 */ /* 0x000fe80003800200 */
[----:B------:R-:W-:Y:S05]  /*25c0*/  @!P1 BRA `(.L_x_191) ;  /* 0x00000000000c9947 */ /* 0x000fea0003800000 */
[----:B0-----:R-:W-:Y:S02]  /*25d0*/  IMAD.MOV.U32 R14, RZ, RZ, R13 ;  /* 0x000000ffff0e7224 */ /* 0x001fe400078e000d */
[----:B------:R-:W-:-:S05]  /*25e0*/  IMAD.MOV.U32 R15, RZ, RZ, RZ ;  /* 0x000000ffff0f7224 */ /* 0x000fca00078e00ff */
[----:B------:R1:W-:Y:S02]  /*25f0*/  REDG.E.ADD.64.STRONG.GPU desc[UR20][R6.64+0xc00], R14 ;  /* 0x000c000e0600798e */ /* 0x0003e4000c12e514 */
.L_x_191:
[----:B------:R-:W-:Y:S05]  /*2600*/  BSYNC.RECONVERGENT B1 ;  /* 0x0000000000017941 */ /* 0x000fea0003800200 */
.L_x_190:
[----:B------:R-:W-:Y:S01]  /*2610*/  ISETP.NE.AND P6, PT, R17, RZ, PT ;  /* 0x000000ff1100720c */ /* 0x000fe20003fc5270 */
[----:B------:R-:W-:Y:S01]  /*2620*/  BSSY.RECONVERGENT B1, `(.L_x_192) ;  /* 0x000000b000017945 */ /* 0x000fe20003800200 */
[----:B------:R-:W-:Y:S02]  /*2630*/  ISETP.NE.AND P0, PT, R9, UR27, PT ;  /* 0x0000001b09007c0c */ /* 0x000fe4000bf05270 */
[----:B------:R-:W-:Y:S02]  /*2640*/  ISETP.NE.AND P1, PT, R18, RZ, PT ;  /* 0x000000ff1200720c */ /* 0x000fe40003f25270 */
[----:B--2---:R-:W-:Y:S02]  /*2650*/  ISETP.NE.AND P2, PT, R19, RZ, PT ;  /* 0x000000ff1300720c */ /* 0x004fe40003f45270 */
[----:B------:R-:W-:Y:S02]  /*2660*/  ISETP.NE.AND P3, PT, R16, RZ, PT ;  /* 0x000000ff1000720c */ /* 0x000fe40003f65270 */
[----:B------:R-:W-:-:S02]  /*2670*/  ISETP.NE.AND P4, PT, R12, RZ, PT ;  /* 0x000000ff0c00720c */ /* 0x000fc40003f85270 */
[----:B------:R-:W-:Y:S01]  /*2680*/  ISETP.NE.AND P5, PT, R10, RZ, PT ;  /* 0x000000ff0a00720c */ /* 0x000fe20003fa5270 */
[----:B------:R-:W-:-:S12]  /*2690*/  @!P6 BRA `(.L_x_193) ;  /* 0x00000000000ce947 */ /* 0x000fd80003800000 */
[----:B01----:R-:W-:Y:S02]  /*26a0*/  IMAD.MOV.U32 R14, RZ, RZ, R17 ;  /* 0x000000ffff0e7224 */ /* 0x003fe400078e0011 */
[----:B------:R-:W-:-:S05]  /*26b0*/  IMAD.MOV.U32 R15, RZ, RZ, RZ ;  /* 0x000000ffff0f7224 */ /* 0x000fca00078e00ff */
[----:B------:R2:W-:Y:S02]  /*26c0*/  REDG.E.ADD.64.STRONG.GPU desc[UR20][R6.64+0x1400], R14 ;  /* 0x0014000e0600798e */ /* 0x0005e4000c12e514 */
.L_x_193:
[----:B------:R-:W-:Y:S05]  /*26d0*/  BSYNC.RECONVERGENT B1 ;  /* 0x0000000000017941 */ /* 0x000fea0003800200 */
.L_x_192:
[----:B------:R-:W-:Y:S04]  /*26e0*/  BSSY.RECONVERGENT B1, `(.L_x_194) ;  /* 0x0000005000017945 */ /* 0x000fe80003800200 */
[----:B------:R-:W-:Y:S05]  /*26f0*/  @!P1 BRA `(.L_x_195) ;  /* 0x00000000000c9947 */ /* 0x000fea0003800000 */
[----:B012---:R-:W-:Y:S02]  /*2700*/  IMAD.MOV.U32 R14, RZ, RZ, R18 ;  /* 0x000000ffff0e7224 */ /* 0x007fe400078e0012 */
[----:B------:R-:W-:-:S05]  /*2710*/  IMAD.MOV.U32 R15, RZ, RZ, RZ ;  /* 0x000000ffff0f7224 */ /* 0x000fca00078e00ff */
[----:B------:R3:W-:Y:S02]  /*2720*/  REDG.E.ADD.64.STRONG.GPU desc[UR20][R6.64+0x1c00], R14 ;  /* 0x001c000e0600798e */ /* 0x0007e4000c12e514 */
.L_x_195:
[----:B------:R-:W-:Y:S05]  /*2730*/  BSYNC.RECONVERGENT B1 ;  /* 0x0000000000017941 */ /* 0x000fea0003800200 */
.L_x_194:
[----:B------:R-:W-:Y:S04]  /*2740*/  BSSY.RECONVERGENT B1, `(.L_x_196) ;  /* 0x0000005000017945 */ /* 0x000fe80003800200 */
[----:B------:R-:W-:Y:S05]  /*2750*/  @!P2 BRA `(.L_x_197) ;  /* 0x00000000000ca947 */ /* 0x000fea0003800000 */
[----:B0123--:R-:W-:Y:S01]  /*2760*/  MOV R14, R19 ;  /* 0x00000013000e7202 */ /* 0x00ffe20000000f00 */
[----:B------:R-:W-:-:S05]  /*2770*/  IMAD.MOV.U32 R15, RZ, RZ, RZ ;  /* 0x000000ffff0f7224 */ /* 0x000fca00078e00ff */
[----:B------:R4:W-:Y:S02]  /*2780*/  REDG.E.ADD.64.STRONG.GPU desc[UR20][R6.64+0x2400], R14 ;  /* 0x0024000e0600798e */ /* 0x0009e4000c12e514 */
.L_x_197:
[----:B------:R-:W-:Y:S05]  /*2790*/  BSYNC.RECONVERGENT B1 ;  /* 0x0000000000017941 */ /* 0x000fea0003800200 */
.L_x_196:
[----:B------:R-:W-:Y:S04]  /*27a0*/  BSSY.RECONVERGENT B1, `(.L_x_198) ;  /* 0x0000004000017945 */ /* 0x000fe80003800200 */
[----:B------:R-:W-:Y:S05]  /*27b0*/  @!P3 BRA `(.L_x_199) ;  /* 0x000000000008b947 */ /* 0x000fea0003800000 */
[----:B------:R-:W-:-:S05]  /*27c0*/  IMAD.MOV.U32 R17, RZ, RZ, RZ ;  /* 0x000000ffff117224 */ /* 0x000fca00078e00ff */
[----:B------:R0:W-:Y:S02]  /*27d0*/  REDG.E.ADD.64.STRONG.GPU desc[UR20][R6.64+0x2c00], R16 ;  /* 0x002c00100600798e */ /* 0x0001e4000c12e514 */
.L_x_199:
[----:B------:R-:W-:Y:S05]  /*27e0*/  BSYNC.RECONVERGENT B1 ;  /* 0x0000000000017941 */ /* 0x000fea0003800200 */
.L_x_198:
[----:B------:R-:W-:Y:S04]  /*27f0*/  BSSY.RECONVERGENT B1, `(.L_x_200) ;  /* 0x0000004000017945 */ /* 0x000fe80003800200 */
[----:B------:R-:W-:Y:S05]  /*2800*/  @!P4 BRA `(.L_x_201) ;  /* 0x000000000008c947 */ /* 0x000fea0003800000 */
[----:B------:R-:W-:-:S05]  /*2810*/  IMAD.MOV.U32 R13, RZ, RZ, RZ ;  /* 0x000000ffff0d7224 */ /* 0x000fca00078e00ff */
[----:B------:R0:W-:Y:S02]  /*2820*/  REDG.E.ADD.64.STRONG.GPU desc[UR20][R6.64+0x3400], R12 ;  /* 0x0034000c0600798e */ /* 0x0001e4000c12e514 */
.L_x_201:
[----:B------:R-:W-:Y:S05]  /*2830*/  BSYNC.RECONVERGENT B1 ;  /* 0x0000000000017941 */ /* 0x000fea0003800200 */
.L_x_200:
[----:B------:R-:W-:Y:S04]  /*2840*/  BSSY.RECONVERGENT B1, `(.L_x_202) ;  /* 0x0000004000017945 */ /* 0x000fe80003800200 */
[----:B------:R-:W-:Y:S05]  /*2850*/  @!P5 BRA `(.L_x_203) ;  /* 0x000000000008d947 */ /* 0x000fea0003800000 */
[----:B------:R-:W-:-:S05]  /*2860*/  IMAD.MOV.U32 R11, RZ, RZ, RZ ;  /* 0x000000ffff0b7224 */ /* 0x000fca00078e00ff */
[----:B------:R0:W-:Y:S02]  /*2870*/  REDG.E.ADD.64.STRONG.GPU desc[UR20][R6.64+0x3c00], R10 ;  /* 0x003c000a0600798e */ /* 0x0001e4000c12e514 */
.L_x_203:
[----:B------:R-:W-:Y:S05]  /*2880*/  BSYNC.RECONVERGENT B1 ;  /* 0x0000000000017941 */ /* 0x000fea0003800200 */
.L_x_202:
[----:B------:R-:W-:Y:S05]  /*2890*/  @P0 BRA `(.L_x_204) ;  /* 0xfffffff800f80947 */ /* 0x000fea000383ffff */
[----:B------:R-:W-:-:S07]  /*28a0*/  IMAD.U32 R3, RZ, RZ, UR27 ;  /* 0x0000001bff037e24 */ /* 0x000fce000f8e00ff */
.L_x_187:
[----:B------:R-:W-:-:S09]  /*28b0*/  UISETP.NE.AND UP0, UPT, UR24, URZ, UPT ;  /* 0x000000ff1800728c */ /* 0x000fd2000bf05270 */
[----:B------:R-:W-:Y:S05]  /*28c0*/  BRA.U !UP0, `(.L_x_152) ;  /* 0x0000000508687547 */ /* 0x000fea000b800000 */
[----:B------:R-:W-:-:S13]  /*28d0*/  ISETP.GE.U32.AND P0, PT, R8, 0x3, PT ;  /* 0x000000030800780c */ /* 0x000fda0003f06070 */
[----:B------:R-:W-:Y:S05]  /*28e0*/  @!P0 BRA `(.L_x_205) ;  /* 0x0000000000bc8947 */ /* 0x000fea0003800000 */
[----:B01234-:R-:W-:Y:S01]  /*28f0*/  IMAD R7, R3, 0x400, R0 ;  /* 0x0000040003077824 */ /* 0x01ffe200078e0200 */
[----:B------:R-:W-:Y:S04]  /*2900*/  BSSY.RECONVERGENT B1, `(.L_x_206) ;  /* 0x000000f000017945 */ /* 0x000fe80003800200 */
[----:B------:R-:W0:Y:S04]  /*2910*/  LDS R10, [R7+0x200] ;  /* 0x00020000070a7984 */ /* 0x000e280000000800 */
[----:B------:R-:W1:Y:S04]  /*2920*/  LDS R12, [R7+0x600] ;  /* 0x00060000070c7984 */ /* 0x000e680000000800 */
[----:B------:R-:W2:Y:S04]  /*2930*/  LDS R6, [R7+0xa00] ;  /* 0x000a000007067984 */ /* 0x000ea80000000800 */
[----:B------:R-:W3:Y:S01]  /*2940*/  LDS R2, [R7+0xe00] ;  /* 0x000e000007027984 */ /* 0x000ee20000000800 */
[----:B0-----:R-:W-:-:S02]  /*2950*/  ISETP.NE.AND P0, PT, R10, RZ, PT ;  /* 0x000000ff0a00720c */ /* 0x001fc40003f05270 */
[----:B-1----:R-:W-:Y:S02]  /*2960*/  ISETP.NE.AND P1, PT, R12, RZ, PT ;  /* 0x000000ff0c00720c */ /* 0x002fe40003f25270 */
[----:B--2---:R-:W-:Y:S02]  /*2970*/  ISETP.NE.AND P2, PT, R6, RZ, PT ;  /* 0x000000ff0600720c */ /* 0x004fe40003f45270 */
[----:B---3--:R-:W-:-:S07]  /*2980*/  ISETP.NE.AND P3, PT, R2, RZ, PT ;  /* 0x000000ff0200720c */ /* 0x008fce0003f65270 */
[----:B------:R-:W-:Y:S06]  /*2990*/  @!P0 BRA `(.L_x_207) ;  /* 0x0000000000148947 */ /* 0x000fec0003800000 */
[----:B------:R-:W0:Y:S01]  /*29a0*/  LDC.64 R8, c[0x0][0x380] ;  /* 0x0000e000ff087b82 */ /* 0x000e220000000a00 */
[----:B------:R-:W-:Y:S01]  /*29b0*/  LEA R7, R3, R4, 0x8 ;  /* 0x0000000403077211 */ /* 0x000fe200078e40ff */
[----:B------:R-:W-:-:S04]  /*29c0*/  IMAD.MOV.U32 R11, RZ, RZ, RZ ;  /* 0x000000ffff0b7224 */ /* 0x000fc800078e00ff */
[----:B0-----:R-:W-:-:S05]  /*29d0*/  IMAD.WIDE.U32 R8, R7, 0x8, R8 ;  /* 0x0000000807087825 */ /* 0x001fca00078e0008 */
[----:B------:R0:W-:Y:S02]  /*29e0*/  REDG.E.ADD.64.STRONG.GPU desc[UR20][R8.64+0x400], R10 ;  /* 0x0004000a0800798e */ /* 0x0001e4000c12e514 */
.L_x_207:
[----:B------:R-:W-:Y:S05]  /*29f0*/  BSYNC.RECONVERGENT B1 ;  /* 0x0000000000017941 */ /* 0x000fea0003800200 */
.L_x_206:
[----:B------:R-:W-:Y:S04]  /*2a00*/  BSSY.RECONVERGENT B1, `(.L_x_208) ;  /* 0x0000009000017945 */ /* 0x000fe80003800200 */
[----:B------:R-:W-:Y:S05]  /*2a10*/  @!P1 BRA `(.L_x_209) ;  /* 0x00000000001c9947 */ /* 0x000fea0003800000 */
[----:B0-----:R-:W0:Y:S01]  /*2a20*/  LDC.64 R8, c[0x0][0x380] ;  /* 0x0000e000ff087b82 */ /* 0x001e220000000a00 */
[----:B------:R-:W-:Y:S02]  /*2a30*/  IMAD R7, R3, 0x100, R4 ;  /* 0x0000010003077824 */ /* 0x000fe400078e0204 */
[----:B------:R-:W-:Y:S02]  /*2a40*/  IMAD.MOV.U32 R10, RZ, RZ, R12 ;  /* 0x000000ffff0a7224 */ /* 0x000fe400078e000c */
[----:B------:R-:W-:Y:S02]  /*2a50*/  VIADD R7, R7, 0x100 ;  /* 0x0000010007077836 */ /* 0x000fe40000000000 */
[----:B------:R-:W-:Y:S02]  /*2a60*/  IMAD.MOV.U32 R11, RZ, RZ, RZ ;  /* 0x000000ffff0b7224 */ /* 0x000fe400078e00ff */
[----:B0-----:R-:W-:-:S05]  /*2a70*/  IMAD.WIDE.U32 R8, R7, 0x8, R8 ;  /* 0x0000000807087825 */ /* 0x001fca00078e0008 */
[----:B------:R1:W-:Y:S02]  /*2a80*/  REDG.E.ADD.64.STRONG.GPU desc[UR20][R8.64+0x400], R10 ;  /* 0x0004000a0800798e */ /* 0x0003e4000c12e514 */
.L_x_209:
[----:B------:R-:W-:Y:S05]  /*2a90*/  BSYNC.RECONVERGENT B1 ;  /* 0x0000000000017941 */ /* 0x000fea0003800200 */
.L_x_208:
[----:B------:R-:W-:Y:S04]  /*2aa0*/  BSSY.RECONVERGENT B1, `(.L_x_210) ;  /* 0x0000008000017945 */ /* 0x000fe80003800200 */
[----:B------:R-:W-:Y:S05]  /*2ab0*/  @!P2 BRA `(.L_x_211) ;  /* 0x000000000018a947 */ /* 0x000fea0003800000 */
[----:B01----:R-:W0:Y:S01]  /*2ac0*/  LDC.64 R8, c[0x0][0x380] ;  /* 0x0000e000ff087b82 */ /* 0x003e220000000a00 */
[----:B------:R-:W-:-:S05]  /*2ad0*/  IMAD R7, R3, 0x100, R4 ;  /* 0x0000010003077824 */ /* 0x000fca00078e0204 */
[----:B------:R-:W-:-:S05]  /*2ae0*/  IADD3 R7, PT, PT, R7, 0x200, RZ ;  /* 0x0000020007077810 */ /* 0x000fca0007ffe0ff */
[----:B0-----:R-:W-:-:S04]  /*2af0*/  IMAD.WIDE.U32 R8, R7, 0x8, R8 ;  /* 0x0000000807087825 */ /* 0x001fc800078e0008 */
[----:B------:R-:W-:-:S05]  /*2b00*/  IMAD.MOV.U32 R7, RZ, RZ, RZ ;  /* 0x000000ffff077224 */ /* 0x000fca00078e00ff */
[----:B------:R2:W-:Y:S02]  /*2b10*/  REDG.E.ADD.64.STRONG.GPU desc[UR20][R8.64+0x400], R6 ;  /* 0x000400060800798e */ /* 0x0005e4000c12e514 */
.L_x_211:
[----:B------:R-:W-:Y:S05]  /*2b20*/  BSYNC.RECONVERGENT B1 ;  /* 0x0000000000017941 */ /* 0x000fea0003800200 */
.L_x_210:
[----:B------:R-:W-:Y:S04]  /*2b30*/  BSSY.RECONVERGENT B1, `(.L_x_212) ;  /* 0x0000009000017945 */ /* 0x000fe80003800200 */
[----:B------:R-:W-:Y:S05]  /*2b40*/  @!P3 BRA `(.L_x_213) ;  /* 0x00000000001cb947 */ /* 0x000fea0003800000 */
[----:B--2---:R-:W2:Y:S01]  /*2b50*/  LDC.64 R6, c[0x0][0x380] ;  /* 0x0000e000ff067b82 */ /* 0x004ea20000000a00 */
[----:B01----:R-:W-:Y:S02]  /*2b60*/  IMAD R9, R3, 0x100, R4 ;  /* 0x0000010003097824 */ /* 0x003fe400078e0204 */
[----:B------:R-:W-:Y:S02]  /*2b70*/  IMAD.MOV.U32 R8, RZ, RZ, R2 ;  /* 0x000000ffff087224 */ /* 0x000fe400078e0002 */
[----:B------:R-:W-:-:S04]  /*2b80*/  VIADD R9, R9, 0x300 ;  /* 0x0000030009097836 */ /* 0x000fc80000000000 */
[----:B--2---:R-:W-:-:S04]  /*2b90*/  IMAD.WIDE.U32 R6, R9, 0x8, R6 ;  /* 0x0000000809067825 */ /* 0x004fc800078e0006 */
[----:B------:R-:W-:-:S05]  /*2ba0*/  IMAD.MOV.U32 R9, RZ, RZ, RZ ;  /* 0x000000ffff097224 */ /* 0x000fca00078e00ff */
[----:B------:R3:W-:Y:S02]  /*2bb0*/  REDG.E.ADD.64.STRONG.GPU desc[UR20][R6.64+0x400], R8 ;  /* 0x000400080600798e */ /* 0x0007e4000c12e514 */
.L_x_213:
[----:B------:R-:W-:Y:S05]  /*2bc0*/  BSYNC.RECONVERGENT B1 ;  /* 0x0000000000017941 */ /* 0x000fea0003800200 */
.L_x_212:
[----:B------:R-:W-:-:S07]  /*2bd0*/  VIADD R3, R3, 0x4 ;  /* 0x0000000403037836 */ /* 0x000fce0000000000 */
.L_x_205:
[----:B------:R-:W-:-:S09]  /*2be0*/  UISETP.NE.AND UP0, UPT, UR25, URZ, UPT ;  /* 0x000000ff1900728c */ /* 0x000fd2000bf05270 */
[----:B------:R-:W-:Y:S05]  /*2bf0*/  BRA.U !UP0, `(.L_x_152) ;  /* 0x00000001089c7547 */ /* 0x000fea000b800000 */
[----:B------:R-:W-:-:S13]  /*2c00*/  ISETP.NE.AND P0, PT, R5, RZ, PT ;  /* 0x000000ff0500720c */ /* 0x000fda0003f05270 */
[----:B------:R-:W-:Y:S05]  /*2c10*/  @!P0 BRA `(.L_x_214) ;  /* 0x0000000000648947 */ /* 0x000fea0003800000 */
[----:B01234-:R-:W-:Y:S01]  /*2c20*/  LEA R6, R3, R0, 0xa ;  /* 0x0000000003067211 */ /* 0x01ffe200078e50ff */
[----:B------:R-:W-:Y:S04]  /*2c30*/  BSSY.RECONVERGENT B1, `(.L_x_215) ;  /* 0x000000c000017945 */ /* 0x000fe80003800200 */
[----:B------:R-:W0:Y:S04]  /*2c40*/  LDS R2, [R6+0x200] ;  /* 0x0002000006027984 */ /* 0x000e280000000800 */
[----:B------:R-:W1:Y:S01]  /*2c50*/  LDS R5, [R6+0x600] ;  /* 0x0006000006057984 */ /* 0x000e620000000800 */
[----:B0-----:R-:W-:-:S02]  /*2c60*/  ISETP.NE.AND P0, PT, R2, RZ, PT ;  /* 0x000000ff0200720c */ /* 0x001fc40003f05270 */
[----:B-1----:R-:W-:-:S11]  /*2c70*/  ISETP.NE.AND P1, PT, R5, RZ, PT ;  /* 0x000000ff0500720c */ /* 0x002fd60003f25270 */
[----:B------:R-:W-:Y:S05]  /*2c80*/  @!P0 BRA `(.L_x_216) ;  /* 0x0000000000188947 */ /* 0x000fea0003800000 */
[----:B------:R-:W0:Y:S01]  /*2c90*/  LDC.64 R6, c[0x0][0x380] ;  /* 0x0000e000ff067b82 */ /* 0x000e220000000a00 */
[----:B------:R-:W-:-:S04]  /*2ca0*/  IMAD R9, R3, 0x100, R4 ;  /* 0x0000010003097824 */ /* 0x000fc800078e0204 */
[----:B0-----:R-:W-:-:S04]  /*2cb0*/  IMAD.WIDE.U32 R8, R9, 0x8, R6 ;  /* 0x0000000809087825 */ /* 0x001fc800078e0006 */
[----:B------:R-:W-:Y:S02]  /*2cc0*/  IMAD.MOV.U32 R6, RZ, RZ, R2 ;  /* 0x000000ffff067224 */ /* 0x000fe400078e0002 */
[----:B------:R-:W-:-:S05]  /*2cd0*/  IMAD.MOV.U32 R7, RZ, RZ, RZ ;  /* 0x000000ffff077224 */ /* 0x000fca00078e00ff */
[----:B------:R0:W-:Y:S02]  /*2ce0*/  REDG.E.ADD.64.STRONG.GPU desc[UR20][R8.64+0x400], R6 ;  /* 0x000400060800798e */ /* 0x0001e4000c12e514 */
.L_x_216:
[----:B------:R-:W-:Y:S05]  /*2cf0*/  BSYNC.RECONVERGENT B1 ;  /* 0x0000000000017941 */ /* 0x000fea0003800200 */
.L_x_215:
[----:B------:R-:W-:Y:S04]  /*2d00*/  BSSY.RECONVERGENT B1, `(.L_x_217) ;  /* 0x0000009000017945 */ /* 0x000fe80003800200 */
[----:B------:R-:W-:Y:S05]  /*2d10*/  @!P1 BRA `(.L_x_218) ;  /* 0x00000000001c9947 */ /* 0x000fea0003800000 */
[----:B0-----:R-:W0:Y:S01]  /*2d20*/  LDC.64 R6, c[0x0][0x380] ;  /* 0x0000e000ff067b82 */ /* 0x001e220000000a00 */
[----:B------:R-:W-:-:S04]  /*2d30*/  IMAD R2, R3, 0x100, R4 ;  /* 0x0000010003027824 */ /* 0x000fc800078e0204 */
[----:B------:R-:W-:-:S04]  /*2d40*/  VIADD R9, R2, 0x100 ;  /* 0x0000010002097836 */ /* 0x000fc80000000000 */
[----:B0-----:R-:W-:-:S04]  /*2d50*/  IMAD.WIDE.U32 R8, R9, 0x8, R6 ;  /* 0x0000000809087825 */ /* 0x001fc800078e0006 */
[----:B------:R-:W-:Y:S02]  /*2d60*/  HFMA2 R7, -RZ, RZ, 0, 0 ;  /* 0x00000000ff077431 */ /* 0x000fe400000001ff */
[----:B------:R-:W-:-:S05]  /*2d70*/  IMAD.MOV.U32 R6, RZ, RZ, R5 ;  /* 0x000000ffff067224 */ /* 0x000fca00078e0005 */
[----:B------:R1:W-:Y:S02]  /*2d80*/  REDG.E.ADD.64.STRONG.GPU desc[UR20][R8.64+0x400], R6 ;  /* 0x000400060800798e */ /* 0x0003e4000c12e514 */
.L_x_218:
[----:B------:R-:W-:Y:S05]  /*2d90*/  BSYNC.RECONVERGENT B1 ;  /* 0x0000000000017941 */ /* 0x000fea0003800200 */
.L_x_217:
[----:B------:R-:W-:-:S07]  /*2da0*/  VIADD R3, R3, 0x2 ;  /* 0x0000000203037836 */ /* 0x000fce0000000000 */
.L_x_214:
[----:B------:R-:W-:-:S09]  /*2db0*/  UISETP.NE.AND UP0, UPT, UR9, URZ, UPT ;  /* 0x000000ff0900728c */ /* 0x000fd2000bf05270 */
[----:B------:R-:W-:Y:S05]  /*2dc0*/  BRA.U !UP0, `(.L_x_152) ;  /* 0x0000000108287547 */ /* 0x000fea000b800000 */
[----:B------:R-:W-:-:S05]  /*2dd0*/  IMAD R2, R3, 0x400, R0 ;  /* 0x0000040003027824 */ /* 0x000fca00078e0200 */
[----:B------:R-:W5:Y:S02]  /*2de0*/  LDS R5, [R2+0x200] ;  /* 0x0002000002057984 */ /* 0x000f640000000800 */
[----:B-----5:R-:W-:-:S13]  /*2df0*/  ISETP.NE.AND P0, PT, R5, RZ, PT ;  /* 0x000000ff0500720c */ /* 0x020fda0003f05270 */
[----:B------:R-:W-:Y:S05]  /*2e00*/  @!P0 BRA `(.L_x_152) ;  /* 0x0000000000188947 */ /* 0x000fea0003800000 */
[----:B01234-:R-:W0:Y:S01]  /*2e10*/  LDC.64 R6, c[0x0][0x380] ;  /* 0x0000e000ff067b82 */ /* 0x01fe220000000a00 */
[----:B------:R-:W-:-:S04]  /*2e20*/  IMAD R3, R3, 0x100, R4 ;  /* 0x0000010003037824 */ /* 0x000fc800078e0204 */
[----:B0-----:R-:W-:-:S04]  /*2e30*/  IMAD.WIDE.U32 R2, R3, 0x8, R6 ;  /* 0x0000000803027825 */ /* 0x001fc800078e0006 */
[----:B------:R-:W-:Y:S02]  /*2e40*/  IMAD.MOV.U32 R6, RZ, RZ, R5 ;  /* 0x000000ffff067224 */ /* 0x000fe400078e0005 */
[----:B------:R-:W-:-:S05]  /*2e50*/  IMAD.MOV.U32 R7, RZ, RZ, RZ ;  /* 0x000000ffff077224 */ /* 0x000fca00078e00ff */
[----:B------:R0:W-:Y:S02]  /*2e60*/  REDG.E.ADD.64.STRONG.GPU desc[UR20][R2.64+0x400], R6 ;  /* 0x000400060200798e */ /* 0x0001e4000c12e514 */
.L_x_152:
[----:B------:R-:W-:Y:S05]  /*2e70*/  BSYNC.RECONVERGENT B0 ;  /* 0x0000000000007941 */ /* 0x000fea0003800200 */
.L_x_151:
[----:B------:R-:W-:Y:S01]  /*2e80*/  BAR.SYNC.DEFER_BLOCKING 0x0 ;  /* 0x0000000000007b1d */ /* 0x000fe20000010000 */
[----:B------:R-:W-:-:S04]  /*2e90*/  UIADD3 UR6, UP0, UPT, UR6, 0x1, URZ ;  /* 0x0000000106067890 */ /* 0x000fc8000ff1e0ff */
[----:B------:R-:W-:Y:S02]  /*2ea0*/  UIADD3.X UR7, UPT, UPT, URZ, UR7, URZ, UP0, !UPT ;  /* 0x00000007ff077290 */ /* 0x000fe400087fe4ff */
[----:B------:R-:W-:-:S04]  /*2eb0*/  UISETP.NE.U32.AND UP0, UPT, UR6, UR11, UPT ;  /* 0x0000000b0600728c */ /* 0x000fc8000bf05070 */
[----:B------:R-:W-:-:S09]  /*2ec0*/  UISETP.NE.AND.EX UP0, UPT, UR7, UR12, UPT, UP0 ;  /* 0x0000000c0700728c */ /* 0x000fd2000bf05300 */
[----:B------:R-:W-:Y:S05]  /*2ed0*/  BRA.U UP0, `(.L_x_219) ;  /* 0xffffffd100f07547 */ /* 0x000fea000b83ffff */
[----:B------:R-:W-:Y:S05]  /*2ee0*/  EXIT ;  /* 0x000000000000794d */ /* 0x000fea0003800000 */
.L_x_220:
        /* <DEDUP_REMOVED lines=9> */
.L_x_908:


//--------------------- .text._ZN3cub18CUB_300001_SM_10006detail10radix_sort31DeviceRadixSortSingleTileKernelINS1_5radix10policy_hubIiiyE10Policy1000ELNS0_9SortOrderE0EiiyNS1_21identity_decomposer_tEEEvPKT1_PSA_PKT2_PSE_T3_iiT4_ --------------------------
	.section	.text._ZN3cub18CUB_300001_SM_10006detail10radix_sort31DeviceRadixSortSingleTileKernelINS1_5radix10policy_hubIiiyE10Policy1000ELNS0_9SortOrderE0EiiyNS1_21identity_decomposer_tEEEvPKT1_PSA_PKT2_PSE_T3_iiT4_,"ax",@progbits
	.align	128
        .global         _ZN3cub18CUB_300001_SM_10006detail10radix_sort31DeviceRadixSortSingleTileKernelINS1_5radix10policy_hubIiiyE10Policy1000ELNS0_9SortOrderE0EiiyNS1_21identity_decomposer_tEEEvPKT1_PSA_PKT2_PSE_T3_iiT4_
        .type           _ZN3cub18CUB_300001_SM_10006detail10radix_sort31DeviceRadixSortSingleTileKernelINS1_5radix10policy_hubIiiyE10Policy1000ELNS0_9SortOrderE0EiiyNS1_21identity_decomposer_tEEEvPKT1_PSA_PKT2_PSE_T3_iiT4_,@function
        .size           _ZN3cub18CUB_300001_SM_10006detail10radix_sort31DeviceRadixSortSingleTileKernelINS1_5radix10policy_hubIiiyE10Policy1000ELNS0_9SortOrderE0EiiyNS1_21identity_decomposer_tEEEvPKT1_PSA_PKT2_PSE_T3_iiT4_,(.L_x_909 - _ZN3cub18CUB_300001_SM_10006detail10radix_sort31DeviceRadixSortSingleTileKernelINS1_5radix10policy_hubIiiyE10Policy1000ELNS0_9SortOrderE0EiiyNS1_21identity_decomposer_tEEEvPKT1_PSA_PKT2_PSE_T3_iiT4_)
        .other          _ZN3cub18CUB_300001_SM_10006detail10radix_sort31DeviceRadixSortSingleTileKernelINS1_5radix10policy_hubIiiyE10Policy1000ELNS0_9SortOrderE0EiiyNS1_21identity_decomposer_tEEEvPKT1_PSA_PKT2_PSE_T3_iiT4_,@"STO_CUDA_ENTRY STV_DEFAULT"
_ZN3cub18CUB_300001_SM_10006detail10radix_sort31DeviceRadixSortSingleTileKernelINS1_5radix10policy_hubIiiyE10Policy1000ELNS0_9SortOrderE0EiiyNS1_21identity_decomposer_tEEEvPKT1_PSA_PKT2_PSE_T3_iiT4_:
.text._ZN3cub18CUB_300001_SM_10006detail10radix_sort31DeviceRadixSortSingleTileKernelINS1_5radix10policy_hubIiiyE10Policy1000ELNS0_9SortOrderE0EiiyNS1_21identity_decomposer_tEEEvPKT1_PSA_PKT2_PSE_T3_iiT4_:
[----:B------:R-:W-:Y:S01]  /*0000*/  LDC R1, c[0x0][0x37c] ;  /* 0x0000df00ff017b82 */ /* 0x000fe20000000800 */
[----:B------:R-:W0:Y:S01]  /*0010*/  S2R R0, SR_TID.X ;  /* 0x0000000000007919 */ /* 0x000e220000002100 */
[----:B------:R-:W1:Y:S06]  /*0020*/  LDCU UR4, c[0x0][0x3a0] ;  /* 0x00007400ff0477ac */ /* 0x000e6c0008000800 */
[----:B------:R-:W2:Y:S01]  /*0030*/  LDC.64 R6, c[0x0][0x380] ;  /* 0x0000e000ff067b82 */ /* 0x000ea20000000a00 */
[----:B------:R-:W3:Y:S01]  /*0040*/  LDCU.64 UR8, c[0x0][0x358] ;  /* 0x00006b00ff0877ac */ /* 0x000ee20008000a00 */
[----:B------:R-:W4:Y:S01]  /*0050*/  LDCU UR10, c[0x0][0x3ac] ;  /* 0x00007580ff0a77ac */ /* 0x000f220008000800 */
[----:B0-----:R-:W-:-:S04]  /*0060*/  IMAD R9, R0, 0x13, RZ ;  /* 0x0000001300097824 */ /* 0x001fc800078e02ff */
[C---:B------:R-:W-:Y:S01]  /*0070*/  VIADD R4, R9.reuse, 0x1 ;  /* 0x0000000109047836 */ /* 0x040fe20000000000 */
[C---:B-1----:R-:W-:Y:S01]  /*0080*/  ISETP.GE.AND P6, PT, R9.reuse, UR4, PT ;  /* 0x0000000409007c0c */ /* 0x042fe2000bfc6270 */
[C---:B------:R-:W-:Y:S02]  /*0090*/  VIADD R8, R9.reuse, 0x5 ;  /* 0x0000000509087836 */ /* 0x040fe40000000000 */
[C---:B--2---:R-:W-:Y:S01]  /*00a0*/  IMAD.WIDE.U32 R6, R9.reuse, 0x4, R6 ;  /* 0x0000000409067825 */ /* 0x044fe200078e0006 */
[----:B------:R-:W-:Y:S02]  /*00b0*/  ISETP.GE.AND P5, PT, R4, UR4, PT ;  /* 0x0000000404007c0c */ /* 0x000fe4000bfa6270 */
[----:B------:R-:W-:Y:S01]  /*00c0*/  ISETP.GE.AND P1, PT, R8, UR4, PT ;  /* 0x0000000408007c0c */ /* 0x000fe2000bf26270 */
[C---:B------:R-:W-:Y:S01]  /*00d0*/  VIADD R5, R9.reuse, 0x2 ;  /* 0x0000000209057836 */ /* 0x040fe20000000000 */
[----:B------:R-:W-:Y:S01]  /*00e0*/  P2R R46, PR, RZ, 0x20 ;  /* 0x00000020ff2e7803 */ /* 0x000fe20000000000 */
[C---:B------:R-:W-:Y:S01]  /*00f0*/  VIADD R10, R9.reuse, 0x6 ;  /* 0x00000006090a7836 */ /* 0x040fe20000000000 */
[----:B------:R-:W-:Y:S01]  /*0100*/  P2R R49, PR, RZ, 0x2 ;  /* 0x00000002ff317803 */ /* 0x000fe20000000000 */
[----:B------:R-:W-:Y:S01]  /*0110*/  VIADD R4, R9, 0x3 ;  /* 0x0000000309047836 */ /* 0x000fe20000000000 */
[----:B------:R-:W-:Y:S01]  /*0120*/  ISETP.GE.AND P4, PT, R5, UR4, PT ;  /* 0x0000000405007c0c */ /* 0x000fe2000bf86270 */
[C---:B------:R-:W-:Y:S01]  /*0130*/  VIADD R5, R9.reuse, 0x4 ;  /* 0x0000000409057836 */ /* 0x040fe20000000000 */
[----:B------:R-:W-:Y:S01]  /*0140*/  ISETP.GE.AND P0, PT, R10, UR4, PT ;  /* 0x000000040a007c0c */ /* 0x000fe2000bf06270 */
[----:B------:R-:W-:Y:S01]  /*0150*/  VIADD R29, R9, 0x9 ;  /* 0x00000009091d7836 */ /* 0x000fe20000000000 */
[----:B------:R-:W-:Y:S01]  /*0160*/  ISETP.GE.AND P3, PT, R4, UR4, PT ;  /* 0x0000000404007c0c */ /* 0x000fe2000bf66270 */
[----:B---3--:R-:W2:Y:S01]  /*0170*/  @!P5 LDG.E R8, desc[UR8][R6.64+0x4] ;  /* 0x000004080608d981 */ /* 0x008ea2000c1e1900 */
[----:B------:R-:W-:Y:S01]  /*0180*/  ISETP.GE.AND P2, PT, R5, UR4, PT ;  /* 0x0000000405007c0c */ /* 0x000fe2000bf46270 */
[C---:B------:R-:W-:Y:S01]  /*0190*/  VIADD R4, R9.reuse, 0x7 ;  /* 0x0000000709047836 */ /* 0x040fe20000000000 */
[----:B------:R-:W-:Y:S01]  /*01a0*/  P2R R50, PR, RZ, 0x1 ;  /* 0x00000001ff327803 */ /* 0x000fe20000000000 */
[----:B------:R-:W3:Y:S01]  /*01b0*/  @!P1 LDG.E R35, desc[UR8][R6.64+0x14] ;  /* 0x0000140806239981 */ /* 0x000ee2000c1e1900 */
[C---:B------:R-:W-:Y:S01]  /*01c0*/  VIADD R5, R9.reuse, 0x8 ;  /* 0x0000000809057836 */ /* 0x040fe20000000000 */
[----:B------:R-:W-:Y:S01]  /*01d0*/  P2R R47, PR, RZ, 0x8 ;  /* 0x00000008ff2f7803 */ /* 0x000fe20000000000 */
[C---:B------:R-:W-:Y:S01]  /*01e0*/  VIADD R30, R9.reuse, 0xa ;  /* 0x0000000a091e7836 */ /* 0x040fe20000000000 */
[----:B------:R-:W4:Y:S01]  /*01f0*/  @!P4 LDG.E R10, desc[UR8][R6.64+0x8] ;  /* 0x00000808060ac981 */ /* 0x000f22000c1e1900 */
[C---:B------:R-:W-:Y:S01]  /*0200*/  VIADD R31, R9.reuse, 0xb ;  /* 0x0000000b091f7836 */ /* 0x040fe20000000000 */
[----:B------:R-:W-:Y:S01]  /*0210*/  P2R R48, PR, RZ, 0x4 ;  /* 0x00000004ff307803 */ /* 0x000fe20000000000 */
[C---:B------:R-:W-:Y:S01]  /*0220*/  VIADD R32, R9.reuse, 0xc ;  /* 0x0000000c09207836 */ /* 0x040fe20000000000 */
[----:B------:R-:W3:Y:S01]  /*0230*/  @!P3 LDG.E R11, desc[UR8][R6.64+0xc] ;  /* 0x00000c08060bb981 */ /* 0x000ee2000c1e1900 */
[----:B------:R-:W-:Y:S01]  /*0240*/  VIADD R33, R9, 0x10 ;  /* 0x0000001009217836 */ /* 0x000fe20000000000 */
[----:B------:R-:W-:-:S02]  /*0250*/  P2R R45, PR, RZ, 0x10 ;  /* 0x00000010ff2d7803 */ /* 0x000fc40000000000 */
[----:B------:R-:W3:Y:S04]  /*0260*/  @!P2 LDG.E R34, desc[UR8][R6.64+0x10] ;  /* 0x000010080622a981 */ /* 0x000ee8000c1e1900 */
[----:B------:R-:W3:Y:S01]  /*0270*/  @!P0 LDG.E R36, desc[UR8][R6.64+0x18] ;  /* 0x0000180806248981 */ /* 0x000ee2000c1e1900 */
[----:B------:R-:W-:-:S03]  /*0280*/  ISETP.GE.AND P0, PT, R4, UR4, PT ;  /* 0x0000000404007c0c */ /* 0x000fc6000bf06270 */
[----:B------:R-:W3:Y:S01]  /*0290*/  @!P6 LDG.E R61, desc[UR8][R6.64] ;  /* 0x00000008063de981 */ /* 0x000ee2000c1e1900 */
[----:B------:R-:W-:-:S09]  /*02a0*/  P2R R51, PR, RZ, 0x1 ;  /* 0x00000001ff337803 */ /* 0x000fd20000000000 */
[----:B------:R-:W3:Y:S01]  /*02b0*/  @!P0 LDG.E R37, desc[UR8][R6.64+0x1c] ;  /* 0x00001c0806258981 */ /* 0x000ee2000c1e1900 */
[----:B------:R-:W-:Y:S02]  /*02c0*/  ISETP.GE.AND P0, PT, R5, UR4, PT ;  /* 0x0000000405007c0c */ /* 0x000fe4000bf06270 */
[----:B------:R-:W0:Y:S02]  /*02d0*/  LDC.64 R4, c[0x0][0x390] ;  /* 0x0000e400ff047b82 */ /* 0x000e240000000a00 */
[----:B------:R-:W-:-:S09]  /*02e0*/  P2R R52, PR, RZ, 0x1 ;  /* 0x00000001ff347803 */ /* 0x000fd20000000000 */
[----:B------:R-:W3:Y:S01]  /*02f0*/  @!P0 LDG.E R38, desc[UR8][R6.64+0x20] ;  /* 0x0000200806268981 */ /* 0x000ee2000c1e1900 */
[----:B------:R-:W-:-:S04]  /*0300*/  ISETP.GE.AND P0, PT, R29, UR4, PT ;  /* 0x000000041d007c0c */ /* 0x000fc8000bf06270 */
[----:B------:R-:W-:-:S09]  /*0310*/  P2R R53, PR, RZ, 0x1 ;  /* 0x00000001ff357803 */ /* 0x000fd20000000000 */
[----:B------:R-:W3:Y:S01]  /*0320*/  @!P0 LDG.E R39, desc[UR8][R6.64+0x24] ;  /* 0x0000240806278981 */ /* 0x000ee2000c1e1900 */
[----:B------:R-:W-:Y:S01]  /*0330*/  ISETP.GE.AND P0, PT, R30, UR4, PT ;  /* 0x000000041e007c0c */ /* 0x000fe2000bf06270 */
[----:B------:R-:W-:-:S05]  /*0340*/  VIADD R30, R9, 0xd ;  /* 0x0000000d091e7836 */ /* 0x000fca0000000000 */
[----:B------:R-:W-:Y:S02]  /*0350*/  ISETP.GE.AND P1, PT, R30, UR4, PT ;  /* 0x000000041e007c0c */ /* 0x000fe4000bf26270 */
[----:B------:R-:W-:Y:S02]  /*0360*/  P2R R54, PR, RZ, 0x1 ;  /* 0x00000001ff367803 */ /* 0x000fe40000000000 */
[----:B------:R-:W-:-:S03]  /*0370*/  P2R R58, PR, RZ, 0x2 ;  /* 0x00000002ff3a7803 */ /* 0x000fc60000000000 */
[----:B------:R-:W3:Y:S01]  /*0380*/  @!P0 LDG.E R40, desc[UR8][R6.64+0x28] ;  /* 0x0000280806288981 */ /* 0x000ee2000c1e1900 */
[----:B------:R-:W-:-:S05]  /*0390*/  ISETP.GE.AND P0, PT, R31, UR4, PT ;  /* 0x000000041f007c0c */ /* 0x000fca000bf06270 */
[----:B------:R-:W3:Y:S01]  /*03a0*/  @!P1 LDG.E R62, desc[UR8][R6.64+0x34] ;  /* 0x00003408063e9981 */ /* 0x000ee2000c1e1900 */
[----:B------:R-:W-:-:S04]  /*03b0*/  ISETP.NE.AND P1, PT, R54, RZ, PT ;  /* 0x000000ff3600720c */ /* 0x000fc80003f25270 */
[----:B------:R-:W-:Y:S02]  /*03c0*/  P2R R57, PR, RZ, 0x2 ;  /* 0x00000002ff397803 */ /* 0x000fe40000000000 */
[----:B------:R-:W-:Y:S01]  /*03d0*/  ISETP.NE.AND P1, PT, R53, RZ, PT ;  /* 0x000000ff3500720c */ /* 0x000fe20003f25270 */
[----:B------:R-:W3:Y:S03]  /*03e0*/  @!P0 LDG.E R41, desc[UR8][R6.64+0x2c] ;  /* 0x00002c0806298981 */ /* 0x000ee6000c1e1900 */
[----:B------:R-:W-:Y:S02]  /*03f0*/  P2R R56, PR, RZ, 0x2 ;  /* 0x00000002ff387803 */ /* 0x000fe40000000000 */
[----:B------:R-:W-:Y:S02]  /*0400*/  ISETP.NE.AND P1, PT, R52, RZ, PT ;  /* 0x000000ff3400720c */ /* 0x000fe40003f25270 */
[----:B------:R-:W-:-:S02]  /*0410*/  P2R R60, PR, RZ, 0x1 ;  /* 0x00000001ff3c7803 */ /* 0x000fc40000000000 */
[----:B------:R-:W-:Y:S02]  /*0420*/  P2R R55, PR, RZ, 0x2 ;  /* 0x00000002ff377803 */ /* 0x000fe40000000000 */
[----:B------:R-:W-:Y:S02]  /*0430*/  ISETP.GE.AND P0, PT, R32, UR4, PT ;  /* 0x0000000420007c0c */ /* 0x000fe4000bf06270 */
[----:B------:R-:W-:Y:S01]  /*0440*/  ISETP.NE.AND P1, PT, R51, RZ, PT ;  /* 0x000000ff3300720c */ /* 0x000fe20003f25270 */
[----:B------:R-:W-:-:S03]  /*0450*/  VIADD R32, R9, 0xf ;  /* 0x0000000f09207836 */ /* 0x000fc60000000000 */
[----:B------:R-:W-:Y:S02]  /*0460*/  P2R R54, PR, RZ, 0x2 ;  /* 0x00000002ff367803 */ /* 0x000fe40000000000 */
[----:B------:R-:W-:Y:S02]  /*0470*/  ISETP.NE.AND P1, PT, R50, RZ, PT ;  /* 0x000000ff3200720c */ /* 0x000fe40003f25270 */
[----:B------:R-:W-:Y:S02]  /*0480*/  ISETP.GE.AND P3, PT, R32, UR4, PT ;  /* 0x0000000420007c0c */ /* 0x000fe4000bf66270 */
[----:B------:R-:W-:Y:S01]  /*0490*/  P2R R53, PR, RZ, 0x2 ;  /* 0x00000002ff357803 */ /* 0x000fe20000000000 */
[----:B------:R-:W3:Y:S01]  /*04a0*/  @!P0 LDG.E R42, desc[UR8][R6.64+0x30] ;  /* 0x00003008062a8981 */ /* 0x000ee2000c1e1900 */
[----:B------:R-:W-:Y:S01]  /*04b0*/  ISETP.NE.AND P1, PT, R49, RZ, PT ;  /* 0x000000ff3100720c */ /* 0x000fe20003f25270 */
[----:B------:R-:W-:-:S03]  /*04c0*/  VIADD R31, R9, 0xe ;  /* 0x0000000e091f7836 */ /* 0x000fc60000000000 */
[----:B------:R-:W-:Y:S01]  /*04d0*/  P2R R51, PR, RZ, 0x2 ;  /* 0x00000002ff337803 */ /* 0x000fe20000000000 */
[C---:B------:R-:W-:Y:S01]  /*04e0*/  VIADD R43, R9.reuse, 0x11 ;  /* 0x00000011092b7836 */ /* 0x040fe20000000000 */
[----:B------:R-:W-:Y:S01]  /*04f0*/  ISETP.NE.AND P1, PT, R48, RZ, PT ;  /* 0x000000ff3000720c */ /* 0x000fe20003f25270 */
[----:B------:R-:W-:Y:S01]  /*0500*/  VIADD R44, R9, 0x12 ;  /* 0x00000012092c7836 */ /* 0x000fe20000000000 */
[----:B------:R-:W-:Y:S02]  /*0510*/  ISETP.GE.AND P2, PT, R31, UR4, PT ;  /* 0x000000041f007c0c */ /* 0x000fe4000bf46270 */
[----:B------:R-:W-:Y:S02]  /*0520*/  P2R R49, PR, RZ, 0x2 ;  /* 0x00000002ff317803 */ /* 0x000fe40000000000 */
[----:B------:R-:W-:Y:S02]  /*0530*/  ISETP.NE.AND P1, PT, R47, RZ, PT ;  /* 0x000000ff2f00720c */ /* 0x000fe40003f25270 */
[----:B------:R-:W-:Y:S01]  /*0540*/  ISETP.GE.AND P4, PT, R33, UR4, PT ;  /* 0x0000000421007c0c */ /* 0x000fe2000bf86270 */
[----:B------:R-:W3:Y:S01]  /*0550*/  @!P3 LDG.E R47, desc[UR8][R6.64+0x3c] ;  /* 0x00003c08062fb981 */ /* 0x000ee2000c1e1900 */
[----:B------:R-:W-:-:S02]  /*0560*/  ISETP.GE.AND P5, PT, R43, UR4, PT ;  /* 0x000000042b007c0c */ /* 0x000fc4000bfa6270 */
[----:B------:R-:W-:Y:S02]  /*0570*/  ISETP.GE.AND P6, PT, R44, UR4, PT ;  /* 0x000000042c007c0c */ /* 0x000fe4000bfc6270 */
[----:B------:R-:W-:Y:S02]  /*0580*/  P2R R48, PR, RZ, 0x2 ;  /* 0x00000002ff307803 */ /* 0x000fe40000000000 */
[----:B------:R-:W-:-:S04]  /*0590*/  ISETP.NE.AND P1, PT, R45, RZ, PT ;  /* 0x000000ff2d00720c */ /* 0x000fc80003f25270 */
[----:B------:R-:W-:Y:S01]  /*05a0*/  P2R R45, PR, RZ, 0x2 ;  /* 0x00000002ff2d7803 */ /* 0x000fe20000000000 */
[----:B0-----:R-:W-:Y:S01]  /*05b0*/  IMAD.WIDE.U32 R4, R9, 0x4, R4 ;  /* 0x0000000409047825 */ /* 0x001fe200078e0004 */
[----:B------:R-:W-:Y:S01]  /*05c0*/  ISETP.NE.AND P1, PT, R46, RZ, PT ;  /* 0x000000ff2e00720c */ /* 0x000fe20003f25270 */
[----:B------:R-:W3:Y:S01]  /*05d0*/  @!P4 LDG.E R50, desc[UR8][R6.64+0x40] ;  /* 0x000040080632c981 */ /* 0x000ee2000c1e1900 */
[----:B------:R-:W-:-:S03]  /*05e0*/  P2R R59, PR, RZ, 0x1 ;  /* 0x00000001ff3b7803 */ /* 0x000fc60000000000 */
[----:B------:R-:W3:Y:S01]  /*05f0*/  @!P2 LDG.E R46, desc[UR8][R6.64+0x38] ;  /* 0x00003808062ea981 */ /* 0x000ee2000c1e1900 */
[----:B------:R-:W-:Y:S01]  /*0600*/  ISETP.GE.AND P0, PT, R9, UR4, PT ;  /* 0x0000000409007c0c */ /* 0x000fe2000bf06270 */
[----:B------:R-:W-:Y:S01]  /*0610*/  IMAD.MOV.U32 R30, RZ, RZ, -0x1 ;  /* 0xffffffffff1e7424 */ /* 0x000fe200078e00ff */
[----:B------:R-:W0:Y:S01]  /*0620*/  S2UR UR6, SR_CgaCtaId ;  /* 0x00000000000679c3 */ /* 0x000e220000008800 */
[----:B------:R-:W3:Y:S01]  /*0630*/  @!P5 LDG.E R9, desc[UR8][R6.64+0x44] ;  /* 0x000044080609d981 */ /* 0x000ee2000c1e1900 */
[----:B------:R-:W-:Y:S01]  /*0640*/  IMAD.MOV.U32 R31, RZ, RZ, -0x1 ;  /* 0xffffffffff1f7424 */ /* 0x000fe200078e00ff */
[----:B------:R-:W1:Y:S02]  /*0650*/  LDCU.64 UR4, c[0x0][0x3a8] ;  /* 0x00007500ff0477ac */ /* 0x000e640008000a00 */
[----:B------:R-:W3:Y:S03]  /*0660*/  @!P6 LDG.E R52, desc[UR8][R6.64+0x48] ;  /* 0x000048080634e981 */ /* 0x000ee6000c1e1900 */
[----:B------:R-:W-:Y:S06]  /*0670*/  BAR.SYNC.DEFER_BLOCKING 0x0 ;  /* 0x0000000000007b1d */ /* 0x000fec0000010000 */
[----:B------:R0:W5:Y:S01]  /*0680*/  @!P1 LDG.E R3, desc[UR8][R4.64+0x4] ;  /* 0x0000040804039981 */ /* 0x000162000c1e1900 */
[----:B------:R-:W-:-:S02]  /*0690*/  IMAD.MOV.U32 R32, RZ, RZ, -0x1 ;  /* 0xffffffffff207424 */ /* 0x000fc400078e00ff */
[----:B------:R-:W-:Y:S01]  /*06a0*/  IMAD.MOV.U32 R33, RZ, RZ, -0x1 ;  /* 0xffffffffff217424 */ /* 0x000fe200078e00ff */
[----:B------:R0:W5:Y:S01]  /*06b0*/  @!P0 LDG.E R2, desc[UR8][R4.64] ;  /* 0x0000000804028981 */ /* 0x000162000c1e1900 */
[----:B--2---:R-:W-:Y:S01]  /*06c0*/  @!P1 LOP3.LUT R30, R8, 0x80000000, RZ, 0x3c, !PT ;  /* 0x80000000081e9812 */ /* 0x004fe200078e3cff */
[----:B------:R-:W-:Y:S01]  /*06d0*/  IMAD.MOV.U32 R29, RZ, RZ, -0x1 ;  /* 0xffffffffff1d7424 */ /* 0x000fe200078e00ff */
[----:B------:R-:W-:Y:S01]  /*06e0*/  ISETP.NE.AND P1, PT, R45, RZ, PT ;  /* 0x000000ff2d00720c */ /* 0x000fe20003f25270 */
[----:B------:R2:W5:Y:S01]  /*06f0*/  @!P2 LDG.E R24, desc[UR8][R4.64+0x38] ;  /* 0x000038080418a981 */ /* 0x000562000c1e1900 */
[----:B-1----:R-:W-:-:S03]  /*0700*/  UIADD3 UR7, UPT, UPT, UR4, 0x6, URZ ;  /* 0x0000000604077890 */ /* 0x002fc6000fffe0ff */
[----:B------:R2:W5:Y:S01]  /*0710*/  @!P3 LDG.E R25, desc[UR8][R4.64+0x3c] ;  /* 0x00003c080419b981 */ /* 0x000562000c1e1900 */
[----:B------:R-:W-:-:S03]  /*0720*/  UIADD3 UR5, UPT, UPT, -UR4, UR5, URZ ;  /* 0x0000000504057290 */ /* 0x000fc6000fffe1ff */
[----:B------:R2:W5:Y:S04]  /*0730*/  @!P4 LDG.E R26, desc[UR8][R4.64+0x40] ;  /* 0x00004008041ac981 */ /* 0x000568000c1e1900 */
[----:B----4-:R-:W-:Y:S01]  /*0740*/  @!P1 LOP3.LUT R31, R10, 0x80000000, RZ, 0x3c, !PT ;  /* 0x800000000a1f9812 */ /* 0x010fe200078e3cff */
[----:B------:R2:W5:Y:S01]  /*0750*/  @!P1 LDG.E R12, desc[UR8][R4.64+0x8] ;  /* 0x00000808040c9981 */ /* 0x000562000c1e1900 */
[----:B------:R-:W-:-:S03]  /*0760*/  ISETP.NE.AND P1, PT, R48, RZ, PT ;  /* 0x000000ff3000720c */ /* 0x000fc60003f25270 */
[----:B------:R2:W5:Y:S04]  /*0770*/  @!P5 LDG.E R27, desc[UR8][R4.64+0x44] ;  /* 0x00004408041bd981 */ /* 0x000568000c1e1900 */
[----:B------:R2:W5:Y:S06]  /*0780*/  @!P6 LDG.E R28, desc[UR8][R4.64+0x48] ;  /* 0x00004808041ce981 */ /* 0x00056c000c1e1900 */
[----:B---3--:R-:W-:Y:S01]  /*0790*/  @!P1 LOP3.LUT R32, R11, 0x80000000, RZ, 0x3c, !PT ;  /* 0x800000000b209812 */ /* 0x008fe200078e3cff */
[----:B------:R2:W5:Y:S01]  /*07a0*/  @!P1 LDG.E R13, desc[UR8][R4.64+0xc] ;  /* 0x00000c08040d9981 */ /* 0x000562000c1e1900 */
[----:B------:R-:W-:-:S13]  /*07b0*/  ISETP.NE.AND P1, PT, R49, RZ, PT ;  /* 0x000000ff3100720c */ /* 0x000fda0003f25270 */
[----:B------:R-:W-:Y:S01]  /*07c0*/  @!P1 LOP3.LUT R33, R34, 0x80000000, RZ, 0x3c, !PT ;  /* 0x8000000022219812 */ /* 0x000fe200078e3cff */
[----:B------:R2:W5:Y:S01]  /*07d0*/  @!P1 LDG.E R14, desc[UR8][R4.64+0x10] ;  /* 0x00001008040e9981 */ /* 0x000562000c1e1900 */
[----:B------:R-:W-:Y:S01]  /*07e0*/  ISETP.NE.AND P1, PT, R51, RZ, PT ;  /* 0x000000ff3300720c */ /* 0x000fe20003f25270 */
[----:B------:R-:W-:-:S12]  /*07f0*/  IMAD.MOV.U32 R34, RZ, RZ, -0x1 ;  /* 0xffffffffff227424 */ /* 0x000fd800078e00ff */
        /* <DEDUP_REMOVED lines=15> */
[----:B------:R-:W-:Y:S01]  /*08f0*/  IMAD.MOV.U32 R38, RZ, RZ, -0x1 ;  /* 0xffffffffff267424 */ /* 0x000fe200078e00ff */
[----:B------:R-:W-:Y:S02]  /*0900*/  @!P0 LOP3.LUT R29, R61, 0x80000000, RZ, 0x3c, !PT ;  /* 0x800000003d1d8812 */ /* 0x000fe400078e3cff */
[----:B------:R-:W-:-:S09]  /*0910*/  ISETP.NE.AND P0, PT, R60, RZ, PT ;  /* 0x000000ff3c00720c */ /* 0x000fd20003f05270 */
[----:B------:R-:W-:Y:S01]  /*0920*/  @!P1 LOP3.LUT R38, R39, 0x80000000, RZ, 0x3c, !PT ;  /* 0x8000000027269812 */ /* 0x000fe200078e3cff */
[----:B------:R2:W5:Y:S01]  /*0930*/  @!P1 LDG.E R19, desc[UR8][R4.64+0x24] ;  /* 0x0000240804139981 */ /* 0x000562000c1e1900 */
[----:B------:R-:W-:Y:S01]  /*0940*/  ISETP.NE.AND P1, PT, R57, RZ, PT ;  /* 0x000000ff3900720c */ /* 0x000fe20003f25270 */
[----:B------:R-:W-:Y:S02]  /*0950*/  IMAD.MOV.U32 R39, RZ, RZ, -0x1 ;  /* 0xffffffffff277424 */ /* 0x000fe400078e00ff */
[----:B------:R2:W5:Y:S10]  /*0960*/  @!P0 LDG.E R21, desc[UR8][R4.64+0x2c] ;  /* 0x00002c0804158981 */ /* 0x000574000c1e1900 */
[----:B------:R-:W-:Y:S01]  /*0970*/  @!P1 LOP3.LUT R39, R40, 0x80000000, RZ, 0x3c, !PT ;  /* 0x8000000028279812 */ /* 0x000fe200078e3cff */
[----:B------:R-:W-:Y:S01]  /*0980*/  IMAD.MOV.U32 R40, RZ, RZ, -0x1 ;  /* 0xffffffffff287424 */ /* 0x000fe200078e00ff */
[----:B------:R2:W5:Y:S01]  /*0990*/  @!P1 LDG.E R20, desc[UR8][R4.64+0x28] ;  /* 0x0000280804149981 */ /* 0x000562000c1e1900 */
[----:B------:R-:W-:-:S02]  /*09a0*/  @!P0 LOP3.LUT R40, R41, 0x80000000, RZ, 0x3c, !PT ;  /* 0x8000000029288812 */ /* 0x000fc400078e3cff */
[----:B------:R-:W-:Y:S02]  /*09b0*/  ISETP.NE.AND P1, PT, R58, RZ, PT ;  /* 0x000000ff3a00720c */ /* 0x000fe40003f25270 */
[----:B------:R-:W-:Y:S01]  /*09c0*/  ISETP.NE.AND P0, PT, R59, RZ, PT ;  /* 0x000000ff3b00720c */ /* 0x000fe20003f05270 */
[----:B------:R-:W-:Y:S01]  /*09d0*/  IMAD.MOV.U32 R41, RZ, RZ, -0x1 ;  /* 0xffffffffff297424 */ /* 0x000fe200078e00ff */
[----:B------:R-:W-:Y:S02]  /*09e0*/  UMOV UR4, 0x400 ;  /* 0x0000040000047882 */ /* 0x000fe40000000000 */
[----:B0-----:R-:W-:-:S07]  /*09f0*/  ULEA UR4, UR6, UR4, 0x18 ;  /* 0x0000000406047291 */ /* 0x001fce000f8ec0ff */
[----:B------:R2:W5:Y:S02]  /*0a00*/  @!P1 LDG.E R23, desc[UR8][R4.64+0x34] ;  /* 0x0000340804179981 */ /* 0x000564000c1e1900 */
[----:B------:R-:W-:Y:S02]  /*0a10*/  @!P0 LOP3.LUT R41, R42, 0x80000000, RZ, 0x3c, !PT ;  /* 0x800000002a298812 */ /* 0x000fe400078e3cff */
[----:B------:R2:W5:Y:S01]  /*0a20*/  @!P0 LDG.E R22, desc[UR8][R4.64+0x30] ;  /* 0x0000300804168981 */ /* 0x000562000c1e1900 */
[----:B------:R-:W0:Y:S01]  /*0a30*/  S2R R42, SR_LANEID ;  /* 0x00000000002a7919 */ /* 0x000e220000000000 */
[----:B------:R-:W-:Y:S01]  /*0a40*/  IMAD.MOV.U32 R45, RZ, RZ, -0x1 ;  /* 0xffffffffff2d7424 */ /* 0x000fe200078e00ff */
[----:B------:R-:W-:Y:S02]  /*0a50*/  @!P3 LOP3.LUT R45, R47, 0x80000000, RZ, 0x3c, !PT ;  /* 0x800000002f2db812 */ /* 0x000fe400078e3cff */
[----:B------:R-:W-:Y:S01]  /*0a60*/  LEA R47, R0, UR4, 0x2 ;  /* 0x00000004002f7c11 */ /* 0x000fe2000f8e10ff */
[----:B------:R-:W-:Y:S01]  /*0a70*/  IMAD.MOV.U32 R44, RZ, RZ, -0x1 ;  /* 0xffffffffff2c7424 */ /* 0x000fe200078e00ff */
[----:B------:R-:W-:-:S02]  /*0a80*/  SHF.R.U32.HI R124, RZ, 0x5, R0 ;  /* 0x00000005ff7c7819 */ /* 0x000fc40000011600 */
[----:B------:R-:W-:Y:S01]  /*0a90*/  @!P2 LOP3.LUT R44, R46, 0x80000000, RZ, 0x3c, !PT ;  /* 0x800000002e2ca812 */ /* 0x000fe200078e3cff */
[----:B------:R-:W-:Y:S02]  /*0aa0*/  IMAD R51, R0, 0x80, R47 ;  /* 0x0000008000337824 */ /* 0x000fe400078e022f */
[----:B------:R-:W-:Y:S01]  /*0ab0*/  IMAD.MOV.U32 R46, RZ, RZ, -0x1 ;  /* 0xffffffffff2e7424 */ /* 0x000fe200078e00ff */
[----:B------:R-:W-:Y:S01]  /*0ac0*/  @!P4 LOP3.LUT R46, R50, 0x80000000, RZ, 0x3c, !PT ;  /* 0x80000000322ec812 */ /* 0x000fe200078e3cff */
[----:B------:R-:W-:Y:S01]  /*0ad0*/  IMAD.MOV.U32 R43, RZ, RZ, -0x1 ;  /* 0xffffffffff2b7424 */ /* 0x000fe200078e00ff */
[----:B------:R-:W-:Y:S01]  /*0ae0*/  @!P1 LOP3.LUT R43, R62, 0x80000000, RZ, 0x3c, !PT ;  /* 0x800000003e2b9812 */ /* 0x000fe200078e3cff */
[----:B------:R-:W-:Y:S01]  /*0af0*/  IMAD.MOV.U32 R48, RZ, RZ, -0x1 ;  /* 0xffffffffff307424 */ /* 0x000fe200078e00ff */
[----:B------:R-:W-:Y:S01]  /*0b00*/  @!P5 LOP3.LUT R48, R9, 0x80000000, RZ, 0x3c, !PT ;  /* 0x800000000930d812 */ /* 0x000fe200078e3cff */
[----:B------:R-:W-:Y:S01]  /*0b10*/  IMAD.MOV.U32 R49, RZ, RZ, -0x1 ;  /* 0xffffffffff317424 */ /* 0x000fe200078e00ff */
[----:B------:R-:W-:Y:S01]  /*0b20*/  @!P6 LOP3.LUT R49, R52, 0x80000000, RZ, 0x3c, !PT ;  /* 0x800000003431e812 */ /* 0x000fe200078e3cff */
[----:B------:R-:W-:Y:S01]  /*0b30*/  IMAD R53, R0, -0x38, R51 ;  /* 0xffffffc800357824 */ /* 0x000fe200078e0233 */
[----:B------:R-:W-:Y:S01]  /*0b40*/  LEA R50, R124, UR4, 0x2 ;  /* 0x000000047c327c11 */ /* 0x000fe2000f8e10ff */
[----:B--2---:R-:W-:Y:S06]  /*0b50*/  BAR.SYNC.DEFER_BLOCKING 0x0 ;  /* 0x0000000000007b1d */ /* 0x004fec0000010000 */
.L_x_222:
[----:B------:R-:W-:Y:S01]  /*0b60*/  UISETP.LT.AND UP0, UPT, UR5, 0x6, UPT ;  /* 0x000000060500788c */ /* 0x000fe2000bf01270 */
[----:B------:R-:W-:Y:S01]  /*0b70*/  STS [R47], RZ ;  /* 0x000000ff2f007388 */ /* 0x000fe20000000800 */
[----:B------:R-:W-:Y:S01]  /*0b80*/  UIADD3 UR6, UPT, UPT, UR7, -0x6, URZ ;  /* 0xfffffffa07067890 */ /* 0x000fe2000fffe0ff */
[----:B0-----:R-:W-:Y:S01]  /*0b90*/  ISETP.NE.AND P1, PT, R42, 0x1f, PT ;  /* 0x0000001f2a00780c */ /* 0x001fe20003f25270 */
[----:B------:R-:W-:Y:S01]  /*0ba0*/  USEL UR4, UR5, 0x6, UP0 ;  /* 0x0000000605047887 */ /* 0x000fe20008000000 */
[----:B------:R-:W-:Y:S01]  /*0bb0*/  STS [R47+0x400], RZ ;  /* 0x000400ff2f007388 */ /* 0x000fe20000000800 */
[C---:B------:R-:W-:Y:S01]  /*0bc0*/  ISETP.NE.AND P2, PT, R124.reuse, 0x6, PT ;  /* 0x000000067c00780c */ /* 0x040fe20003f45270 */
[----:B------:R-:W-:Y:S01]  /*0bd0*/  UISETP.GE.AND UP0, UPT, UR7, UR10, UPT ;  /* 0x0000000a0700728c */ /* 0x000fe2000bf06270 */
[----:B-1----:R-:W-:Y:S01]  /*0be0*/  SHF.R.U32.HI R4, RZ, UR6, R29 ;  /* 0x00000006ff047c19 */ /* 0x002fe2000801161d */
[----:B------:R-:W-:Y:S01]  /*0bf0*/  UBMSK UR4, URZ, UR4 ;  /* 0x00000004ff04729b */ /* 0x000fe20008000000 */
[----:B------:R-:W-:Y:S01]  /*0c00*/  STS [R47+0x800], RZ ;  /* 0x000800ff2f007388 */ /* 0x000fe20000000800 */
[----:B------:R-:W-:-:S03]  /*0c10*/  ISETP.NE.AND P3, PT, R124, 0x7, PT ;  /* 0x000000077c00780c */ /* 0x000fc60003f65270 */
[----:B------:R-:W-:Y:S01]  /*0c20*/  STS [R47+0xc00], RZ ;  /* 0x000c00ff2f007388 */ /* 0x000fe20000000800 */
[----:B------:R-:W-:-:S03]  /*0c30*/  LOP3.LUT R4, R4, UR4, RZ, 0xc0, !PT ;  /* 0x0000000404047c12 */ /* 0x000fc6000f8ec0ff */
[----:B------:R-:W-:Y:S02]  /*0c40*/  STS [R47+0x1000], RZ ;  /* 0x001000ff2f007388 */ /* 0x000fe40000000800 */
[----:B------:R-:W-:Y:S01]  /*0c50*/  IMAD.SHL.U32 R5, R4, 0x400, RZ ;  /* 0x0000040004057824 */ /* 0x000fe200078e00ff */
[----:B------:R-:W-:Y:S01]  /*0c60*/  SHF.R.U32.HI R4, RZ, 0x4, R4 ;  /* 0x00000004ff047819 */ /* 0x000fe20000011604 */
[----:B------:R-:W-:Y:S03]  /*0c70*/  STS [R47+0x1400], RZ ;  /* 0x001400ff2f007388 */ /* 0x000fe60000000800 */
[----:B------:R-:W-:Y:S01]  /*0c80*/  LOP3.LUT R54, R5, 0x7c00, RZ, 0xc0, !PT ;  /* 0x00007c0005367812 */ /* 0x000fe200078ec0ff */
[----:B------:R-:W-:Y:S01]  /*0c90*/  STS [R47+0x1800], RZ ;  /* 0x001800ff2f007388 */ /* 0x000fe20000000800 */
[----:B------:R-:W-:-:S03]  /*0ca0*/  LOP3.LUT R4, R4, 0xffffffe, RZ, 0xc0, !PT ;  /* 0x0ffffffe04047812 */ /* 0x000fc600078ec0ff */
[----:B------:R-:W-:Y:S01]  /*0cb0*/  STS [R47+0x1c00], RZ ;  /* 0x001c00ff2f007388 */ /* 0x000fe20000000800 */
[----:B------:R-:W-:Y:S02]  /*0cc0*/  IADD3 R54, PT, PT, R4, R47, R54 ;  /* 0x0000002f04367210 */ /* 0x000fe40007ffe036 */
[----:B------:R-:W-:Y:S01]  /*0cd0*/  SHF.R.U32.HI R4, RZ, UR6, R30 ;  /* 0x00000006ff047c19 */ /* 0x000fe2000801161e */
[----:B------:R-:W-:Y:S03]  /*0ce0*/  STS [R47+0x2000], RZ ;  /* 0x002000ff2f007388 */ /* 0x000fe60000000800 */
[----:B------:R-:W-:Y:S01]  /*0cf0*/  LOP3.LUT R4, R4, UR4, RZ, 0xc0, !PT ;  /* 0x0000000404047c12 */ /* 0x000fe2000f8ec0ff */
[----:B------:R-:W-:Y:S04]  /*0d00*/  STS [R47+0x2400], RZ ;  /* 0x002400ff2f007388 */ /* 0x000fe80000000800 */
[----:B------:R-:W-:Y:S01]  /*0d10*/  STS [R47+0x2800], RZ ;  /* 0x002800ff2f007388 */ /* 0x000fe20000000800 */
[----:B------:R-:W-:Y:S01]  /*0d20*/  IMAD.SHL.U32 R5, R4, 0x400, RZ ;  /* 0x0000040004057824 */ /* 0x000fe200078e00ff */
[----:B------:R-:W-:-:S02]  /*0d30*/  SHF.R.U32.HI R4, RZ, 0x4, R4 ;  /* 0x00000004ff047819 */ /* 0x000fc40000011604 */
[----:B------:R-:W-:Y:S02]  /*0d40*/  STS [R47+0x2c00], RZ ;  /* 0x002c00ff2f007388 */ /* 0x000fe40000000800 */
[----:B------:R-:W-:Y:S02]  /*0d50*/  LOP3.LUT R56, R5, 0x7c00, RZ, 0xc0, !PT ;  /* 0x00007c0005387812 */ /* 0x000fe400078ec0ff */
        /* <DEDUP_REMOVED lines=32> */
[----:B------:R-:W0:Y:S02]  /*0f60*/  LDS.U16 R52, [R54] ;  /* 0x0000000036347984 */ /* 0x000e240000000400 */
[----:B0-----:R-:W-:-:S05]  /*0f70*/  VIADD R5, R52, 0x1 ;  /* 0x0000000134057836 */ /* 0x001fca0000000000 */
[----:B------:R0:W-:Y:S04]  /*0f80*/  STS.U16 [R54], R5 ;  /* 0x0000000536007388 */ /* 0x0001e80000000400 */
[----:B------:R-:W1:Y:S01]  /*0f90*/  LDS.U16 R57, [R56] ;  /* 0x0000000038397984 */ /* 0x000e620000000400 */
[----:B0-----:R-:W-:Y:S01]  /*0fa0*/  IMAD.SHL.U32 R5, R4, 0x400, RZ ;  /* 0x0000040004057824 */ /* 0x001fe200078e00ff */
[----:B------:R-:W-:-:S04]  /*0fb0*/  SHF.R.U32.HI R4, RZ, 0x4, R4 ;  /* 0x00000004ff047819 */ /* 0x000fc80000011604 */
[----:B------:R-:W-:Y:S02]  /*0fc0*/  LOP3.LUT R60, R5, 0x7c00, RZ, 0xc0, !PT ;  /* 0x00007c00053c7812 */ /* 0x000fe400078ec0ff */
[----:B------:R-:W-:-:S04]  /*0fd0*/  LOP3.LUT R4, R4, 0xffffffe, RZ, 0xc0, !PT ;  /* 0x0ffffffe04047812 */ /* 0x000fc800078ec0ff */
[----:B------:R-:W-:Y:S02]  /*0fe0*/  IADD3 R60, PT, PT, R4, R47, R60 ;  /* 0x0000002f043c7210 */ /* 0x000fe40007ffe03c */
[----:B------:R-:W-:-:S04]  /*0ff0*/  SHF.R.U32.HI R4, RZ, UR6, R33 ;  /* 0x00000006ff047c19 */ /* 0x000fc80008011621 */
[----:B------:R-:W-:-:S05]  /*1000*/  LOP3.LUT R4, R4, UR4, RZ, 0xc0, !PT ;  /* 0x0000000404047c12 */ /* 0x000fca000f8ec0ff */
[----:B------:R-:W-:Y:S01]  /*1010*/  IMAD.SHL.U32 R6, R4, 0x400, RZ ;  /* 0x0000040004067824 */ /* 0x000fe200078e00ff */
[----:B------:R-:W-:-:S04]  /*1020*/  SHF.R.U32.HI R4, RZ, 0x4, R4 ;  /* 0x00000004ff047819 */ /* 0x000fc80000011604 */
[----:B------:R-:W-:Y:S02]  /*1030*/  LOP3.LUT R6, R6, 0x7c00, RZ, 0xc0, !PT ;  /* 0x00007c0006067812 */ /* 0x000fe400078ec0ff */
[----:B------:R-:W-:-:S04]  /*1040*/  LOP3.LUT R4, R4, 0xffffffe, RZ, 0xc0, !PT ;  /* 0x0ffffffe04047812 */ /* 0x000fc800078ec0ff */
[----:B------:R-:W-:Y:S01]  /*1050*/  IADD3 R62, PT, PT, R4, R47, R6 ;  /* 0x0000002f043e7210 */ /* 0x000fe20007ffe006 */
[----:B-1----:R-:W-:Y:S01]  /*1060*/  VIADD R7, R57, 0x1 ;  /* 0x0000000139077836 */ /* 0x002fe20000000000 */
[----:B------:R-:W-:-:S04]  /*1070*/  SHF.R.U32.HI R4, RZ, UR6, R34 ;  /* 0x00000006ff047c19 */ /* 0x000fc80008011622 */
[----:B------:R-:W-:Y:S01]  /*1080*/  STS.U16 [R56], R7 ;  /* 0x0000000738007388 */ /* 0x000fe20000000400 */
[----:B------:R-:W-:-:S03]  /*1090*/  LOP3.LUT R4, R4, UR4, RZ, 0xc0, !PT ;  /* 0x0000000404047c12 */ /* 0x000fc6000f8ec0ff */
        /* <DEDUP_REMOVED lines=129> */
[----:B------:R-:W-:Y:S01]  /*18b0*/  SHF.R.U32.HI R4, RZ, UR6, R49 ;  /* 0x00000006ff047c19 */ /* 0x000fe20008011631 */
[----:B------:R-:W0:Y:S03]  /*18c0*/  S2UR UR6, SR_CgaCtaId ;  /* 0x00000000000679c3 */ /* 0x000e260000008800 */
[----:B------:R-:W-:Y:S01]  /*18d0*/  LOP3.LUT R4, R4, UR4, RZ, 0xc0, !PT ;  /* 0x0000000404047c12 */ /* 0x000fe2000f8ec0ff */
[----:B------:R-:W-:-:S04]  /*18e0*/  UMOV UR4, 0x400 ;  /* 0x0000040000047882 */ /* 0x000fc80000000000 */
[----:B------:R-:W-:Y:S01]  /*18f0*/  IMAD.SHL.U32 R6, R4, 0x400, RZ ;  /* 0x0000040004067824 */ /* 0x000fe200078e00ff */
[----:B------:R-:W-:-:S04]  /*1900*/  SHF.R.U32.HI R4, RZ, 0x4, R4 ;  /* 0x00000004ff047819 */ /* 0x000fc80000011604 */
[----:B------:R-:W-:Y:S02]  /*1910*/  LOP3.LUT R6, R6, 0x7c00, RZ, 0xc0, !PT ;  /* 0x00007c0006067812 */ /* 0x000fe400078ec0ff */
[----:B------:R-:W-:-:S04]  /*1920*/  LOP3.LUT R4, R4, 0xffffffe, RZ, 0xc0, !PT ;  /* 0x0ffffffe04047812 */ /* 0x000fc800078ec0ff */
[----:B------:R-:W-:Y:S01]  /*1930*/  IADD3 R90, PT, PT, R4, R47, R6 ;  /* 0x0000002f045a7210 */ /* 0x000fe20007ffe006 */
[----:B-1----:R-:W-:Y:S01]  /*1940*/  VIADD R7, R85, 0x1 ;  /* 0x0000000155077836 */ /* 0x002fe20000000000 */
[----:B0-----:R-:W-:-:S04]  /*1950*/  ULEA UR4, UR6, UR4, 0x18 ;  /* 0x0000000406047291 */ /* 0x001fc8000f8ec0ff */
[----:B------:R-:W-:Y:S04]  /*1960*/  STS.U16 [R84], R7 ;  /* 0x0000000754007388 */ /* 0x000fe80000000400 */
[----:B------:R-:W0:Y:S02]  /*1970*/  LDS.U16 R87, [R86] ;  /* 0x0000000056577984 */ /* 0x000e240000000400 */
[----:B0-----:R-:W-:-:S05]  /*1980*/  VIADD R5, R87, 0x1 ;  /* 0x0000000157057836 */ /* 0x001fca0000000000 */
[----:B------:R-:W-:Y:S04]  /*1990*/  STS.U16 [R86], R5 ;  /* 0x0000000556007388 */ /* 0x000fe80000000400 */
[----:B------:R-:W0:Y:S02]  /*19a0*/  LDS.U16 R89, [R88] ;  /* 0x0000000058597984 */ /* 0x000e240000000400 */
[----:B0-----:R-:W-:-:S05]  /*19b0*/  VIADD R7, R89, 0x1 ;  /* 0x0000000159077836 */ /* 0x001fca0000000000 */
[----:B------:R-:W-:Y:S04]  /*19c0*/  STS.U16 [R88], R7 ;  /* 0x0000000758007388 */ /* 0x000fe80000000400 */
[----:B------:R-:W0:Y:S02]  /*19d0*/  LDS.U16 R91, [R90] ;  /* 0x000000005a5b7984 */ /* 0x000e240000000400 */
[----:B0-----:R-:W-:-:S05]  /*19e0*/  VIADD R5, R91, 0x1 ;  /* 0x000000015b057836 */ /* 0x001fca0000000000 */
[----:B------:R-:W-:Y:S01]  /*19f0*/  STS.U16 [R90], R5 ;  /* 0x000000055a007388 */ /* 0x000fe20000000400 */
[----:B------:R-:W-:Y:S06]  /*1a00*/  BAR.SYNC.DEFER_BLOCKING 0x0 ;  /* 0x0000000000007b1d */ /* 0x000fec0000010000 */
[----:B------:R-:W-:Y:S04]  /*1a10*/  LDS R92, [R51] ;  /* 0x00000000335c7984 */ /* 0x000fe80000000800 */
[----:B------:R-:W0:Y:S04]  /*1a20*/  LDS R93, [R51+0x4] ;  /* 0x00000400335d7984 */ /* 0x000e280000000800 */
[----:B------:R-:W1:Y:S04]  /*1a30*/  LDS R94, [R51+0x8] ;  /* 0x00000800335e7984 */ /* 0x000e680000000800 */
[----:B------:R-:W2:Y:S04]  /*1a40*/  LDS R95, [R51+0xc] ;  /* 0x00000c00335f7984 */ /* 0x000ea80000000800 */
[----:B------:R-:W3:Y:S04]  /*1a50*/  LDS R96, [R51+0x10] ;  /* 0x0000100033607984 */ /* 0x000ee80000000800 */
[----:B------:R-:W4:Y:S04]  /*1a60*/  LDS R97, [R51+0x14] ;  /* 0x0000140033617984 */ /* 0x000f280000000800 */
[----:B------:R-:W4:Y:S04]  /*1a70*/  LDS R98, [R51+0x18] ;  /* 0x0000180033627984 */ /* 0x000f280000000800 */
[----:B------:R-:W4:Y:S04]  /*1a80*/  LDS R99, [R51+0x1c] ;  /* 0x00001c0033637984 */ /* 0x000f280000000800 */
[----:B------:R-:W4:Y:S04]  /*1a90*/  LDS R100, [R51+0x20] ;  /* 0x0000200033647984 */ /* 0x000f280000000800 */
[----:B------:R-:W4:Y:S04]  /*1aa0*/  LDS R101, [R51+0x24] ;  /* 0x0000240033657984 */ /* 0x000f280000000800 */
[----:B------:R-:W4:Y:S04]  /*1ab0*/  LDS R102, [R51+0x28] ;  /* 0x0000280033667984 */ /* 0x000f280000000800 */
[----:B------:R-:W4:Y:S01]  /*1ac0*/  LDS R103, [R51+0x2c] ;  /* 0x00002c0033677984 */ /* 0x000f220000000800 */
[----:B0-----:R-:W-:-:S03]  /*1ad0*/  IMAD.IADD R93, R92, 0x1, R93 ;  /* 0x000000015c5d7824 */ /* 0x001fc600078e025d */
[----:B------:R-:W0:Y:S01]  /*1ae0*/  LDS R104, [R51+0x30] ;  /* 0x0000300033687984 */ /* 0x000e220000000800 */
[----:B-1----:R-:W-:-:S03]  /*1af0*/  IMAD.IADD R94, R94, 0x1, R93 ;  /* 0x000000015e5e7824 */ /* 0x002fc600078e025d */
[----:B------:R-:W1:Y:S01]  /*1b00*/  LDS R105, [R51+0x34] ;  /* 0x0000340033697984 */ /* 0x000e620000000800 */
[----:B--2---:R-:W-:-:S03]  /*1b10*/  IMAD.IADD R95, R95, 0x1, R94 ;  /* 0x000000015f5f7824 */ /* 0x004fc600078e025e */
[----:B------:R-:W2:Y:S01]  /*1b20*/  LDS R106, [R51+0x38] ;  /* 0x00003800336a7984 */ /* 0x000ea20000000800 */
[----:B---3--:R-:W-:-:S03]  /*1b30*/  IMAD.IADD R96, R96, 0x1, R95 ;  /* 0x0000000160607824 */ /* 0x008fc600078e025f */
[----:B------:R-:W3:Y:S01]  /*1b40*/  LDS R107, [R51+0x3c] ;  /* 0x00003c00336b7984 */ /* 0x000ee20000000800 */
[----:B----4-:R-:W-:-:S03]  /*1b50*/  IMAD.IADD R97, R97, 0x1, R96 ;  /* 0x0000000161617824 */ /* 0x010fc600078e0260 */
[----:B------:R-:W4:Y:S01]  /*1b60*/  LDS R108, [R51+0x40] ;  /* 0x00004000336c7984 */ /* 0x000f220000000800 */
[----:B------:R-:W-:-:S03]  /*1b70*/  IMAD.IADD R98, R98, 0x1, R97 ;  /* 0x0000000162627824 */ /* 0x000fc600078e0261 */
        /* <DEDUP_REMOVED lines=31> */
[----:B------:R-:W-:-:S04]  /*1d70*/  IMAD.IADD R114, R114, 0x1, R113 ;  /* 0x0000000172727824 */ /* 0x000fc800078e0271 */
[----:B0-----:R-:W-:-:S04]  /*1d80*/  IMAD.IADD R115, R115, 0x1, R114 ;  /* 0x0000000173737824 */ /* 0x001fc800078e0272 */
[----:B-1----:R-:W-:-:S04]  /*1d90*/  IMAD.IADD R116, R116, 0x1, R115 ;  /* 0x0000000174747824 */ /* 0x002fc800078e0273 */
[----:B--2---:R-:W-:-:S04]  /*1da0*/  IMAD.IADD R117, R117, 0x1, R116 ;  /* 0x0000000175757824 */ /* 0x004fc800078e0274 */
[----:B---3--:R-:W-:-:S04]  /*1db0*/  IMAD.IADD R118, R118, 0x1, R117 ;  /* 0x0000000176767824 */ /* 0x008fc800078e0275 */
[----:B----4-:R-:W-:-:S04]  /*1dc0*/  IMAD.IADD R119, R119, 0x1, R118 ;  /* 0x0000000177777824 */ /* 0x010fc800078e0276 */
[----:B------:R-:W-:-:S04]  /*1dd0*/  IMAD.IADD R120, R120, 0x1, R119 ;  /* 0x0000000178787824 */ /* 0x000fc800078e0277 */
[----:B------:R-:W-:-:S04]  /*1de0*/  IMAD.IADD R121, R121, 0x1, R120 ;  /* 0x0000000179797824 */ /* 0x000fc800078e0278 */
[----:B------:R-:W-:-:S04]  /*1df0*/  IMAD.IADD R122, R122, 0x1, R121 ;  /* 0x000000017a7a7824 */ /* 0x000fc800078e0279 */
[----:B------:R-:W-:-:S04]  /*1e00*/  IMAD.IADD R123, R123, 0x1, R122 ;  /* 0x000000017b7b7824 */ /* 0x000fc800078e027a */
[----:B------:R-:W-:-:S05]  /*1e10*/  IMAD.IADD R125, R4, 0x1, R123 ;  /* 0x00000001047d7824 */ /* 0x000fca00078e027b */
        /* <DEDUP_REMOVED lines=8> */
[----:B------:R-:W0:Y:S02]  /*1ea0*/  SHFL.UP P0, R126, R127, 0x10, RZ ;  /* 0x060000007f7e7989 */ /* 0x000e2400000000ff */
[----:B0-----:R-:W-:Y:S01]  /*1eb0*/  @P0 IMAD.IADD R126, R127, 0x1, R126 ;  /* 0x000000017f7e0824 */ /* 0x001fe200078e027e */
[----:B------:R-:W-:-:S03]  /*1ec0*/  ISETP.NE.AND P0, PT, R124, 0x1, PT ;  /* 0x000000017c00780c */ /* 0x000fc60003f05270 */
[----:B------:R-:W-:Y:S01]  /*1ed0*/  IMAD.IADD R125, R126, 0x1, -R125 ;  /* 0x000000017e7d7824 */ /* 0x000fe200078e0a7d */
[----:B------:R-:W-:Y:S01]  /*1ee0*/  @!P1 STS [R50+0x8400], R126 ;  /* 0x0084007e32009388 */ /* 0x000fe20000000800 */
[----:B------:R-:W-:Y:S01]  /*1ef0*/  BAR.SYNC.DEFER_BLOCKING 0x0 ;  /* 0x0000000000007b1d */ /* 0x000fe20000010000 */
[----:B------:R-:W-:-:S05]  /*1f00*/  ISETP.NE.AND P1, PT, R124, 0x4, PT ;  /* 0x000000047c00780c */ /* 0x000fca0003f25270 */
[----:B------:R-:W0:Y:S04]  /*1f10*/  LDS.128 R4, [UR4+0x8400] ;  /* 0x00840004ff047984 */ /* 0x000e280008000c00 */
[----:B------:R-:W1:Y:S01]  /*1f20*/  LDS.128 R8, [UR4+0x8410] ;  /* 0x00841004ff087984 */ /* 0x000e620008000c00 */
[C---:B0-----:R-:W-:Y:S01]  /*1f30*/  SEL R55, R4.reuse, R55, !P0 ;  /* 0x0000003704377207 */ /* 0x041fe20004000000 */
[----:B------:R-:W-:Y:S01]  /*1f40*/  IMAD.IADD R5, R4, 0x1, R5 ;  /* 0x0000000104057824 */ /* 0x000fe200078e0205 */
[----:B------:R-:W-:-:S03]  /*1f50*/  ISETP.NE.AND P0, PT, R124, 0x2, PT ;  /* 0x000000027c00780c */ /* 0x000fc60003f05270 */
[----:B------:R-:W-:Y:S01]  /*1f60*/  IMAD.IADD R6, R6, 0x1, R5 ;  /* 0x0000000106067824 */ /* 0x000fe200078e0205 */
[----:B------:R-:W-:Y:S02]  /*1f70*/  SEL R55, R5, R55, !P0 ;  /* 0x0000003705377207 */ /* 0x000fe40004000000 */
[----:B------:R-:W-:Y:S01]  /*1f80*/  ISETP.NE.AND P0, PT, R124, 0x3, PT ;  /* 0x000000037c00780c */ /* 0x000fe20003f05270 */
[----:B------:R-:W-:-:S03]  /*1f90*/  IMAD.IADD R7, R7, 0x1, R6 ;  /* 0x0000000107077824 */ /* 0x000fc600078e0206 */
[----:B------:R-:W-:Y:S01]  /*1fa0*/  SEL R55, R6, R55, !P0 ;  /* 0x0000003706377207 */ /* 0x000fe20004000000 */
[C---:B-1----:R-:W-:Y:S01]  /*1fb0*/  IMAD.IADD R8, R7.reuse, 0x1, R8 ;  /* 0x0000000107087824 */ /* 0x042fe200078e0208 */
[----:B------:R-:W-:Y:S02]  /*1fc0*/  ISETP.NE.AND P0, PT, R124, 0x5, PT ;  /* 0x000000057c00780c */ /* 0x000fe40003f05270 */
[----:B------:R-:W-:Y:S01]  /*1fd0*/  SEL R55, R7, R55, !P1 ;  /* 0x0000003707377207 */ /* 0x000fe20004800000 */
[----:B------:R-:W-:Y:S01]  /*1fe0*/  IMAD.IADD R9, R9, 0x1, R8 ;  /* 0x0000000109097824 */ /* 0x000fe200078e0208 */
[----:B------:R-:W-:Y:S02]  /*1ff0*/  ISETP.NE.AND P1, PT, R42, RZ, PT ;  /* 0x000000ff2a00720c */ /* 0x000fe40003f25270 */
[----:B------:R-:W-:Y:S01]  /*2000*/  SEL R55, R8, R55, !P0 ;  /* 0x0000003708377207 */ /* 0x000fe20004000000 */
[----:B------:R-:W-:Y:S01]  /*2010*/  IMAD.IADD R10, R10, 0x1, R9 ;  /* 0x000000010a0a7824 */ /* 0x000fe200078e0209 */
[----:B------:R-:W-:-:S02]  /*2020*/  ISETP.GT.U32.AND P0, PT, R0, 0x1f, PT ;  /* 0x0000001f0000780c */ /* 0x000fc40003f04070 */
[----:B------:R-:W-:Y:S01]  /*2030*/  SEL R55, R9, R55, !P2 ;  /* 0x0000003709377207 */ /* 0x000fe20005000000 */
[----:B------:R-:W-:Y:S01]  /*2040*/  IMAD.IADD R11, R11, 0x1, R10 ;  /* 0x000000010b0b7824 */ /* 0x000fe200078e020a */
[----:B------:R-:W-:Y:S02]  /*2050*/  ISETP.GT.U32.OR P2, PT, R0, 0x1f, P1 ;  /* 0x0000001f0000780c */ /* 0x000fe40000f44470 */
[----:B------:R-:W-:Y:S02]  /*2060*/  SEL R4, R125, RZ, P1 ;  /* 0x000000ff7d047207 */ /* 0x000fe40000800000 */
[----:B------:R-:W-:-:S05]  /*2070*/  SEL R55, R10, R55, !P3 ;  /* 0x000000370a377207 */ /* 0x000fca0005800000 */
[----:B------:R-:W-:Y:S01]  /*2080*/  @P0 IMAD.IADD R125, R55, 0x1, R4 ;  /* 0x00000001377d0824 */ /* 0x000fe200078e0204 */
[----:B------:R-:W-:-:S03]  /*2090*/  ISETP.NE.AND P0, PT, R0, RZ, PT ;  /* 0x000000ff0000720c */ /* 0x000fc60003f05270 */
[----:B------:R-:W-:-:S05]  /*20a0*/  @!P2 IMAD.U32 R125, R11, 0x10000, RZ ;  /* 0x000100000b7da824 */ /* 0x000fca00078e00ff */
[----:B------:R-:W-:Y:S01]  /*20b0*/  @!P2 STS [UR4+0x8428], R125 ;  /* 0x0084287dff00a988 */ /* 0x000fe20008000804 */
[----:B------:R-:W-:Y:S06]  /*20c0*/  BAR.SYNC.DEFER_BLOCKING 0x0 ;  /* 0x0000000000007b1d */ /* 0x000fec0000010000 */
[----:B------:R-:W0:Y:S02]  /*20d0*/  LDS R4, [UR4+0x8428] ;  /* 0x00842804ff047984 */ /* 0x000e240008000800 */
[----:B0-----:R-:W-:-:S05]  /*20e0*/  SEL R4, R4, RZ, P0 ;  /* 0x000000ff04047207 */ /* 0x001fca0000000000 */
[----:B------:R-:W-:-:S04]  /*20f0*/  IMAD.IADD R4, R4, 0x1, R125 ;  /* 0x0000000104047824 */ /* 0x000fc800078e027d */
[--C-:B------:R-:W-:Y:S01]  /*2100*/  IMAD.IADD R92, R92, 0x1, R4.reuse ;  /* 0x000000015c5c7824 */ /* 0x100fe200078e0204 */
[----:B------:R-:W-:Y:S01]  /*2110*/  STS [R51], R4 ;  /* 0x0000000433007388 */ /* 0x000fe20000000800 */
[--C-:B------:R-:W-:Y:S02]  /*2120*/  IMAD.IADD R6, R93, 0x1, R4.reuse ;  /* 0x000000015d067824 */ /* 0x100fe400078e0204 */
[--C-:B------:R-:W-:Y:S01]  /*2130*/  IMAD.IADD R94, R94, 0x1, R4.reuse ;  /* 0x000000015e5e7824 */ /* 0x100fe200078e0204 */
[----:B------:R-:W-:Y:S01]  /*2140*/  STS [R51+0x4], R92 ;  /* 0x0000045c33007388 */ /* 0x000fe20000000800 */
[--C-:B------:R-:W-:Y:S02]  /*2150*/  IMAD.IADD R8, R95, 0x1, R4.reuse ;  /* 0x000000015f087824 */ /* 0x100fe400078e0204 */
[--C-:B------:R-:W-:Y:S01]  /*2160*/  IMAD.IADD R96, R96, 0x1, R4.reuse ;  /* 0x0000000160607824 */ /* 0x100fe200078e0204 */
[----:B------:R-:W-:Y:S01]  /*2170*/  STS [R51+0x8], R6 ;  /* 0x0000080633007388 */ /* 0x000fe20000000800 */
[----:B------:R-:W-:-:S02]  /*2180*/  IMAD.IADD R10, R97, 0x1, R4 ;  /* 0x00000001610a7824 */ /* 0x000fc400078e0204 */
[--C-:B------:R-:W-:Y:S01]  /*2190*/  IMAD.IADD R98, R98, 0x1, R4.reuse ;  /* 0x0000000162627824 */ /* 0x100fe200078e0204 */
[----:B------:R-:W-:Y:S01]  /*21a0*/  STS [R51+0xc], R94 ;  /* 0x00000c5e33007388 */ /* 0x000fe20000000800 */
        /* <DEDUP_REMOVED lines=36> */
[----:B------:R-:W-:-:S03]  /*23f0*/  IMAD.IADD R150, R123, 0x1, R4 ;  /* 0x000000017b967824 */ /* 0x000fc600078e0204 */
[----:B------:R-:W-:Y:S04]  /*2400*/  STS [R51+0x40], R134 ;  /* 0x0000408633007388 */ /* 0x000fe80000000800 */
        /* <DEDUP_REMOVED lines=15> */
[----:B------:R-:W-:Y:S01]  /*2500*/  STS [R51+0x80], R150 ;  /* 0x0000809633007388 */ /* 0x000fe20000000800 */
[----:B------:R-:W-:Y:S06]  /*2510*/  BAR.SYNC.DEFER_BLOCKING 0x0 ;  /* 0x0000000000007b1d */ /* 0x000fec0000010000 */
[----:B------:R-:W0:Y:S04]  /*2520*/  LDS.U16 R5, [R54] ;  /* 0x0000000036057984 */ /* 0x000e280000000400 */
[----:B------:R-:W1:Y:S04]  /*2530*/  LDS.U16 R56, [R56] ;  /* 0x0000000038387984 */ /* 0x000e680000000400 */
[----:B------:R-:W2:Y:S04]  /*2540*/  LDS.U16 R58, [R58] ;  /* 0x000000003a3a7984 */ /* 0x000ea80000000400 */
[----:B------:R-:W3:Y:S04]  /*2550*/  LDS.U16 R60, [R60] ;  /* 0x000000003c3c7984 */ /* 0x000ee80000000400 */
[----:B------:R-:W4:Y:S04]  /*2560*/  LDS.U16 R62, [R62] ;  /* 0x000000003e3e7984 */ /* 0x000f280000000400 */
[----:B------:R-:W4:Y:S04]  /*2570*/  LDS.U16 R64, [R64] ;  /* 0x0000000040407984 */ /* 0x000f280000000400 */
[----:B------:R-:W4:Y:S04]  /*2580*/  LDS.U16 R66, [R66] ;  /* 0x0000000042427984 */ /* 0x000f280000000400 */
[----:B------:R-:W4:Y:S04]  /*2590*/  LDS.U16 R68, [R68] ;  /* 0x0000000044447984 */ /* 0x000f280000000400 */
[----:B------:R-:W4:Y:S04]  /*25a0*/  LDS.U16 R70, [R70] ;  /* 0x0000000046467984 */ /* 0x000f280000000400 */
[----:B------:R-:W4:Y:S04]  /*25b0*/  LDS.U16 R72, [R72] ;  /* 0x0000000048487984 */ /* 0x000f280000000400 */
[----:B------:R-:W4:Y:S01]  /*25c0*/  LDS.U16 R74, [R74] ;  /* 0x000000004a4a7984 */ /* 0x000f220000000400 */
[----:B0-----:R-:W-:-:S03]  /*25d0*/  IMAD.IADD R5, R52, 0x1, R5 ;  /* 0x0000000134057824 */ /* 0x001fc600078e0205 */
[----:B------:R-:W0:Y:S01]  /*25e0*/  LDS.U16 R76, [R76] ;  /* 0x000000004c4c7984 */ /* 0x000e220000000400 */
[----:B-1----:R-:W-:-:S03]  /*25f0*/  IMAD.IADD R56, R57, 0x1, R56 ;  /* 0x0000000139387824 */ /* 0x002fc600078e0238 */
[----:B------:R-:W1:Y:S01]  /*2600*/  LDS.U16 R78, [R78] ;  /* 0x000000004e4e7984 */ /* 0x000e620000000400 */
[----:B--2---:R-:W-:-:S03]  /*2610*/  IMAD.IADD R58, R59, 0x1, R58 ;  /* 0x000000013b3a7824 */ /* 0x004fc600078e023a */
[----:B------:R-:W2:Y:S01]  /*2620*/  LDS.U16 R80, [R80] ;  /* 0x0000000050507984 */ /* 0x000ea20000000400 */
[----:B---3--:R-:W-:-:S03]  /*2630*/  IMAD.IADD R60, R61, 0x1, R60 ;  /* 0x000000013d3c7824 */ /* 0x008fc600078e023c */
[----:B------:R-:W3:Y:S01]  /*2640*/  LDS.U16 R82, [R82] ;  /* 0x0000000052527984 */ /* 0x000ee20000000400 */
[----:B----4-:R-:W-:-:S03]  /*2650*/  IMAD.IADD R62, R63, 0x1, R62 ;  /* 0x000000013f3e7824 */ /* 0x010fc600078e023e */
[----:B------:R-:W4:Y:S01]  /*2660*/  LDS.U16 R84, [R84] ;  /* 0x0000000054547984 */ /* 0x000f220000000400 */
[----:B------:R-:W-:-:S03]  /*2670*/  IMAD.IADD R64, R65, 0x1, R64 ;  /* 0x0000000141407824 */ /* 0x000fc600078e0240 */
[----:B------:R-:W4:Y:S01]  /*2680*/  LDS.U16 R86, [R86] ;  /* 0x0000000056567984 */ /* 0x000f220000000400 */
[----:B------:R-:W-:-:S03]  /*2690*/  IMAD.IADD R66, R67, 0x1, R66 ;  /* 0x0000000143427824 */ /* 0x000fc600078e0242 */
[----:B------:R-:W4:Y:S01]  /*26a0*/  LDS.U16 R88, [R88] ;  /* 0x0000000058587984 */ /* 0x000f220000000400 */
[----:B------:R-:W-:-:S03]  /*26b0*/  IMAD.IADD R68, R69, 0x1, R68 ;  /* 0x0000000145447824 */ /* 0x000fc600078e0244 */
[----:B------:R-:W4:Y:S01]  /*26c0*/  LDS.U16 R90, [R90] ;  /* 0x000000005a5a7984 */ /* 0x000f220000000400 */
[----:B------:R-:W-:Y:S02]  /*26d0*/  IMAD.IADD R70, R71, 0x1, R70 ;  /* 0x0000000147467824 */ /* 0x000fe400078e0246 */
[----:B------:R-:W-:Y:S02]  /*26e0*/  IMAD.IADD R72, R73, 0x1, R72 ;  /* 0x0000000149487824 */ /* 0x000fe400078e0248 */
[----:B------:R-:W-:Y:S02]  /*26f0*/  IMAD.IADD R74, R75, 0x1, R74 ;  /* 0x000000014b4a7824 */ /* 0x000fe400078e024a */
[----:B0-----:R-:W-:Y:S02]  /*2700*/  IMAD.IADD R76, R77, 0x1, R76 ;  /* 0x000000014d4c7824 */ /* 0x001fe400078e024c */
[----:B-1----:R-:W-:Y:S02]  /*2710*/  IMAD.IADD R78, R79, 0x1, R78 ;  /* 0x000000014f4e7824 */ /* 0x002fe400078e024e */
[----:B--2---:R-:W-:-:S02]  /*2720*/  IMAD.IADD R80, R81, 0x1, R80 ;  /* 0x0000000151507824 */ /* 0x004fc400078e0250 */
[----:B---3--:R-:W-:Y:S02]  /*2730*/  IMAD.IADD R82, R83, 0x1, R82 ;  /* 0x0000000153527824 */ /* 0x008fe400078e0252 */
[----:B----4-:R-:W-:Y:S02]  /*2740*/  IMAD.IADD R84, R85, 0x1, R84 ;  /* 0x0000000155547824 */ /* 0x010fe400078e0254 */
[----:B------:R-:W-:Y:S02]  /*2750*/  IMAD.IADD R86, R87, 0x1, R86 ;  /* 0x0000000157567824 */ /* 0x000fe400078e0256 */
[----:B------:R-:W-:Y:S02]  /*2760*/  IMAD.IADD R88, R89, 0x1, R88 ;  /* 0x0000000159587824 */ /* 0x000fe400078e0258 */
[----:B------:R-:W-:Y:S01]  /*2770*/  IMAD.IADD R90, R91, 0x1, R90 ;  /* 0x000000015b5a7824 */ /* 0x000fe200078e025a */
[----:B------:R-:W-:Y:S06]  /*2780*/  BAR.SYNC.DEFER_BLOCKING 0x0 ;  /* 0x0000000000007b1d */ /* 0x000fec0000010000 */
[----:B------:R-:W-:Y:S05]  /*2790*/  BRA.U UP0, `(.L_x_221) ;  /* 0x0000000500987547 */ /* 0x000fea000b800000 */
[----:B------:R-:W-:Y:S01]  /*27a0*/  LEA R4, R5, UR4, 0x2 ;  /* 0x0000000405047c11 */ /* 0x000fe2000f8e10ff */
[----:B------:R-:W-:Y:S01]  /*27b0*/  UIADD3 UR7, UPT, UPT, UR7, 0x6, URZ ;  /* 0x0000000607077890 */ /* 0x000fe2000fffe0ff */
[----:B------:R-:W-:Y:S01]  /*27c0*/  LEA R5, R56, UR4, 0x2 ;  /* 0x0000000438057c11 */ /* 0x000fe2000f8e10ff */
[----:B------:R-:W-:Y:S01]  /*27d0*/  UIADD3 UR5, UPT, UPT, UR5, -0x6, URZ ;  /* 0xfffffffa05057890 */ /* 0x000fe2000fffe0ff */
[----:B------:R-:W-:Y:S01]  /*27e0*/  LEA R6, R58, UR4, 0x2 ;  /* 0x000000043a067c11 */ /* 0x000fe2000f8e10ff */
[----:B------:R1:W-:Y:S01]  /*27f0*/  STS [R4], R29 ;  /* 0x0000001d04007388 */ /* 0x0003e20000000800 */
[----:B------:R-:W-:Y:S02]  /*2800*/  LEA R7, R60, UR4, 0x2 ;  /* 0x000000043c077c11 */ /* 0x000fe4000f8e10ff */
[----:B------:R-:W-:Y:S01]  /*2810*/  LEA R8, R62, UR4, 0x2 ;  /* 0x000000043e087c11 */ /* 0x000fe2000f8e10ff */
[----:B------:R1:W-:Y:S01]  /*2820*/  STS [R5], R30 ;  /* 0x0000001e05007388 */ /* 0x0003e20000000800 */
[----:B------:R-:W-:-:S02]  /*2830*/  LEA R9, R64, UR4, 0x2 ;  /* 0x0000000440097c11 */ /* 0x000fc4000f8e10ff */
[----:B------:R-:W-:Y:S01]  /*2840*/  LEA R10, R66, UR4, 0x2 ;  /* 0x00000004420a7c11 */ /* 0x000fe2000f8e10ff */
[----:B------:R1:W-:Y:S01]  /*2850*/  STS [R6], R31 ;  /* 0x0000001f06007388 */ /* 0x0003e20000000800 */
[----:B------:R-:W-:Y:S02]  /*2860*/  LEA R11, R68, UR4, 0x2 ;  /* 0x00000004440b7c11 */ /* 0x000fe4000f8e10ff */
        /* <DEDUP_REMOVED lines=16> */
[----:B------:R1:W-:Y:S04]  /*2970*/  STS [R52], R37 ;  /* 0x0000002534007388 */ /* 0x0003e80000000800 */
        /* <DEDUP_REMOVED lines=9> */
[----:B------:R1:W-:Y:S01]  /*2a10*/  STS [R64], R49 ;  /* 0x0000003140007388 */ /* 0x0003e20000000800 */
[----:B------:R-:W-:Y:S06]  /*2a20*/  BAR.SYNC.DEFER_BLOCKING 0x0 ;  /* 0x0000000000007b1d */ /* 0x000fec0000010000 */
[----:B------:R1:W2:Y:S04]  /*2a30*/  LDS R29, [R53] ;  /* 0x00000000351d7984 */ /* 0x0002a80000000800 */
[----:B------:R1:W3:Y:S04]  /*2a40*/  LDS R30, [R53+0x4] ;  /* 0x00000400351e7984 */ /* 0x0002e80000000800 */
[----:B------:R1:W4:Y:S04]  /*2a50*/  LDS R31, [R53+0x8] ;  /* 0x00000800351f7984 */ /* 0x0003280000000800 */
[----:B------:R1:W0:Y:S04]  /*2a60*/  LDS R32, [R53+0xc] ;  /* 0x00000c0035207984 */ /* 0x0002280000000800 */
        /* <DEDUP_REMOVED lines=14> */
[----:B------:R1:W0:Y:S01]  /*2b50*/  LDS R49, [R53+0x48] ;  /* 0x0000480035317984 */ /* 0x0002220000000800 */
[----:B------:R-:W-:Y:S06]  /*2b60*/  BAR.SYNC.DEFER_BLOCKING 0x0 ;  /* 0x0000000000007b1d */ /* 0x000fec0000010000 */
[----:B-----5:R1:W-:Y:S04]  /*2b70*/  STS [R4], R2 ;  /* 0x0000000204007388 */ /* 0x0203e80000000800 */
        /* <DEDUP_REMOVED lines=19> */
[----:B------:R1:W0:Y:S04]  /*2cb0*/  LDS R2, [R53] ;  /* 0x0000000035027984 */ /* 0x0002280000000800 */
        /* <DEDUP_REMOVED lines=19> */
[----:B--234-:R-:W-:Y:S05]  /*2df0*/  BRA `(.L_x_222) ;  /* 0xffffffdc00587947 */ /* 0x01cfea000383ffff */
.L_x_221:
[----:B------:R-:W-:Y:S01]  /*2e00*/  LEA R5, R5, UR4, 0x2 ;  /* 0x0000000405057c11 */ /* 0x000fe2000f8e10ff */
[----:B------:R-:W-:Y:S01]  /*2e10*/  IMAD R53, R0, -0x48, R53 ;  /* 0xffffffb800357824 */ /* 0x000fe200078e0235 */
[----:B------:R-:W-:Y:S01]  /*2e20*/  LEA R56, R56, UR4, 0x2 ;  /* 0x0000000438387c11 */ /* 0x000fe2000f8e10ff */
[----:B------:R-:W0:Y:S01]  /*2e30*/  LDCU.64 UR6, c[0x0][0x3a0] ;  /* 0x00007400ff0677ac */ /* 0x000e220008000a00 */
[----:B------:R-:W-:Y:S01]  /*2e40*/  LEA R58, R58, UR4, 0x2 ;  /* 0x000000043a3a7c11 */ /* 0x000fe2000f8e10ff */
[----:B------:R-:W-:Y:S01]  /*2e50*/  STS [R5], R29 ;  /* 0x0000001d05007388 */ /* 0x000fe20000000800 */
[----:B------:R-:W-:Y:S02]  /*2e60*/  LEA R60, R60, UR4, 0x2 ;  /* 0x000000043c3c7c11 */ /* 0x000fe4000f8e10ff */
[----:B------:R-:W-:Y:S01]  /*2e70*/  LEA R62, R62, UR4, 0x2 ;  /* 0x000000043e3e7c11 */ /* 0x000fe2000f8e10ff */
[----:B------:R-:W-:Y:S01]  /*2e80*/  STS [R56], R30 ;  /* 0x0000001e38007388 */ /* 0x000fe20000000800 */
[----:B------:R-:W-:-:S02]  /*2e90*/  LEA R64, R64, UR4, 0x2 ;  /* 0x0000000440407c11 */ /* 0x000fc4000f8e10ff */
[----:B------:R-:W-:Y:S01]  /*2ea0*/  LEA R66, R66, UR4, 0x2 ;  /* 0x0000000442427c11 */ /* 0x000fe2000f8e10ff */
[----:B------:R-:W-:Y:S01]  /*2eb0*/  STS [R58], R31 ;  /* 0x0000001f3a007388 */ /* 0x000fe20000000800 */
[----:B------:R-:W-:Y:S02]  /*2ec0*/  LEA R68, R68, UR4, 0x2 ;  /* 0x0000000444447c11 */ /* 0x000fe4000f8e10ff */
[----:B------:R-:W-:Y:S01]  /*2ed0*/  LEA R70, R70, UR4, 0x2 ;  /* 0x0000000446467c11 */ /* 0x000fe2000f8e10ff */
[----:B------:R-:W-:Y:S01]  /*2ee0*/  STS [R60], R32 ;  /* 0x000000203c007388 */ /* 0x000fe20000000800 */
[----:B------:R-:W-:Y:S02]  /*2ef0*/  LEA R72, R72, UR4, 0x2 ;  /* 0x0000000448487c11 */ /* 0x000fe4000f8e10ff */
[----:B------:R-:W-:Y:S01]  /*2f00*/  LEA R74, R74, UR4, 0x2 ;  /* 0x000000044a4a7c11 */ /* 0x000fe2000f8e10ff */
[----:B------:R-:W-:Y:S01]  /*2f10*/  STS [R62], R33 ;  /* 0x000000213e007388 */ /* 0x000fe20000000800 */
[----:B------:R-:W-:Y:S01]  /*2f20*/  LEA R76, R76, UR4, 0x2 ;  /* 0x000000044c4c7c11 */ /* 0x000fe2000f8e10ff */
[----:B0-----:R-:W-:Y:S01]  /*2f30*/  IMAD.U32 R4, RZ, RZ, UR7 ;  /* 0x00000007ff047e24 */ /* 0x001fe2000f8e00ff */
        /* <DEDUP_REMOVED lines=11> */
[----:B------:R-:W-:-:S03]  /*2ff0*/  ISETP.LT.U32.AND P2, PT, R0, UR6, PT ;  /* 0x0000000600007c0c */ /* 0x000fc6000bf41070 */
[----:B------:R-:W-:Y:S01]  /*3000*/  STS [R72], R38 ;  /* 0x0000002648007388 */ /* 0x000fe20000000800 */
[----:B------:R-:W-:-:S03]  /*3010*/  ISETP.GT.U32.AND.EX P2, PT, R4, RZ, PT, P2 ;  /* 0x000000ff0400720c */ /* 0x000fc60003f44120 */
[----:B------:R-:W-:Y:S04]  /*3020*/  STS [R74], R39 ;  /* 0x000000274a007388 */ /* 0x000fe80000000800 */
[----:B------:R-:W-:Y:S04]  /*3030*/  STS [R76], R40 ;  /* 0x000000284c007388 */ /* 0x000fe80000000800 */
[----:B------:R-:W-:Y:S04]  /*3040*/  STS [R78], R41 ;  /* 0x000000294e007388 */ /* 0x000fe80000000800 */
[----:B------:R-:W-:Y:S04]  /*3050*/  STS [R80], R43 ;  /* 0x0000002b50007388 */ /* 0x000fe80000000800 */
[----:B------:R-:W-:Y:S04]  /*3060*/  STS [R47], R44 ;  /* 0x0000002c2f007388 */ /* 0x000fe80000000800 */
[----:B------:R-:W-:Y:S04]  /*3070*/  STS [R84], R45 ;  /* 0x0000002d54007388 */ /* 0x000fe80000000800 */
[----:B------:R-:W-:Y:S04]  /*3080*/  STS [R51], R46 ;  /* 0x0000002e33007388 */ /* 0x000fe80000000800 */
[----:B------:R-:W-:Y:S04]  /*3090*/  STS [R88], R48 ;  /* 0x0000003058007388 */ /* 0x000fe80000000800 */
[----:B------:R-:W-:Y:S01]  /*30a0*/  STS [R90], R49 ;  /* 0x000000315a007388 */ /* 0x000fe20000000800 */
[----:B------:R-:W-:Y:S06]  /*30b0*/  BAR.SYNC.DEFER_BLOCKING 0x0 ;  /* 0x0000000000007b1d */ /* 0x000fec0000010000 */
[----:B------:R-:W0:Y:S04]  /*30c0*/  LDS R6, [R53] ;  /* 0x0000000035067984 */ /* 0x000e280000000800 */
[----:B------:R-:W1:Y:S04]  /*30d0*/  LDS R7, [R53+0x400] ;  /* 0x0004000035077984 */ /* 0x000e680000000800 */
[----:B------:R-:W2:Y:S04]  /*30e0*/  LDS R8, [R53+0x800] ;  /* 0x0008000035087984 */ /* 0x000ea80000000800 */
[----:B------:R-:W-:Y:S04]  /*30f0*/  LDS R9, [R53+0xc00] ;  /* 0x000c000035097984 */ /* 0x000fe80000000800 */
[----:B------:R-:W-:Y:S04]  /*3100*/  LDS R10, [R53+0x1000] ;  /* 0x00100000350a7984 */ /* 0x000fe80000000800 */
[----:B------:R-:W-:Y:S04]  /*3110*/  LDS R11, [R53+0x1400] ;  /* 0x00140000350b7984 */ /* 0x000fe80000000800 */
[----:B------:R-:W3:Y:S04]  /*3120*/  LDS R29, [R53+0x1800] ;  /* 0x00180000351d7984 */ /* 0x000ee80000000800 */
[----:B------:R-:W-:Y:S04]  /*3130*/  LDS R30, [R53+0x1c00] ;  /* 0x001c0000351e7984 */ /* 0x000fe80000000800 */
        /* <DEDUP_REMOVED lines=10> */
[----:B------:R-:W-:Y:S01]  /*31e0*/  LDS R41, [R53+0x4800] ;  /* 0x0048000035297984 */ /* 0x000fe20000000800 */
[----:B------:R-:W-:Y:S06]  /*31f0*/  BAR.SYNC.DEFER_BLOCKING 0x0 ;  /* 0x0000000000007b1d */ /* 0x000fec0000010000 */
[----:B-----5:R4:W-:Y:S04]  /*3200*/  STS [R5], R2 ;  /* 0x0000000205007388 */ /* 0x0209e80000000800 */
[----:B------:R0:W-:Y:S04]  /*3210*/  STS [R56], R3 ;  /* 0x0000000338007388 */ /* 0x0001e80000000800 */
[----:B------:R1:W-:Y:S01]  /*3220*/  STS [R58], R12 ;  /* 0x0000000c3a007388 */ /* 0x0003e20000000800 */
[----:B----4-:R-:W4:Y:S03]  /*3230*/  LDC.64 R4, c[0x0][0x398] ;  /* 0x0000e600ff047b82 */ /* 0x010f260000000a00 */
[----:B------:R-:W-:Y:S04]  /*3240*/  STS [R60], R13 ;  /* 0x0000000d3c007388 */ /* 0x000fe80000000800 */
[----:B------:R2:W-:Y:S01]  /*3250*/  STS [R62], R14 ;  /* 0x0000000e3e007388 */ /* 0x0005e20000000800 */
[----:B0-----:R-:W0:Y:S01]  /*3260*/  LDC.64 R2, c[0x0][0x388] ;  /* 0x0000e200ff027b82 */ /* 0x001e220000000a00 */
[----:B-1----:R-:W-:-:S02]  /*3270*/  VIADD R12, R0, 0x100 ;  /* 0x00000100000c7836 */ /* 0x002fc40000000000 */
[----:B------:R-:W-:Y:S04]  /*3280*/  STS [R64], R15 ;  /* 0x0000000f40007388 */ /* 0x000fe80000000800 */
[----:B------:R1:W-:Y:S01]  /*3290*/  STS [R66], R16 ;  /* 0x0000001042007388 */ /* 0x0003e20000000800 */
[----:B------:R-:W-:Y:S01]  /*32a0*/  ISETP.LT.U32.AND P4, PT, R12, UR6, PT ;  /* 0x000000060c007c0c */ /* 0x000fe2000bf81070 */
[C---:B--2---:R-:W-:Y:S01]  /*32b0*/  VIADD R14, R0.reuse, 0x200 ;  /* 0x00000200000e7836 */ /* 0x044fe20000000000 */
[----:B------:R-:W-:Y:S01]  /*32c0*/  LOP3.LUT R12, R0, 0x400, RZ, 0xfc, !PT ;  /* 0x00000400000c7812 */ /* 0x000fe200078efcff */
[----:B------:R-:W-:Y:S03]  /*32d0*/  STS [R68], R17 ;  /* 0x0000001144007388 */ /* 0x000fe60000000800 */
[----:B------:R-:W-:Y:S01]  /*32e0*/  ISETP.LT.U32.AND P3, PT, R14, UR6, PT ;  /* 0x000000060e007c0c */ /* 0x000fe2000bf61070 */
[----:B------:R-:W-:Y:S01]  /*32f0*/  STS [R70], R18 ;  /* 0x0000001246007388 */ /* 0x000fe20000000800 */
[----:B------:R-:W-:Y:S01]  /*3300*/  VIADD R14, R0, 0x500 ;  /* 0x00000500000e7836 */ /* 0x000fe20000000000 */
[----:B------:R-:W-:Y:S01]  /*3310*/  ISETP.LT.U32.AND P0, PT, R12, UR6, PT ;  /* 0x000000060c007c0c */ /* 0x000fe2000bf01070 */
[C---:B-1----:R-:W-:Y:S01]  /*3320*/  VIADD R16, R0.reuse, 0x300 ;  /* 0x0000030000107836 */ /* 0x042fe20000000000 */
[----:B------:R-:W-:Y:S01]  /*3330*/  STS [R72], R19 ;  /* 0x0000001348007388 */ /* 0x000fe20000000800 */
[----:B------:R-:W-:Y:S01]  /*3340*/  VIADD R12, R0, 0x600 ;  /* 0x00000600000c7836 */ /* 0x000fe20000000000 */
[----:B------:R-:W-:Y:S01]  /*3350*/  ISETP.LT.U32.AND P1, PT, R14, UR6, PT ;  /* 0x000000060e007c0c */ /* 0x000fe2000bf21070 */
[----:B------:R-:W-:Y:S01]  /*3360*/  IMAD.U32 R14, RZ, RZ, UR7 ;  /* 0x00000007ff0e7e24 */ /* 0x000fe2000f8e00ff */
[----:B------:R-:W-:Y:S01]  /*3370*/  STS [R74], R20 ;  /* 0x000000144a007388 */ /* 0x000fe20000000800 */
[----:B------:R-:W-:Y:S01]  /*3380*/  ISETP.LT.U32.AND P5, PT, R16, UR6, PT ;  /* 0x0000000610007c0c */ /* 0x000fe2000bfa1070 */
[----:B------:R-:W-:Y:S01]  /*3390*/  IMAD.U32 R16, RZ, RZ, UR7 ;  /* 0x00000007ff107e24 */ /* 0x000fe2000f8e00ff */
[----:B------:R-:W-:Y:S01]  /*33a0*/  ISETP.LT.U32.AND P6, PT, R12, UR6, PT ;  /* 0x000000060c007c0c */ /* 0x000fe2000bfc1070 */
[----:B------:R-:W-:Y:S01]  /*33b0*/  STS [R76], R21 ;  /* 0x000000154c007388 */ /* 0x000fe20000000800 */
[----:B0-----:R-:W-:Y:S01]  /*33c0*/  IMAD.WIDE.U32 R2, R0, 0x4, R2 ;  /* 0x0000000400027825 */ /* 0x001fe200078e0002 */
[----:B------:R-:W-:-:S02]  /*33d0*/  ISETP.GT.U32.AND.EX P3, PT, R14, RZ, PT, P3 ;  /* 0x000000ff0e00720c */ /* 0x000fc40003f64130 */
[----:B------:R-:W-:Y:S01]  /*33e0*/  STS [R78], R22 ;  /* 0x000000164e007388 */ /* 0x000fe20000000800 */
[----:B------:R-:W-:Y:S01]  /*33f0*/  ISETP.GT.U32.AND.EX P4, PT, R16, RZ, PT, P4 ;  /* 0x000000ff1000720c */ /* 0x000fe20003f84140 */
[----:B----4-:R-:W-:Y:S02]  /*3400*/  IMAD.WIDE.U32 R4, R0, 0x4, R4 ;  /* 0x0000000400047825 */ /* 0x010fe400078e0004 */
[----:B------:R0:W-:Y:S02]  /*3410*/  STS [R80], R23 ;  /* 0x0000001750007388 */ /* 0x0001e40000000800 */
[----:B------:R-:W-:Y:S02]  /*3420*/  IMAD.U32 R12, RZ, RZ, UR7 ;  /* 0x00000007ff0c7e24 */ /* 0x000fe4000f8e00ff */
[----:B------:R-:W-:Y:S03]  /*3430*/  STS [R47], R24 ;  /* 0x000000182f007388 */ /* 0x000fe60000000800 */
[----:B------:R-:W-:Y:S01]  /*3440*/  ISETP.GT.U32.AND.EX P5, PT, R12, RZ, PT, P5 ;  /* 0x000000ff0c00720c */ /* 0x000fe20003fa4150 */
[----:B------:R1:W-:Y:S01]  /*3450*/  STS [R84], R25 ;  /* 0x0000001954007388 */ /* 0x0003e20000000800 */
[----:B0-----:R-:W-:Y:S01]  /*3460*/  @P2 LOP3.LUT R23, R6, 0x80000000, RZ, 0x3c, !PT ;  /* 0x8000000006172812 */ /* 0x001fe200078e3cff */
[----:B------:R-:W-:-:S02]  /*3470*/  VIADD R6, R0, 0x700 ;  /* 0x0000070000067836 */ /* 0x000fc40000000000 */
[----:B------:R-:W-:Y:S04]  /*3480*/  STS [R51], R26 ;  /* 0x0000001a33007388 */ /* 0x000fe80000000800 */
[----:B------:R0:W-:Y:S01]  /*3490*/  STS [R88], R27 ;  /* 0x0000001b58007388 */ /* 0x0001e20000000800 */
[----:B-1----:R-:W-:-:S03]  /*34a0*/  @P4 LOP3.LUT R25, R7, 0x80000000, RZ, 0x3c, !PT ;  /* 0x8000000007194812 */ /* 0x002fc600078e3cff */
[----:B------:R-:W-:Y:S01]  /*34b0*/  STS [R90], R28 ;  /* 0x0000001c5a007388 */ /* 0x000fe20000000800 */
[----:B------:R-:W-:Y:S01]  /*34c0*/  BAR.SYNC.DEFER_BLOCKING 0x0 ;  /* 0x0000000000007b1d */ /* 0x000fe20000010000 */
[----:B0-----:R-:W-:Y:S01]  /*34d0*/  @P3 LOP3.LUT R27, R8, 0x80000000, RZ, 0x3c, !PT ;  /* 0x80000000081b3812 */ /* 0x001fe200078e3cff */
[----:B------:R-:W-:-:S05]  /*34e0*/  IMAD.U32 R8, RZ, RZ, UR7 ;  /* 0x00000007ff087e24 */ /* 0x000fca000f8e00ff */
[C---:B------:R-:W-:Y:S02]  /*34f0*/  ISETP.GT.U32.AND.EX P1, PT, R8.reuse, RZ, PT, P1 ;  /* 0x000000ff0800720c */ /* 0x040fe40003f24110 */
[----:B------:R-:W-:-:S13]  /*3500*/  ISETP.GT.U32.AND.EX P6, PT, R8, RZ, PT, P6 ;  /* 0x000000ff0800720c */ /* 0x000fda0003fc4160 */
[----:B---3--:R-:W-:Y:S01]  /*3510*/  @P6 LOP3.LUT R29, R29, 0x80000000, RZ, 0x3c, !PT ;  /* 0x800000001d1d6812 */ /* 0x008fe200078e3cff */
[----:B------:R-:W0:Y:S04]  /*3520*/  @P2 LDS R43, [R53] ;  /* 0x00000000352b2984 */ /* 0x000e280000000800 */
[----:B------:R-:W1:Y:S04]  /*3530*/  LDS R13, [R53+0x400] ;  /* 0x00040000350d7984 */ /* 0x000e680000000800 */
[----:B------:R-:W2:Y:S04]  /*3540*/  LDS R15, [R53+0x800] ;  /* 0x00080000350f7984 */ /* 0x000ea80000000800 */
[----:B------:R-:W3:Y:S04]  /*3550*/  LDS R17, [R53+0xc00] ;  /* 0x000c000035117984 */ /* 0x000ee80000000800 */
[----:B------:R-:W4:Y:S04]  /*3560*/  LDS R19, [R53+0x1000] ;  /* 0x0010000035137984 */ /* 0x000f280000000800 */
[----:B------:R-:W-:Y:S04]  /*3570*/  @P2 STG.E desc[UR8][R2.64], R23 ;  /* 0x0000001702002986 */ /* 0x000fe8000c101908 */
[----:B------:R-:W4:Y:S04]  /*3580*/  LDS R21, [R53+0x1400] ;  /* 0x0014000035157984 */ /* 0x000f280000000800 */
[----:B------:R-:W4:Y:S04]  /*3590*/  LDS R7, [R53+0x1800] ;  /* 0x0018000035077984 */ /* 0x000f280000000800 */
[----:B------:R-:W4:Y:S04]  /*35a0*/  LDS R23, [R53+0x1c00] ;  /* 0x001c000035177984 */ /* 0x000f280000000800 */
[----:B0-----:R0:W-:Y:S01]  /*35b0*/  @P2 STG.E desc[UR8][R4.64], R43 ;  /* 0x0000002b04002986 */ /* 0x0011e2000c101908 */
[----:B------:R-:W-:Y:S01]  /*35c0*/  ISETP.LT.U32.AND P2, PT, R6, UR6, PT ;  /* 0x0000000606007c0c */ /* 0x000fe2000bf41070 */
[----:B------:R-:W-:-:S02]  /*35d0*/  IMAD.U32 R6, RZ, RZ, UR7 ;  /* 0x00000007ff067e24 */ /* 0x000fc4000f8e00ff */
[----:B------:R2:W-:Y:S01]  /*35e0*/  @P4 STG.E desc[UR8][R2.64+0x400], R25 ;  /* 0x0004001902004986 */ /* 0x0005e2000c101908 */
[----:B------:R-:W-:Y:S02]  /*35f0*/  ISETP.GT.U32.AND.EX P2, PT, R8, RZ, PT, P2 ;  /* 0x000000ff0800720c */ /* 0x000fe40003f44120 */
[----:B------:R-:W-:Y:S01]  /*3600*/  ISETP.GT.U32.AND.EX P0, PT, R6, RZ, PT, P0 ;  /* 0x000000ff0600720c */ /* 0x000fe20003f04100 */
[----:B-1----:R-:W-:Y:S01]  /*3610*/  @P4 STG.E desc[UR8][R4.64+0x400], R13 ;  /* 0x0004000d04004986 */ /* 0x002fe2000c101908 */
[----:B------:R-:W-:Y:S02]  /*3620*/  LOP3.LUT R6, R0, 0x800, RZ, 0xfc, !PT ;  /* 0x0000080000067812 */ /* 0x000fe400078efcff */
[----:B0-----:R-:W-:Y:S01]  /*3630*/  @P5 LOP3.LUT R43, R9, 0x80000000, RZ, 0x3c, !PT ;  /* 0x80000000092b5812 */ /* 0x001fe200078e3cff */
[----:B------:R-:W-:Y:S01]  /*3640*/  @P3 STG.E desc[UR8][R2.64+0x800], R27 ;  /* 0x0008001b02003986 */ /* 0x000fe2000c101908 */
[----:B------:R-:W-:Y:S01]  /*3650*/  ISETP.LT.U32.AND P4, PT, R6, UR6, PT ;  /* 0x0000000606007c0c */ /* 0x000fe2000bf81070 */
[----:B------:R-:W-:-:S02]  /*3660*/  VIADD R6, R0, 0x900 ;  /* 0x0000090000067836 */ /* 0x000fc40000000000 */
[----:B------:R-:W0:Y:S04]  /*3670*/  LDS R9, [R53+0x2000] ;  /* 0x0020000035097984 */ /* 0x000e280000000800 */
[----:B--2---:R-:W-:Y:S01]  /*3680*/  @P0 LOP3.LUT R25, R10, 0x80000000, RZ, 0x3c, !PT ;  /* 0x800000000a190812 */ /* 0x004fe200078e3cff */
[----:B------:R-:W-:Y:S01]  /*3690*/  @P3 STG.E desc[UR8][R4.64+0x800], R15 ;  /* 0x0008000f04003986 */ /* 0x000fe2000c101908 */
[----:B------:R-:W-:Y:S01]  /*36a0*/  ISETP.LT.U32.AND P3, PT, R6, UR6, PT ;  /* 0x0000000606007c0c */ /* 0x000fe2000bf61070 */
[----:B------:R-:W-:Y:S02]  /*36b0*/  VIADD R6, R0, 0xa00 ;  /* 0x00000a0000067836 */ /* 0x000fe40000000000 */
[----:B------:R-:W-:Y:S01]  /*36c0*/  @P5 STG.E desc[UR8][R2.64+0xc00], R43 ;  /* 0x000c002b02005986 */ /* 0x000fe2000c101908 */
[----:B------:R-:W-:Y:S01]  /*36d0*/  ISETP.GT.U32.AND.EX P3, PT, R8, RZ, PT, P3 ;  /* 0x000000ff0800720c */ /* 0x000fe20003f64130 */
[----:B------:R-:W-:-:S02]  /*36e0*/  IMAD.U32 R10, RZ, RZ, UR7 ;  /* 0x00000007ff0a7e24 */ /* 0x000fc4000f8e00ff */
[----:B---3--:R1:W-:Y:S01]  /*36f0*/  @P5 STG.E desc[UR8][R4.64+0xc00], R17 ;  /* 0x000c001104005986 */ /* 0x0083e2000c101908 */
[----:B------:R-:W-:Y:S01]  /*3700*/  ISETP.LT.U32.AND P5, PT, R6, UR6, PT ;  /* 0x0000000606007c0c */ /* 0x000fe2000bfa1070 */
[----:B------:R-:W-:Y:S02]  /*3710*/  VIADD R6, R0, 0xb00 ;  /* 0x00000b0000067836 */ /* 0x000fe40000000000 */
[----:B------:R-:W2:Y:S01]  /*3720*/  LDS R13, [R53+0x2400] ;  /* 0x00240000350d7984 */ /* 0x000ea20000000800 */
[----:B------:R-:W-:-:S03]  /*3730*/  ISETP.GT.U32.AND.EX P5, PT, R8, RZ, PT, P5 ;  /* 0x000000ff0800720c */ /* 0x000fc60003fa4150 */
[----:B------:R-:W-:Y:S04]  /*3740*/  @P0 STG.E desc[UR8][R2.64+0x1000], R25 ;  /* 0x0010001902000986 */ /* 0x000fe8000c101908 */
[----:B----4-:R3:W-:Y:S01]  /*3750*/  @P0 STG.E desc[UR8][R4.64+0x1000], R19 ;  /* 0x0010001304000986 */ /* 0x0107e2000c101908 */
[----:B-1----:R-:W-:Y:S02]  /*3760*/  @P1 LOP3.LUT R17, R11, 0x80000000, RZ, 0x3c, !PT ;  /* 0x800000000b111812 */ /* 0x002fe400078e3cff */
[----:B------:R-:W-:Y:S01]  /*3770*/  ISETP.LT.U32.AND P0, PT, R6, UR6, PT ;  /* 0x0000000606007c0c */ /* 0x000fe2000bf01070 */
[----:B------:R-:W1:Y:S01]  /*3780*/  LDS R11, [R53+0x2800] ;  /* 0x00280000350b7984 */ /* 0x000e620000000800 */
[----:B------:R-:W-:Y:S01]  /*3790*/  IMAD.U32 R6, RZ, RZ, UR7 ;  /* 0x00000007ff067e24 */ /* 0x000fe2000f8e00ff */
[----:B------:R-:W-:-:S02]  /*37a0*/  @P5 LOP3.LUT R33, R33, 0x80000000, RZ, 0x3c, !PT ;  /* 0x8000000021215812 */ /* 0x000fc400078e3cff */
[----:B------:R-:W4:Y:S01]  /*37b0*/  LDS R15, [R53+0x2c00] ;  /* 0x002c0000350f7984 */ /* 0x000f220000000800 */
[----:B------:R-:W-:Y:S02]  /*37c0*/  ISETP.GT.U32.AND.EX P0, PT, R8, RZ, PT, P0 ;  /* 0x000000ff0800720c */ /* 0x000fe40003f04100 */
[----:B------:R-:W-:Y:S01]  /*37d0*/  ISETP.GT.U32.AND.EX P4, PT, R6, RZ, PT, P4 ;  /* 0x000000ff0600720c */ /* 0x000fe20003f84140 */
[----:B------:R-:W-:Y:S01]  /*37e0*/  @P1 STG.E desc[UR8][R2.64+0x1400], R17 ;  /* 0x0014001102001986 */ /* 0x000fe2000c101908 */
[----:B------:R-:W-:Y:S02]  /*37f0*/  LOP3.LUT R6, R0, 0xc00, RZ, 0xfc, !PT ;  /* 0x00000c0000067812 */ /* 0x000fe400078efcff */
[----:B---3--:R-:W-:Y:S01]  /*3800*/  @P2 LOP3.LUT R19, R30, 0x80000000, RZ, 0x3c, !PT ;  /* 0x800000001e132812 */ /* 0x008fe200078e3cff */
[----:B------:R-:W-:Y:S01]  /*3810*/  @P1 STG.E desc[UR8][R4.64+0x1400], R21 ;  /* 0x0014001504001986 */ /* 0x000fe2000c101908 */
[----:B------:R-:W-:Y:S01]  /*3820*/  ISETP.LT.U32.AND P1, PT, R6, UR6, PT ;  /* 0x0000000606007c0c */ /* 0x000fe2000bf21070 */
[----:B------:R-:W-:Y:S01]  /*3830*/  VIADD R6, R0, 0xd00 ;  /* 0x00000d0000067836 */ /* 0x000fe20000000000 */
[----:B------:R-:W-:Y:S01]  /*3840*/  @P3 LOP3.LUT R25, R32, 0x80000000, RZ, 0x3c, !PT ;  /* 0x8000000020193812 */ /* 0x000fe200078e3cff */
[----:B------:R-:W-:Y:S01]  /*3850*/  @P6 STG.E desc[UR8][R2.64+0x1800], R29 ;  /* 0x0018001d02006986 */ /* 0x000fe2000c101908 */
[----:B------:R-:W-:-:S03]  /*3860*/  ISETP.GT.U32.AND.EX P1, PT, R8, RZ, PT, P1 ;  /* 0x000000ff0800720c */ /* 0x000fc60003f24110 */
[----:B------:R-:W-:Y:S01]  /*3870*/  @P6 STG.E desc[UR8][R4.64+0x1800], R7 ;  /* 0x0018000704006986 */ /* 0x000fe2000c101908 */
[----:B------:R-:W-:Y:S01]  /*3880*/  ISETP.LT.U32.AND P6, PT, R6, UR6, PT ;  /* 0x0000000606007c0c */ /* 0x000fe2000bfc1070 */
[----:B------:R-:W-:Y:S01]  /*3890*/  VIADD R6, R0, 0xe00 ;  /* 0x00000e0000067836 */ /* 0x000fe20000000000 */
[----:B------:R-:W-:Y:S01]  /*38a0*/  @P4 LOP3.LUT R31, R31, 0x80000000, RZ, 0x3c, !PT ;  /* 0x800000001f1f4812 */ /* 0x000fe200078e3cff */
[----:B------:R-:W3:Y:S01]  /*38b0*/  LDS R7, [R53+0x3000] ;  /* 0x0030000035077984 */ /* 0x000ee20000000800 */
[----:B------:R-:W-:-:S03]  /*38c0*/  ISETP.GT.U32.AND.EX P6, PT, R10, RZ, PT, P6 ;  /* 0x000000ff0a00720c */ /* 0x000fc60003fc4160 */
[----:B------:R-:W-:Y:S02]  /*38d0*/  @P2 STG.E desc[UR8][R2.64+0x1c00], R19 ;  /* 0x001c001302002986 */ /* 0x000fe4000c101908 */
[----:B------:R-:W-:Y:S02]  /*38e0*/  @P1 LOP3.LUT R35, R35, 0x80000000, RZ, 0x3c, !PT ;  /* 0x8000000023231812 */ /* 0x000fe400078e3cff */
[----:B------:R-:W3:Y:S04]  /*38f0*/  LDS R17, [R53+0x3400] ;  /* 0x0034000035117984 */ /* 0x000ee80000000800 */
[----:B------:R-:W-:Y:S01]  /*3900*/  @P2 STG.E desc[UR8][R4.64+0x1c00], R23 ;  /* 0x001c001704002986 */ /* 0x000fe2000c101908 */
[----:B------:R-:W-:Y:S01]  /*3910*/  ISETP.LT.U32.AND P2, PT, R6, UR6, PT ;  /* 0x0000000606007c0c */ /* 0x000fe2000bf41070 */
[----:B------:R-:W-:-:S02]  /*3920*/  VIADD R6, R0, 0xf00 ;  /* 0x00000f0000067836 */ /* 0x000fc40000000000 */
[----:B------:R-:W-:Y:S01]  /*3930*/  @P4 STG.E desc[UR8][R2.64+0x2000], R31 ;  /* 0x0020001f02004986 */ /* 0x000fe2000c101908 */
[----:B------:R-:W-:-:S03]  /*3940*/  ISETP.GT.U32.AND.EX P2, PT, R12, RZ, PT, P2 ;  /* 0x000000ff0c00720c */ /* 0x000fc60003f44120 */
[----:B------:R-:W3:Y:S04]  /*3950*/  LDS R19, [R53+0x3800] ;  /* 0x0038000035137984 */ /* 0x000ee80000000800 */
[----:B0-----:R-:W-:Y:S01]  /*3960*/  @P4 STG.E desc[UR8][R4.64+0x2000], R9 ;  /* 0x0020000904004986 */ /* 0x001fe2000c101908 */
[----:B------:R-:W-:Y:S02]  /*3970*/  ISETP.LT.U32.AND P4, PT, R6, UR6, PT ;  /* 0x0000000606007c0c */ /* 0x000fe4000bf81070 */
[----:B------:R-:W-:Y:S01]  /*3980*/  LOP3.LUT R6, R0, 0x1000, RZ, 0xfc, !PT ;  /* 0x0000100000067812 */ /* 0x000fe200078efcff */
[----:B------:R-:W0:Y:S02]  /*3990*/  LDS R9, [R53+0x3c00] ;  /* 0x003c000035097984 */ /* 0x000e240000000800 */
[----:B------:R-:W-:-:S02]  /*39a0*/  @P2 LOP3.LUT R37, R37, 0x80000000, RZ, 0x3c, !PT ;  /* 0x8000000025252812 */ /* 0x000fc400078e3cff */
[----:B------:R-:W0:Y:S04]  /*39b0*/  LDS R21, [R53+0x4000] ;  /* 0x0040000035157984 */ /* 0x000e280000000800 */
[----:B------:R-:W0:Y:S04]  /*39c0*/  LDS R23, [R53+0x4400] ;  /* 0x0044000035177984 */ /* 0x000e280000000800 */
[----:B------:R-:W-:Y:S04]  /*39d0*/  @P3 STG.E desc[UR8][R2.64+0x2400], R25 ;  /* 0x0024001902003986 */ /* 0x000fe8000c101908 */
[----:B--2---:R2:W-:Y:S01]  /*39e0*/  @P3 STG.E desc[UR8][R4.64+0x2400], R13 ;  /* 0x0024000d04003986 */ /* 0x0045e2000c101908 */
[----:B------:R-:W-:Y:S01]  /*39f0*/  ISETP.LT.U32.AND P3, PT, R6, UR6, PT ;  /* 0x0000000606007c0c */ /* 0x000fe2000bf61070 */
[----:B------:R-:W-:-:S02]  /*3a00*/  VIADD R6, R0, 0x1100 ;  /* 0x0000110000067836 */ /* 0x000fc40000000000 */
[----:B------:R-:W-:Y:S01]  /*3a10*/  @P5 STG.E desc[UR8][R2.64+0x2800], R33 ;  /* 0x0028002102005986 */ /* 0x000fe2000c101908 */
[----:B------:R-:W-:Y:S01]  /*3a20*/  VIADD R0, R0, 0x1200 ;  /* 0x0000120000007836 */ /* 0x000fe20000000000 */
[----:B------:R-:W-:Y:S02]  /*3a30*/  ISETP.GT.U32.AND.EX P3, PT, R8, RZ, PT, P3 ;  /* 0x000000ff0800720c */ /* 0x000fe40003f64130 */
[----:B-1----:R1:W-:Y:S01]  /*3a40*/  @P5 STG.E desc[UR8][R4.64+0x2800], R11 ;  /* 0x0028000b04005986 */ /* 0x0023e2000c101908 */
[----:B------:R-:W-:Y:S01]  /*3a50*/  ISETP.LT.U32.AND P5, PT, R6, UR6, PT ;  /* 0x0000000606007c0c */ /* 0x000fe2000bfa1070 */
[----:B------:R-:W-:Y:S01]  /*3a60*/  IMAD.U32 R6, RZ, RZ, UR7 ;  /* 0x00000007ff067e24 */ /* 0x000fe2000f8e00ff */
[----:B--2---:R-:W-:-:S04]  /*3a70*/  @P0 LOP3.LUT R13, R34, 0x80000000, RZ, 0x3c, !PT ;  /* 0x80000000220d0812 */ /* 0x004fc800078e3cff */
[----:B------:R-:W-:Y:S01]  /*3a80*/  ISETP.GT.U32.AND.EX P4, PT, R6, RZ, PT, P4 ;  /* 0x000000ff0600720c */ /* 0x000fe20003f84140 */
[----:B------:R2:W-:Y:S03]  /*3a90*/  @P0 STG.E desc[UR8][R2.64+0x2c00], R13 ;  /* 0x002c000d02000986 */ /* 0x0005e6000c101908 */
[----:B------:R-:W-:Y:S01]  /*3aa0*/  @P3 LOP3.LUT R39, R39, 0x80000000, RZ, 0x3c, !PT ;  /* 0x8000000027273812 */ /* 0x000fe200078e3cff */
[----:B----4-:R4:W-:Y:S01]  /*3ab0*/  @P0 STG.E desc[UR8][R4.64+0x2c00], R15 ;  /* 0x002c000f04000986 */ /* 0x0109e2000c101908 */
[----:B------:R-:W-:Y:S01]  /*3ac0*/  ISETP.LT.U32.AND P0, PT, R0, UR6, PT ;  /* 0x0000000600007c0c */ /* 0x000fe2000bf01070 */
[----:B------:R-:W-:Y:S01]  /*3ad0*/  IMAD.U32 R0, RZ, RZ, UR7 ;  /* 0x00000007ff007e24 */ /* 0x000fe2000f8e00ff */
[----:B-1----:R-:W-:Y:S01]  /*3ae0*/  @P6 LOP3.LUT R11, R36, 0x80000000, RZ, 0x3c, !PT ;  /* 0x80000000240b6812 */ /* 0x002fe200078e3cff */
[----:B------:R1:W-:Y:S01]  /*3af0*/  @P1 STG.E desc[UR8][R2.64+0x3000], R35 ;  /* 0x0030002302001986 */ /* 0x0003e2000c101908 */
[----:B------:R-:W-:-:S02]  /*3b00*/  ISETP.GT.U32.AND.EX P0, PT, R6, RZ, PT, P0 ;  /* 0x000000ff0600720c */ /* 0x000fc40003f04100 */
[----:B------:R-:W-:Y:S01]  /*3b10*/  ISETP.GT.U32.AND.EX P5, PT, R0, RZ, PT, P5 ;  /* 0x000000ff0000720c */ /* 0x000fe20003fa4150 */
[----:B---3--:R1:W-:Y:S01]  /*3b20*/  @P1 STG.E desc[UR8][R4.64+0x3000], R7 ;  /* 0x0030000704001986 */ /* 0x0083e2000c101908 */
[----:B--2---:R-:W-:-:S03]  /*3b30*/  @P4 LOP3.LUT R13, R38, 0x80000000, RZ, 0x3c, !PT ;  /* 0x80000000260d4812 */ /* 0x004fc600078e3cff */
[----:B------:R1:W-:Y:S04]  /*3b40*/  @P6 STG.E desc[UR8][R2.64+0x3400], R11 ;  /* 0x0034000b02006986 */ /* 0x0003e8000c101908 */
[----:B------:R1:W-:Y:S04]  /*3b50*/  @P6 STG.E desc[UR8][R4.64+0x3400], R17 ;  /* 0x0034001104006986 */ /* 0x0003e8000c101908 */
[----:B------:R1:W-:Y:S01]  /*3b60*/  @P2 STG.E desc[UR8][R2.64+0x3800], R37 ;  /* 0x0038002502002986 */ /* 0x0003e2000c101908 */
[----:B----4-:R-:W-:-:S03]  /*3b70*/  @P5 LOP3.LUT R15, R40, 0x80000000, RZ, 0x3c, !PT ;  /* 0x80000000280f5812 */ /* 0x010fc600078e3cff */
[----:B------:R1:W-:Y:S04]  /*3b80*/  @P2 STG.E desc[UR8][R4.64+0x3800], R19 ;  /* 0x0038001304002986 */ /* 0x0003e8000c101908 */
[----:B------:R1:W-:Y:S04]  /*3b90*/  @P4 STG.E desc[UR8][R2.64+0x3c00], R13 ;  /* 0x003c000d02004986 */ /* 0x0003e8000c101908 */
[----:B0-----:R1:W-:Y:S04]  /*3ba0*/  @P4 STG.E desc[UR8][R4.64+0x3c00], R9 ;  /* 0x003c000904004986 */ /* 0x0013e8000c101908 */
[----:B------:R1:W-:Y:S04]  /*3bb0*/  @P3 STG.E desc[UR8][R2.64+0x4000], R39 ;  /* 0x0040002702003986 */ /* 0x0003e8000c101908 */
[----:B------:R1:W-:Y:S04]  /*3bc0*/  @P3 STG.E desc[UR8][R4.64+0x4000], R21 ;  /* 0x0040001504003986 */ /* 0x0003e8000c101908 */
[----:B------:R1:W-:Y:S04]  /*3bd0*/  @P5 STG.E desc[UR8][R2.64+0x4400], R15 ;  /* 0x0044000f02005986 */ /* 0x0003e8000c101908 */
[----:B------:R1:W-:Y:S01]  /*3be0*/  @P5 STG.E desc[UR8][R4.64+0x4400], R23 ;  /* 0x0044001704005986 */ /* 0x0003e2000c101908 */
[----:B------:R-:W-:Y:S05]  /*3bf0*/  @!P0 EXIT ;  /* 0x000000000000894d */ /* 0x000fea0003800000 */
[----:B------:R-:W0:Y:S01]  /*3c00*/  LDS R53, [R53+0x4800] ;  /* 0x0048000035357984 */ /* 0x000e220000000800 */
[----:B------:R-:W-:-:S05]  /*3c10*/  LOP3.LUT R41, R41, 0x80000000, RZ, 0x3c, !PT ;  /* 0x8000000029297812 */ /* 0x000fca00078e3cff */
[----:B------:R-:W-:Y:S04]  /*3c20*/  STG.E desc[UR8][R2.64+0x4800], R41 ;  /* 0x0048002902007986 */ /* 0x000fe8000c101908 */
[----:B0-----:R-:W-:Y:S01]  /*3c30*/  STG.E desc[UR8][R4.64+0x4800], R53 ;  /* 0x0048003504007986 */ /* 0x001fe2000c101908 */
[----:B------:R-:W-:Y:S05]  /*3c40*/  EXIT ;  /* 0x000000000000794d */ /* 0x000fea0003800000 */
.L_x_223:
        /* <DEDUP_REMOVED lines=11> */
.L_x_909:


//--------------------- .text._ZN3cub18CUB_300001_SM_10006detail6reduce28DeviceReduceSingleTileKernelINS2_10policy_hubIlyN4cuda3std3__44plusIlEEE10Policy1000EPlSC_iS9_llNS7_10__identityEEEvT0_T1_T2_T3_T4_T6_ --------------------------
	.section	.text._ZN3cub18CUB_300001_SM_10006detail6reduce28DeviceReduceSingleTileKernelINS2_10policy_hubIlyN4cuda3std3__44plusIlEEE10Policy1000EPlSC_iS9_llNS7_10__identityEEEvT0_T1_T2_T3_T4_T6_,"ax",@progbits
	.align	128
        .global         _ZN3cub18CUB_300001_SM_10006detail6reduce28DeviceReduceSingleTileKernelINS2_10policy_hubIlyN4cuda3std3__44plusIlEEE10Policy1000EPlSC_iS9_llNS7_10__identityEEEvT0_T1_T2_T3_T4_T6_
        .type           _ZN3cub18CUB_300001_SM_10006detail6reduce28DeviceReduceSingleTileKernelINS2_10policy_hubIlyN4cuda3std3__44plusIlEEE10Policy1000EPlSC_iS9_llNS7_10__identityEEEvT0_T1_T2_T3_T4_T6_,@function
        .size           _ZN3cub18CUB_300001_SM_10006detail6reduce28DeviceReduceSingleTileKernelINS2_10policy_hubIlyN4cuda3std3__44plusIlEEE10Policy1000EPlSC_iS9_llNS7_10__identityEEEvT0_T1_T2_T3_T4_T6_,(.L_x_910 - _ZN3cub18CUB_300001_SM_10006detail6reduce28DeviceReduceSingleTileKernelINS2_10policy_hubIlyN4cuda3std3__44plusIlEEE10Policy1000EPlSC_iS9_llNS7_10__identityEEEvT0_T1_T2_T3_T4_T6_)
        .other          _ZN3cub18CUB_300001_SM_10006detail6reduce28DeviceReduceSingleTileKernelINS2_10policy_hubIlyN4cuda3std3__44plusIlEEE10Policy1000EPlSC_iS9_llNS7_10__identityEEEvT0_T1_T2_T3_T4_T6_,@"STO_CUDA_ENTRY STV_DEFAULT"
_ZN3cub18CUB_300001_SM_10006detail6reduce28DeviceReduceSingleTileKernelINS2_10policy_hubIlyN4cuda3std3__44plusIlEEE10Policy1000EPlSC_iS9_llNS7_10__identityEEEvT0_T1_T2_T3_T4_T6_:
.text._ZN3cub18CUB_300001_SM_10006detail6reduce28DeviceReduceSingleTileKernelINS2_10policy_hubIlyN4cuda3std3__44plusIlEEE10Policy1000EPlSC_iS9_llNS7_10__identityEEEvT0_T1_T2_T3_T4_T6_:
[----:B------:R-:W-:Y:S01]  /*0000*/  LDC R1, c[0x0][0x37c] ;  /* 0x0000df00ff017b82 */ /* 0x000fe20000000800 */
[----:B------:R-:W0:Y:S01]  /*0010*/  LDCU UR4, c[0x0][0x390] ;  /* 0x00007200ff0477ac */ /* 0x000e220008000800 */
[----:B------:R-:W1:Y:S01]  /*0020*/  LDCU.64 UR6, c[0x0][0x358] ;  /* 0x00006b00ff0677ac */ /* 0x000e620008000a00 */
[----:B0-----:R-:W-:-:S05]  /*0030*/  IMAD.U32 R4, RZ, RZ, UR4 ;  /* 0x00000004ff047e24 */ /* 0x001fca000f8e00ff */
[----:B------:R-:W-:-:S13]  /*0040*/  ISETP.NE.AND P0, PT, R4, RZ, PT ;  /* 0x000000ff0400720c */ /* 0x000fda0003f05270 */
[----:B-1----:R-:W-:Y:S05]  /*0050*/  @P0 BRA `(.L_x_224) ;  /* 0x00000000001c0947 */ /* 0x002fea0003800000 */
[----:B------:R-:W0:Y:S02]  /*0060*/  S2R R0, SR_TID.X ;  /* 0x0000000000007919 */ /* 0x000e240000002100 */
[----:B0-----:R-:W-:-:S13]  /*0070*/  ISETP.NE.AND P0, PT, R0, RZ, PT ;  /* 0x000000ff0000720c */ /* 0x001fda0003f05270 */
[----:B------:R-:W-:Y:S05]  /*0080*/  @P0 EXIT ;  /* 0x000000000000094d */ /* 0x000fea0003800000 */
[----:B------:R-:W0:Y:S08]  /*0090*/  LDC.64 R2, c[0x0][0x388] ;  /* 0x0000e200ff027b82 */ /* 0x000e300000000a00 */
[----:B------:R-:W0:Y:S02]  /*00a0*/  LDC.64 R4, c[0x0][0x398] ;  /* 0x0000e600ff047b82 */ /* 0x000e240000000a00 */
[----:B0-----:R-:W-:Y:S01]  /*00b0*/  STG.E.64 desc[UR6][R2.64], R4 ;  /* 0x0000000402007986 */ /* 0x001fe2000c101b06 */
[----:B------:R-:W-:Y:S05]  /*00c0*/  EXIT ;  /* 0x000000000000794d */ /* 0x000fea0003800000 */
.L_x_224:
[----:B------:R-:W-:Y:S01]  /*00d0*/  ISETP.GT.AND P0, PT, R4, 0xdff, PT ;  /* 0x00000dff0400780c */ /* 0x000fe20003f04270 */
[----:B------:R-:W-:-:S12]  /*00e0*/  BSSY.RECONVERGENT B0, `(.L_x_225) ;  /* 0x0000256000007945 */ /* 0x000fd80003800200 */
[----:B------:R-:W-:Y:S05]  /*00f0*/  @P0 BRA `(.L_x_226) ;  /* 0x00000014004c0947 */ /* 0x000fea0003800000 */
[----:B------:R-:W0:Y:S01]  /*0100*/  S2R R5, SR_TID.X ;  /* 0x0000000000057919 */ /* 0x000e220000002100 */
[----:B------:R-:W-:Y:S01]  /*0110*/  BSSY.RECONVERGENT B1, `(.L_x_227) ;  /* 0x0000009000017945 */ /* 0x000fe20003800200 */
[----:B------:R-:W-:Y:S02]  /*0120*/  CS2R R2, SRZ ;  /* 0x0000000000027805 */ /* 0x000fe4000001ff00 */
[----:B0-----:R-:W-:Y:S01]  /*0130*/  ISETP.GE.AND P0, PT, R5, R4, PT ;  /* 0x000000040500720c */ /* 0x001fe20003f06270 */
[----:B------:R-:W-:-:S12]  /*0140*/  IMAD.MOV.U32 R7, RZ, RZ, R5 ;  /* 0x000000ffff077224 */ /* 0x000fd800078e0005 */
[----:B------:R-:W-:Y:S05]  /*0150*/  @P0 BRA `(.L_x_228) ;  /* 0x0000000000100947 */ /* 0x000fea0003800000 */
[----:B------:R-:W0:Y:S02]  /*0160*/  LDC.64 R2, c[0x0][0x380] ;  /* 0x0000e000ff027b82 */ /* 0x000e240000000a00 */
[----:B0-----:R-:W-:-:S06]  /*0170*/  IMAD.WIDE.U32 R2, R5, 0x8, R2 ;  /* 0x0000000805027825 */ /* 0x001fcc00078e0002 */
[----:B------:R-:W5:Y:S01]  /*0180*/  LDG.E.64.CONSTANT R2, desc[UR6][R2.64] ;  /* 0x0000000602027981 */ /* 0x000f62000c1e9b00 */
[----:B------:R-:W-:-:S07]  /*0190*/  VIADD R7, R5, 0x200 ;  /* 0x0000020005077836 */ /* 0x000fce0000000000 */
.L_x_228:
[----:B------:R-:W-:Y:S05]  /*01a0*/  BSYNC.RECONVERGENT B1 ;  /* 0x0000000000017941 */ /* 0x000fea0003800200 */
.L_x_227:
[----:B------:R-:W-:Y:S01]  /*01b0*/  ISETP.GE.AND P0, PT, R7, R4, PT ;  /* 0x000000040700720c */ /* 0x000fe20003f06270 */
[----:B------:R-:W-:-:S12]  /*01c0*/  BSSY.RECONVERGENT B1, `(.L_x_229) ;  /* 0x0000077000017945 */ /* 0x000fd80003800200 */
[----:B------:R-:W-:Y:S05]  /*01d0*/  @P0 BRA `(.L_x_230) ;  /* 0x0000000400d40947 */ /* 0x000fea0003800000 */
[----:B------:R-:W-:Y:S01]  /*01e0*/  LOP3.LUT R9, RZ, R7, RZ, 0x33, !PT ;  /* 0x00000007ff097212 */ /* 0x000fe200078e33ff */
[----:B------:R-:W-:Y:S04]  /*01f0*/  BSSY.RECONVERGENT B2, `(.L_x_231) ;  /* 0x0000018000027945 */ /* 0x000fe80003800200 */
[----:B------:R-:W-:-:S05]  /*0200*/  IMAD.IADD R0, R9, 0x1, R4 ;  /* 0x0000000109007824 */ /* 0x000fca00078e0204 */
[C---:B------:R-:W-:Y:S02]  /*0210*/  LOP3.LUT R6, R0.reuse, 0x600, RZ, 0xc0, !PT ;  /* 0x0000060000067812 */ /* 0x040fe400078ec0ff */
[----:B------:R-:W-:Y:S02]  /*0220*/  ISETP.GE.U32.AND P1, PT, R0, 0x600, PT ;  /* 0x000006000000780c */ /* 0x000fe40003f26070 */
[----:B------:R-:W-:-:S13]  /*0230*/  ISETP.NE.AND P0, PT, R6, 0x600, PT ;  /* 0x000006000600780c */ /* 0x000fda0003f05270 */
[----:B------:R-:W-:Y:S05]  /*0240*/  @!P0 BRA `(.L_x_232) ;  /* 0x0000000000488947 */ /* 0x000fea0003800000 */
[----:B------:R-:W0:Y:S01]  /*0250*/  LDC.64 R8, c[0x0][0x380] ;  /* 0x0000e000ff087b82 */ /* 0x000e220000000a00 */
[----:B------:R-:W-:-:S04]  /*0260*/  LEA.HI R0, R0, 0x1, RZ, 0x17 ;  /* 0x0000000100007811 */ /* 0x000fc800078fb8ff */
[----:B------:R-:W-:-:S05]  /*0270*/  LOP3.LUT R0, R0, 0x3, RZ, 0xc0, !PT ;  /* 0x0000000300007812 */ /* 0x000fca00078ec0ff */
[----:B------:R-:W-:Y:S02]  /*0280*/  IMAD.MOV R0, RZ, RZ, -R0 ;  /* 0x000000ffff007224 */ /* 0x000fe400078e0a00 */
[----:B0-----:R-:W-:-:S04]  /*0290*/  IMAD.WIDE.U32 R8, R7, 0x8, R8 ;  /* 0x0000000807087825 */ /* 0x001fc800078e0008 */
[----:B------:R-:W-:Y:S02]  /*02a0*/  IMAD.MOV.U32 R6, RZ, RZ, R8 ;  /* 0x000000ffff067224 */ /* 0x000fe400078e0008 */
[----:B------:R-:W-:-:S07]  /*02b0*/  IMAD.MOV.U32 R11, RZ, RZ, R9 ;  /* 0x000000ffff0b7224 */ /* 0x000fce00078e0009 */
.L_x_233:
[----:B------:R-:W-:Y:S02]  /*02c0*/  IMAD.MOV.U32 R8, RZ, RZ, R6 ;  /* 0x000000ffff087224 */ /* 0x000fe400078e0006 */
[----:B------:R-:W-:-:S06]  /*02d0*/  IMAD.MOV.U32 R9, RZ, RZ, R11 ;  /* 0x000000ffff097224 */ /* 0x000fcc00078e000b */
[----:B------:R-:W2:Y:S01]  /*02e0*/  LDG.E.64.CONSTANT R8, desc[UR6][R8.64] ;  /* 0x0000000608087981 */ /* 0x000ea2000c1e9b00 */
[----:B------:R-:W-:Y:S01]  /*02f0*/  VIADD R0, R0, 0x1 ;  /* 0x0000000100007836 */ /* 0x000fe20000000000 */
[----:B------:R-:W-:Y:S01]  /*0300*/  IADD3 R6, P3, PT, R6, 0x1000, RZ ;  /* 0x0000100006067810 */ /* 0x000fe20007f7e0ff */
[----:B------:R-:W-:-:S03]  /*0310*/  VIADD R7, R7, 0x200 ;  /* 0x0000020007077836 */ /* 0x000fc60000000000 */
[----:B------:R-:W-:Y:S01]  /*0320*/  ISETP.NE.AND P0, PT, R0, RZ, PT ;  /* 0x000000ff0000720c */ /* 0x000fe20003f05270 */
[----:B------:R-:W-:Y:S01]  /*0330*/  IMAD.X R11, RZ, RZ, R11, P3 ;  /* 0x000000ffff0b7224 */ /* 0x000fe200018e060b */
[----:B--2--5:R-:W-:-:S05]  /*0340*/  IADD3 R2, P2, PT, R8, R2, RZ ;  /* 0x0000000208027210 */ /* 0x024fca0007f5e0ff */
[----:B------:R-:W-:-:S06]  /*0350*/  IMAD.X R3, R9, 0x1, R3, P2 ;  /* 0x0000000109037824 */ /* 0x000fcc00010e0603 */
[----:B------:R-:W-:Y:S05]  /*0360*/  @P0 BRA `(.L_x_233) ;  /* 0xfffffffc00d40947 */ /* 0x000fea000383ffff */
.L_x_232:
[----:B------:R-:W-:Y:S05]  /*0370*/  BSYNC.RECONVERGENT B2 ;  /* 0x0000000000027941 */ /* 0x000fea0003800200 */
.L_x_231:
[----:B------:R-:W-:Y:S05]  /*0380*/  @!P1 BRA `(.L_x_230) ;  /* 0x0000000400689947 */ /* 0x000fea0003800000 */
[----:B------:R-:W-:Y:S01]  /*0390*/  IMAD.IADD R0, R4, 0x1, -R7 ;  /* 0x0000000104007824 */ /* 0x000fe200078e0a07 */
[----:B------:R-:W-:Y:S01]  /*03a0*/  BSSY.RECONVERGENT B2, `(.L_x_234) ;  /* 0x0000031000027945 */ /* 0x000fe20003800200 */
[----:B------:R-:W-:-:S03]  /*03b0*/  PLOP3.LUT P0, PT, PT, PT, PT, 0x80, 0x8 ;  /* 0x000000000008781c */ /* 0x000fc60003f0f070 */
[----:B------:R-:W-:-:S13]  /*03c0*/  ISETP.GT.AND P1, PT, R0, 0x1800, PT ;  /* 0x000018000000780c */ /* 0x000fda0003f24270 */
[----:B------:R-:W-:Y:S05]  /*03d0*/  @!P1 BRA `(.L_x_235) ;  /* 0x0000000000b49947 */ /* 0x000fea0003800000 */
[----:B------:R-:W-:Y:S01]  /*03e0*/  PLOP3.LUT P0, PT, PT, PT, PT, 0x8, 0x80 ;  /* 0x000000000080781c */ /* 0x000fe20003f0e170 */
[----:B------:R-:W-:-:S12]  /*03f0*/  VIADD R0, R4, 0xffffe800 ;  /* 0xffffe80004007836 */ /* 0x000fd80000000000 */
.L_x_236:
[----:B------:R-:W0:Y:S01]  /*0400*/  LDC.64 R44, c[0x0][0x380] ;  /* 0x0000e000ff2c7b82 */ /* 0x000e220000000a00 */
[C---:B------:R-:W-:Y:S02]  /*0410*/  VIADD R41, R7.reuse, 0x800 ;  /* 0x0000080007297836 */ /* 0x040fe40000000000 */
[C---:B------:R-:W-:Y:S02]  /*0420*/  VIADD R43, R7.reuse, 0x1000 ;  /* 0x00001000072b7836 */ /* 0x040fe40000000000 */
[----:B0-----:R-:W-:-:S05]  /*0430*/  IMAD.WIDE R28, R7, 0x8, R44 ;  /* 0x00000008071c7825 */ /* 0x001fca00078e022c */
[----:B------:R-:W2:Y:S01]  /*0440*/  LDG.E.64.CONSTANT R8, desc[UR6][R28.64] ;  /* 0x000000061c087981 */ /* 0x000ea2000c1e9b00 */
[----:B------:R-:W-:-:S03]  /*0450*/  IMAD.WIDE R40, R41, 0x8, R44 ;  /* 0x0000000829287825 */ /* 0x000fc600078e022c */
[----:B------:R-:W2:Y:S04]  /*0460*/  LDG.E.64.CONSTANT R10, desc[UR6][R28.64+0x1000] ;  /* 0x001000061c0a7981 */ /* 0x000ea8000c1e9b00 */
[----:B------:R-:W3:Y:S04]  /*0470*/  LDG.E.64.CONSTANT R12, desc[UR6][R28.64+0x2000] ;  /* 0x002000061c0c7981 */ /* 0x000ee8000c1e9b00 */
[----:B------:R-:W3:Y:S01]  /*0480*/  LDG.E.64.CONSTANT R14, desc[UR6][R28.64+0x3000] ;  /* 0x003000061c0e7981 */ /* 0x000ee2000c1e9b00 */
[----:B------:R-:W-:-:S03]  /*0490*/  IMAD.WIDE R42, R43, 0x8, R44 ;  /* 0x000000082b2a7825 */ /* 0x000fc600078e022c */
[----:B------:R-:W4:Y:S04]  /*04a0*/  LDG.E.64.CONSTANT R16, desc[UR6][R40.64] ;  /* 0x0000000628107981 */ /* 0x000f28000c1e9b00 */
[----:B------:R-:W4:Y:S04]  /*04b0*/  LDG.E.64.CONSTANT R18, desc[UR6][R40.64+0x1000] ;  /* 0x0010000628127981 */ /* 0x000f28000c1e9b00 */
[----:B------:R-:W4:Y:S04]  /*04c0*/  LDG.E.64.CONSTANT R20, desc[UR6][R40.64+0x2000] ;  /* 0x0020000628147981 */ /* 0x000f28000c1e9b00 */
[----:B------:R2:W4:Y:S01]  /*04d0*/  LDG.E.64.CONSTANT R26, desc[UR6][R40.64+0x3000] ;  /* 0x00300006281a7981 */ /* 0x000522000c1e9b00 */
[----:B------:R-:W-:-:S03]  /*04e0*/  VIADD R31, R7, 0x1800 ;  /* 0x00001800071f7836 */ /* 0x000fc60000000000 */
[----:B------:R-:W4:Y:S04]  /*04f0*/  LDG.E.64.CONSTANT R24, desc[UR6][R42.64] ;  /* 0x000000062a187981 */ /* 0x000f28000c1e9b00 */
[----:B------:R-:W4:Y:S01]  /*0500*/  LDG.E.64.CONSTANT R22, desc[UR6][R42.64+0x1000] ;  /* 0x001000062a167981 */ /* 0x000f22000c1e9b00 */
[----:B------:R-:W-:-:S03]  /*0510*/  IMAD.WIDE R44, R31, 0x8, R44 ;  /* 0x000000081f2c7825 */ /* 0x000fc600078e022c */
[----:B------:R-:W4:Y:S04]  /*0520*/  LDG.E.64.CONSTANT R28, desc[UR6][R42.64+0x2000] ;  /* 0x002000062a1c7981 */ /* 0x000f28000c1e9b00 */
[----:B------:R-:W4:Y:S04]  /*0530*/  LDG.E.64.CONSTANT R36, desc[UR6][R42.64+0x3000] ;  /* 0x003000062a247981 */ /* 0x000f28000c1e9b00 */
[----:B------:R-:W4:Y:S04]  /*0540*/  LDG.E.64.CONSTANT R34, desc[UR6][R44.64] ;  /* 0x000000062c227981 */ /* 0x000f28000c1e9b00 */
[----:B------:R-:W4:Y:S04]  /*0550*/  LDG.E.64.CONSTANT R32, desc[UR6][R44.64+0x1000] ;  /* 0x001000062c207981 */ /* 0x000f28000c1e9b00 */
[----:B------:R-:W4:Y:S04]  /*0560*/  LDG.E.64.CONSTANT R30, desc[UR6][R44.64+0x2000] ;  /* 0x002000062c1e7981 */ /* 0x000f28000c1e9b00 */
[----:B------:R-:W4:Y:S01]  /*0570*/  LDG.E.64.CONSTANT R38, desc[UR6][R44.64+0x3000] ;  /* 0x003000062c267981 */ /* 0x000f22000c1e9b00 */
[----:B------:R-:W-:Y:S01]  /*0580*/  VIADD R7, R7, 0x2000 ;  /* 0x0000200007077836 */ /* 0x000fe20000000000 */
[----:B--2--5:R-:W-:-:S04]  /*0590*/  IADD3 R41, P1, P2, R10, R8, R2 ;  /* 0x000000080a297210 */ /* 0x024fc80007a3e002 */
[----:B------:R-:W-:Y:S02]  /*05a0*/  IADD3.X R9, PT, PT, R11, R9, R3, P1, P2 ;  /* 0x000000090b097210 */ /* 0x000fe40000fe4403 */
[----:B---3--:R-:W-:-:S04]  /*05b0*/  IADD3 R41, P3, P4, R14, R12, R41 ;  /* 0x0000000c0e297210 */ /* 0x008fc80007c7e029 */
[----:B------:R-:W-:Y:S02]  /*05c0*/  IADD3.X R13, PT, PT, R15, R13, R9, P3, P4 ;  /* 0x0000000d0f0d7210 */ /* 0x000fe40001fe8409 */
[----:B----4-:R-:W-:-:S04]  /*05d0*/  IADD3 R3, P1, P2, R18, R16, R41 ;  /* 0x0000001012037210 */ /* 0x010fc80007a3e029 */
[----:B------:R-:W-:Y:S02]  /*05e0*/  IADD3.X R17, PT, PT, R19, R17, R13, P1, P2 ;  /* 0x0000001113117210 */ /* 0x000fe40000fe440d */
[----:B------:R-:W-:-:S04]  /*05f0*/  IADD3 R3, P3, P4, R26, R20, R3 ;  /* 0x000000141a037210 */ /* 0x000fc80007c7e003 */
[----:B------:R-:W-:Y:S02]  /*0600*/  IADD3.X R21, PT, PT, R27, R21, R17, P3, P4 ;  /* 0x000000151b157210 */ /* 0x000fe40001fe8411 */
[----:B------:R-:W-:-:S04]  /*0610*/  IADD3 R3, P1, P2, R22, R24, R3 ;  /* 0x0000001816037210 */ /* 0x000fc80007a3e003 */
[----:B------:R-:W-:Y:S02]  /*0620*/  IADD3.X R23, PT, PT, R23, R25, R21, P1, P2 ;  /* 0x0000001917177210 */ /* 0x000fe40000fe4415 */
[----:B------:R-:W-:-:S04]  /*0630*/  IADD3 R3, P3, P4, R36, R28, R3 ;  /* 0x0000001c24037210 */ /* 0x000fc80007c7e003 */
[----:B------:R-:W-:Y:S02]  /*0640*/  IADD3.X R29, PT, PT, R37, R29, R23, P3, P4 ;  /* 0x0000001d251d7210 */ /* 0x000fe40001fe8417 */
[----:B------:R-:W-:Y:S02]  /*0650*/  ISETP.GE.AND P3, PT, R7, R0, PT ;  /* 0x000000000700720c */ /* 0x000fe40003f66270 */
[----:B------:R-:W-:-:S04]  /*0660*/  IADD3 R3, P2, P1, R32, R34, R3 ;  /* 0x0000002220037210 */ /* 0x000fc8000795e003 */
[----:B------:R-:W-:Y:S02]  /*0670*/  IADD3 R2, P4, P5, R38, R30, R3 ;  /* 0x0000001e26027210 */ /* 0x000fe40007d9e003 */
[----:B------:R-:W-:-:S04]  /*0680*/  IADD3.X R3, PT, PT, R33, R35, R29, P2, P1 ;  /* 0x0000002321037210 */ /* 0x000fc800017e241d */
[----:B------:R-:W-:Y:S01]  /*0690*/  IADD3.X R3, PT, PT, R39, R31, R3, P4, P5 ;  /* 0x0000001f27037210 */ /* 0x000fe200027ea403 */
[----:B------:R-:W-:Y:S06]  /*06a0*/  @!P3 BRA `(.L_x_236) ;  /* 0xfffffffc0054b947 */ /* 0x000fec000383ffff */
.L_x_235:
[----:B------:R-:W-:Y:S05]  /*06b0*/  BSYNC.RECONVERGENT B2 ;  /* 0x0000000000027941 */ /* 0x000fea0003800200 */
.L_x_234:
[----:B------:R-:W-:Y:S01]  /*06c0*/  IMAD.IADD R0, R4, 0x1, -R7 ;  /* 0x0000000104007824 */ /* 0x000fe200078e0a07 */
[----:B------:R-:W-:Y:S04]  /*06d0*/  BSSY.RECONVERGENT B2, `(.L_x_237) ;  /* 0x0000019000027945 */ /* 0x000fe80003800200 */
[----:B------:R-:W-:-:S13]  /*06e0*/  ISETP.GT.AND P1, PT, R0, 0x800, PT ;  /* 0x000008000000780c */ /* 0x000fda0003f24270 */
[----:B------:R-:W-:Y:S05]  /*06f0*/  @!P1 BRA `(.L_x_238) ;  /* 0x0000000000589947 */ /* 0x000fea0003800000 */
[----:B------:R-:W0:Y:S01]  /*0700*/  LDC.64 R18, c[0x0][0x380] ;  /* 0x0000e000ff127b82 */ /* 0x000e220000000a00 */
[C---:B------:R-:W-:Y:S02]  /*0710*/  VIADD R15, R7.reuse, 0x800 ;  /* 0x00000800070f7836 */ /* 0x040fe40000000000 */
[----:B0-----:R-:W-:-:S05]  /*0720*/  IMAD.WIDE R8, R7, 0x8, R18 ;  /* 0x0000000807087825 */ /* 0x001fca00078e0212 */
[----:B------:R-:W2:Y:S01]  /*0730*/  LDG.E.64.CONSTANT R10, desc[UR6][R8.64] ;  /* 0x00000006080a7981 */ /* 0x000ea2000c1e9b00 */
[----:B------:R-:W-:-:S03]  /*0740*/  IMAD.WIDE R18, R15, 0x8, R18 ;  /* 0x000000080f127825 */ /* 0x000fc600078e0212 */
[----:B------:R-:W2:Y:S04]  /*0750*/  LDG.E.64.CONSTANT R12, desc[UR6][R8.64+0x1000] ;  /* 0x00100006080c7981 */ /* 0x000ea8000c1e9b00 */
[----:B------:R-:W3:Y:S04]  /*0760*/  LDG.E.64.CONSTANT R14, desc[UR6][R8.64+0x2000] ;  /* 0x00200006080e7981 */ /* 0x000ee8000c1e9b00 */
[----:B------:R-:W3:Y:S04]  /*0770*/  LDG.E.64.CONSTANT R16, desc[UR6][R8.64+0x3000] ;  /* 0x0030000608107981 */ /* 0x000ee8000c1e9b00 */
[----:B------:R-:W4:Y:S04]  /*0780*/  LDG.E.64.CONSTANT R20, desc[UR6][R18.64] ;  /* 0x0000000612147981 */ /* 0x000f28000c1e9b00 */
[----:B------:R-:W4:Y:S04]  /*0790*/  LDG.E.64.CONSTANT R22, desc[UR6][R18.64+0x1000] ;  /* 0x0010000612167981 */ /* 0x000f28000c1e9b00 */
[----:B------:R-:W4:Y:S04]  /*07a0*/  LDG.E.64.CONSTANT R24, desc[UR6][R18.64+0x2000] ;  /* 0x0020000612187981 */ /* 0x000f28000c1e9b00 */
[----:B------:R-:W4:Y:S01]  /*07b0*/  LDG.E.64.CONSTANT R26, desc[UR6][R18.64+0x3000] ;  /* 0x00300006121a7981 */ /* 0x000f22000c1e9b00 */
[----:B------:R-:W-:Y:S01]  /*07c0*/  VIADD R7, R7, 0x1000 ;  /* 0x0000100007077836 */ /* 0x000fe20000000000 */
[----:B--2--5:R-:W-:-:S04]  /*07d0*/  IADD3 R29, P0, P1, R12, R10, R2 ;  /* 0x0000000a0c1d7210 */ /* 0x024fc8000791e002 */
[----:B------:R-:W-:Y:S02]  /*07e0*/  IADD3.X R11, PT, PT, R13, R11, R3, P0, P1 ;  /* 0x0000000b0d0b7210 */ /* 0x000fe400007e2403 */
[----:B------:R-:W-:Y:S02]  /*07f0*/  PLOP3.LUT P0, PT, PT, PT, PT, 0x8, 0x80 ;  /* 0x000000000080781c */ /* 0x000fe40003f0e170 */
[----:B---3--:R-:W-:-:S04]  /*0800*/  IADD3 R29, P2, P3, R16, R14, R29 ;  /* 0x0000000e101d7210 */ /* 0x008fc80007b5e01d */
[----:B------:R-:W-:Y:S02]  /*0810*/  IADD3.X R15, PT, PT, R17, R15, R11, P2, P3 ;  /* 0x0000000f110f7210 */ /* 0x000fe400017e640b */
[----:B----4-:R-:W-:-:S04]  /*0820*/  IADD3 R3, P1, P4, R22, R20, R29 ;  /* 0x0000001416037210 */ /* 0x010fc80007c3e01d */
[----:B------:R-:W-:Y:S02]  /*0830*/  IADD3 R2, P2, P3, R26, R24, R3 ;  /* 0x000000181a027210 */ /* 0x000fe40007b5e003 */
[----:B------:R-:W-:-:S04]  /*0840*/  IADD3.X R3, PT, PT, R23, R21, R15, P1, P4 ;  /* 0x0000001517037210 */ /* 0x000fc80000fe840f */
[----:B------:R-:W-:-:S07]  /*0850*/  IADD3.X R3, PT, PT, R27, R25, R3, P2, P3 ;  /* 0x000000191b037210 */ /* 0x000fce00017e6403 */
.L_x_238:
[----:B------:R-:W-:Y:S05]  /*0860*/  BSYNC.RECONVERGENT B2 ;  /* 0x0000000000027941 */ /* 0x000fea0003800200 */
.L_x_237:
[----:B------:R-:W-:-:S13]  /*0870*/  ISETP.LT.OR P0, PT, R7, R4, P0 ;  /* 0x000000040700720c */ /* 0x000fda0000701670 */
[----:B------:R-:W-:Y:S05]  /*0880*/  @!P0 BRA `(.L_x_230) ;  /* 0x0000000000288947 */ /* 0x000fea0003800000 */
[----:B------:R-:W0:Y:S02]  /*0890*/  LDC.64 R8, c[0x0][0x380] ;  /* 0x0000e000ff087b82 */ /* 0x000e240000000a00 */
[----:B0-----:R-:W-:-:S05]  /*08a0*/  IMAD.WIDE R6, R7, 0x8, R8 ;  /* 0x0000000807067825 */ /* 0x001fca00078e0208 */
[----:B------:R-:W2:Y:S04]  /*08b0*/  LDG.E.64.CONSTANT R8, desc[UR6][R6.64] ;  /* 0x0000000606087981 */ /* 0x000ea8000c1e9b00 */
[----:B------:R-:W2:Y:S04]  /*08c0*/  LDG.E.64.CONSTANT R10, desc[UR6][R6.64+0x1000] ;  /* 0x00100006060a7981 */ /* 0x000ea8000c1e9b00 */
[----:B------:R-:W3:Y:S04]  /*08d0*/  LDG.E.64.CONSTANT R12, desc[UR6][R6.64+0x2000] ;  /* 0x00200006060c7981 */ /* 0x000ee8000c1e9b00 */
[----:B------:R-:W3:Y:S01]  /*08e0*/  LDG.E.64.CONSTANT R14, desc[UR6][R6.64+0x3000] ;  /* 0x00300006060e7981 */ /* 0x000ee2000c1e9b00 */
[----:B--2--5:R-:W-:-:S04]  /*08f0*/  IADD3 R17, P0, P1, R10, R8, R2 ;  /* 0x000000080a117210 */ /* 0x024fc8000791e002 */
[----:B------:R-:W-:Y:S02]  /*0900*/  IADD3.X R3, PT, PT, R11, R9, R3, P0, P1 ;  /* 0x000000090b037210 */ /* 0x000fe400007e2403 */
[----:B---3--:R-:W-:-:S04]  /*0910*/  IADD3 R2, P2, P3, R14, R12, R17 ;  /* 0x0000000c0e027210 */ /* 0x008fc80007b5e011 */
[----:B------:R-:W-:-:S09]  /*0920*/  IADD3.X R3, PT, PT, R15, R13, R3, P2, P3 ;  /* 0x0000000d0f037210 */ /* 0x000fd200017e6403 */
.L_x_230:
[----:B------:R-:W-:Y:S05]  /*0930*/  BSYNC.RECONVERGENT B1 ;  /* 0x0000000000017941 */ /* 0x000fea0003800200 */
.L_x_229:
[----:B------:R-:W-:-:S13]  /*0940*/  ISETP.GE.AND P0, PT, R4, 0x200, PT ;  /* 0x000002000400780c */ /* 0x000fda0003f06270 */
[----:B------:R-:W-:Y:S05]  /*0950*/  @!P0 BRA `(.L_x_239) ;  /* 0x00000004002c8947 */ /* 0x000fea0003800000 */
[----:B------:R-:W0:Y:S01]  /*0960*/  S2R R8, SR_LANEID ;  /* 0x0000000000087919 */ /* 0x000e220000000000 */
[----:B-----5:R-:W1:Y:S04]  /*0970*/  SHFL.DOWN PT, R0, R2, 0x1, 0x1f ;  /* 0x08201f0002007f89 */ /* 0x020e6800000e0000 */
[----:B------:R-:W2:Y:S01]  /*0980*/  SHFL.DOWN PT, R4, R3, 0x1, 0x1f ;  /* 0x08201f0003047f89 */ /* 0x000ea200000e0000 */
[----:B0-----:R-:W-:-:S04]  /*0990*/  ISETP.GT.AND P0, PT, R8, 0x1e, PT ;  /* 0x0000001e0800780c */ /* 0x001fc80003f04270 */
[----:B-1----:R-:W-:Y:S02]  /*09a0*/  SEL R9, R0, RZ, !P0 ;  /* 0x000000ff00097207 */ /* 0x002fe40004000000 */
[----:B--2---:R-:W-:Y:S02]  /*09b0*/  SEL R4, R4, RZ, !P0 ;  /* 0x000000ff04047207 */ /* 0x004fe40004000000 */
[----:B------:R-:W-:-:S05]  /*09c0*/  IADD3 R9, P0, PT, R2, R9, RZ ;  /* 0x0000000902097210 */ /* 0x000fca0007f1e0ff */
[----:B------:R-:W-:Y:S01]  /*09d0*/  IMAD.X R6, R3, 0x1, R4, P0 ;  /* 0x0000000103067824 */ /* 0x000fe200000e0604 */
[----:B------:R-:W0:Y:S01]  /*09e0*/  SHFL.DOWN PT, R0, R9, 0x2, 0x1f ;  /* 0x08401f0009007f89 */ /* 0x000e2200000e0000 */
[----:B------:R-:W-:-:S03]  /*09f0*/  ISETP.GT.AND P0, PT, R8, 0x1d, PT ;  /* 0x0000001d0800780c */ /* 0x000fc60003f04270 */
[----:B------:R-:W1:Y:S01]  /*0a00*/  SHFL.DOWN PT, R4, R6, 0x2, 0x1f ;  /* 0x08401f0006047f89 */ /* 0x000e6200000e0000 */
[----:B0-----:R-:W-:-:S04]  /*0a10*/  SEL R0, R0, RZ, !P0 ;  /* 0x000000ff00007207 */ /* 0x001fc80004000000 */
[----:B------:R-:W-:Y:S02]  /*0a20*/  IADD3 R7, P1, PT, R0, R9, RZ ;  /* 0x0000000900077210 */ /* 0x000fe40007f3e0ff */
[----:B-1----:R-:W-:Y:S02]  /*0a30*/  SEL R3, R4, RZ, !P0 ;  /* 0x000000ff04037207 */ /* 0x002fe40004000000 */
[----:B------:R-:W-:Y:S01]  /*0a40*/  ISETP.GT.AND P0, PT, R8, 0x1b, PT ;  /* 0x0000001b0800780c */ /* 0x000fe20003f04270 */
[----:B------:R-:W0:Y:S02]  /*0a50*/  SHFL.DOWN PT, R0, R7, 0x4, 0x1f ;  /* 0x08801f0007007f89 */ /* 0x000e2400000e0000 */
[----:B------:R-:W-:-:S05]  /*0a60*/  IMAD.X R3, R3, 0x1, R6, P1 ;  /* 0x0000000103037824 */ /* 0x000fca00008e0606 */
[----:B------:R-:W1:Y:S01]  /*0a70*/  SHFL.DOWN PT, R2, R3, 0x4, 0x1f ;  /* 0x08801f0003027f89 */ /* 0x000e6200000e0000 */
[----:B0-----:R-:W-:-:S04]  /*0a80*/  SEL R0, R0, RZ, !P0 ;  /* 0x000000ff00007207 */ /* 0x001fc80004000000 */
[----:B------:R-:W-:Y:S02]  /*0a90*/  IADD3 R11, P1, PT, R0, R7, RZ ;  /* 0x00000007000b7210 */ /* 0x000fe40007f3e0ff */
[----:B-1----:R-:W-:-:S03]  /*0aa0*/  SEL R2, R2, RZ, !P0 ;  /* 0x000000ff02027207 */ /* 0x002fc60004000000 */
[----:B------:R-:W0:Y:S01]  /*0ab0*/  SHFL.DOWN PT, R0, R11, 0x8, 0x1f ;  /* 0x09001f000b007f89 */ /* 0x000e2200000e0000 */
[----:B------:R-:W-:Y:S01]  /*0ac0*/  ISETP.GT.AND P0, PT, R8, 0x17, PT ;  /* 0x000000170800780c */ /* 0x000fe20003f04270 */
[----:B------:R-:W-:Y:S01]  /*0ad0*/  IMAD.X R13, R2, 0x1, R3, P1 ;  /* 0x00000001020d7824 */ /* 0x000fe200008e0603 */
[----:B------:R-:W-:-:S04]  /*0ae0*/  ISETP.NE.AND P1, PT, R8, RZ, PT ;  /* 0x000000ff0800720c */ /* 0x000fc80003f25270 */
[----:B------:R-:W1:Y:S09]  /*0af0*/  SHFL.DOWN PT, R2, R13, 0x8, 0x1f ;  /* 0x09001f000d027f89 */ /* 0x000e7200000e0000 */
[----:B------:R-:W2:Y:S01]  /*0b00*/  @!P1 S2R R7, SR_CgaCtaId ;  /* 0x0000000000079919 */ /* 0x000ea20000008800 */
[----:B0-----:R-:W-:-:S04]  /*0b10*/  SEL R0, R0, RZ, !P0 ;  /* 0x000000ff00007207 */ /* 0x001fc80004000000 */
[----:B------:R-:W-:Y:S02]  /*0b20*/  IADD3 R9, P2, PT, R0, R11, RZ ;  /* 0x0000000b00097210 */ /* 0x000fe40007f5e0ff */
[----:B-1----:R-:W-:-:S03]  /*0b30*/  SEL R2, R2, RZ, !P0 ;  /* 0x000000ff02027207 */ /* 0x002fc60004000000 */
[----:B------:R-:W0:Y:S01]  /*0b40*/  SHFL.DOWN PT, R0, R9, 0x10, 0x1f ;  /* 0x0a001f0009007f89 */ /* 0x000e2200000e0000 */
[----:B------:R-:W-:Y:S01]  /*0b50*/  ISETP.GT.AND P0, PT, R8, 0xf, PT ;  /* 0x0000000f0800780c */ /* 0x000fe20003f04270 */
[----:B------:R-:W-:Y:S01]  /*0b60*/  IMAD.X R6, R2, 0x1, R13, P2 ;  /* 0x0000000102067824 */ /* 0x000fe200010e060d */
[----:B------:R-:W-:-:S04]  /*0b70*/  @!P1 MOV R2, 0x400 ;  /* 0x0000040000029802 */ /* 0x000fc80000000f00 */
[----:B------:R-:W1:Y:S01]  /*0b80*/  SHFL.DOWN PT, R3, R6, 0x10, 0x1f ;  /* 0x0a001f0006037f89 */ /* 0x000e6200000e0000 */
[----:B--2---:R-:W-:Y:S02]  /*0b90*/  @!P1 LEA R7, R7, R2, 0x18 ;  /* 0x0000000207079211 */ /* 0x004fe400078ec0ff */
[----:B0-----:R-:W-:Y:S02]  /*0ba0*/  SEL R4, R0, RZ, !P0 ;  /* 0x000000ff00047207 */ /* 0x001fe40004000000 */
[----:B------:R-:W-:Y:S02]  /*0bb0*/  @!P1 SHF.R.U32.HI R0, RZ, 0x2, R5 ;  /* 0x00000002ff009819 */ /* 0x000fe40000011605 */
[----:B------:R-:W-:Y:S02]  /*0bc0*/  IADD3 R2, P2, PT, R4, R9, RZ ;  /* 0x0000000904027210 */ /* 0x000fe40007f5e0ff */
[----:B------:R-:W-:Y:S02]  /*0bd0*/  @!P1 LOP3.LUT R0, R0, 0xf8, RZ, 0xc0, !PT ;  /* 0x000000f800009812 */ /* 0x000fe400078ec0ff */
[----:B-1----:R-:W-:-:S02]  /*0be0*/  SEL R3, R3, RZ, !P0 ;  /* 0x000000ff03037207 */ /* 0x002fc40004000000 */
[----:B------:R-:W-:Y:S01]  /*0bf0*/  ISETP.NE.AND P0, PT, R5, RZ, PT ;  /* 0x000000ff0500720c */ /* 0x000fe20003f05270 */
[----:B------:R-:W-:Y:S02]  /*0c00*/  @!P1 IMAD.IADD R7, R0, 0x1, R7 ;  /* 0x0000000100079824 */ /* 0x000fe400078e0207 */
[----:B------:R-:W-:-:S05]  /*0c10*/  IMAD.X R3, R3, 0x1, R6, P2 ;  /* 0x0000000103037824 */ /* 0x000fca00010e0606 */
[----:B------:R2:W-:Y:S01]  /*0c20*/  @!P1 STS.64 [R7+0x10], R2 ;  /* 0x0000100207009388 */ /* 0x0005e20000000a00 */
[----:B------:R-:W-:Y:S06]  /*0c30*/  BAR.SYNC.DEFER_BLOCKING 0x0 ;  /* 0x0000000000007b1d */ /* 0x000fec0000010000 */
[----:B------:R-:W-:Y:S05]  /*0c40*/  @P0 BRA `(.L_x_240) ;  /* 0x00000018007c0947 */ /* 0x000fea0003800000 */
[----:B------:R-:W0:Y:S01]  /*0c50*/  S2UR UR5, SR_CgaCtaId ;  /* 0x00000000000579c3 */ /* 0x000e220000008800 */
[----:B------:R-:W-:Y:S02]  /*0c60*/  UMOV UR4, 0x400 ;  /* 0x0000040000047882 */ /* 0x000fe40000000000 */
[----:B0-----:R-:W-:-:S09]  /*0c70*/  ULEA UR4, UR5, UR4, 0x18 ;  /* 0x0000000405047291 */ /* 0x001fd2000f8ec0ff */
[----:B------:R-:W-:Y:S04]  /*0c80*/  LDS.64 R32, [UR4+0x18] ;  /* 0x00001804ff207984 */ /* 0x000fe80008000a00 */
[----:B------:R-:W0:Y:S04]  /*0c90*/  LDS.128 R28, [UR4+0x20] ;  /* 0x00002004ff1c7984 */ /* 0x000e280008000c00 */
[----:B------:R-:W1:Y:S04]  /*0ca0*/  LDS.128 R24, [UR4+0x30] ;  /* 0x00003004ff187984 */ /* 0x000e680008000c00 */
[----:B------:R-:W3:Y:S04]  /*0cb0*/  LDS.128 R20, [UR4+0x40] ;  /* 0x00004004ff147984 */ /* 0x000ee80008000c00 */
[----:B------:R-:W4:Y:S04]  /*0cc0*/  LDS.128 R16, [UR4+0x50] ;  /* 0x00005004ff107984 */ /* 0x000f280008000c00 */
[----:B------:R-:W5:Y:S04]  /*0cd0*/  LDS.128 R12, [UR4+0x60] ;  /* 0x00006004ff0c7984 */ /* 0x000f680008000c00 */
[----:B------:R-:W5:Y:S04]  /*0ce0*/  LDS.128 R8, [UR4+0x70] ;  /* 0x00007004ff087984 */ /* 0x000f680008000c00 */
[----:B--2---:R-:W2:Y:S01]  /*0cf0*/  LDS.128 R4, [UR4+0x80] ;  /* 0x00008004ff047984 */ /* 0x004ea20008000c00 */
[----:B0-----:R-:W-:-:S04]  /*0d00*/  IADD3 R35, P1, P2, R28, R32, R2 ;  /* 0x000000201c237210 */ /* 0x001fc80007a3e002 */
[----:B-1----:R-:W-:Y:S02]  /*0d10*/  IADD3 R35, P3, P4, R24, R35, R30 ;  /* 0x0000002318237210 */ /* 0x002fe40007c7e01e */
[----:B------:R-:W-:Y:S02]  /*0d20*/  IADD3.X R29, PT, PT, R29, R33, R3, P1, P2 ;  /* 0x000000211d1d7210 */ /* 0x000fe40000fe4403 */
[----:B---3--:R-:W-:Y:S02]  /*0d30*/  IADD3 R3, P1, P2, R20, R35, R26 ;  /* 0x0000002314037210 */ /* 0x008fe40007a3e01a */
[----:B------:R-:W-:Y:S02]  /*0d40*/  IADD3.X R25, PT, PT, R25, R29, R31, P3, P4 ;  /* 0x0000001d19197210 */ /* 0x000fe40001fe841f */
[----:B----4-:R-:W-:Y:S02]  /*0d50*/  IADD3 R3, P3, P4, R16, R3, R22 ;  /* 0x0000000310037210 */ /* 0x010fe40007c7e016 */
[----:B------:R-:W-:-:S02]  /*0d60*/  IADD3.X R21, PT, PT, R21, R25, R27, P1, P2 ;  /* 0x0000001915157210 */ /* 0x000fc40000fe441b */
[----:B-----5:R-:W-:Y:S02]  /*0d70*/  IADD3 R3, P1, P2, R12, R3, R18 ;  /* 0x000000030c037210 */ /* 0x020fe40007a3e012 */
[----:B------:R-:W-:Y:S02]  /*0d80*/  IADD3.X R17, PT, PT, R17, R21, R23, P3, P4 ;  /* 0x0000001511117210 */ /* 0x000fe40001fe8417 */
[----:B------:R-:W-:Y:S02]  /*0d90*/  IADD3 R3, P3, P4, R8, R3, R14 ;  /* 0x0000000308037210 */ /* 0x000fe40007c7e00e */
[----:B------:R-:W-:Y:S02]  /*0da0*/  IADD3.X R13, PT, PT, R13, R17, R19, P1, P2 ;  /* 0x000000110d0d7210 */ /* 0x000fe40000fe4413 */
[----:B--2---:R-:W-:Y:S02]  /*0db0*/  IADD3 R3, P1, P2, R4, R3, R10 ;  /* 0x0000000304037210 */ /* 0x004fe40007a3e00a */
[----:B------:R-:W-:-:S02]  /*0dc0*/  IADD3.X R9, PT, PT, R9, R13, R15, P3, P4 ;  /* 0x0000000d09097210 */ /* 0x000fc40001fe840f */
[----:B------:R-:W-:Y:S02]  /*0dd0*/  IADD3 R2, P3, PT, R3, R6, RZ ;  /* 0x0000000603027210 */ /* 0x000fe40007f7e0ff */
[----:B------:R-:W-:-:S05]  /*0de0*/  IADD3.X R3, PT, PT, R5, R9, R11, P1, P2 ;  /* 0x0000000905037210 */ /* 0x000fca0000fe440b */
[----:B------:R-:W-:Y:S01]  /*0df0*/  IMAD.X R3, R3, 0x1, R7, P3 ;  /* 0x0000000103037824 */ /* 0x000fe200018e0607 */
[----:B------:R-:W-:Y:S06]  /*0e00*/  BRA `(.L_x_240) ;  /* 0x00000018000c7947 */ /* 0x000fec0003800000 */
.L_x_239:
[----:B------:R-:W-:Y:S01]  /*0e10*/  LOP3.LUT R0, R5, 0x3e0, RZ, 0xc0, !PT ;  /* 0x000003e005007812 */ /* 0x000fe200078ec0ff */
[----:B------:R-:W0:Y:S03]  /*0e20*/  S2R R12, SR_LANEID ;  /* 0x00000000000c7919 */ /* 0x000e260000000000 */
[----:B------:R-:W-:Y:S01]  /*0e30*/  LOP3.LUT R9, RZ, R0, RZ, 0x33, !PT ;  /* 0x00000000ff097212 */ /* 0x000fe200078e33ff */
[----:B------:R-:W-:-:S04]  /*0e40*/  VIADD R7, R0, 0x20 ;  /* 0x0000002000077836 */ /* 0x000fc80000000000 */
[----:B------:R-:W-:Y:S01]  /*0e50*/  IMAD.IADD R9, R9, 0x1, R4 ;  /* 0x0000000109097824 */ /* 0x000fe200078e0204 */
[----:B------:R-:W-:-:S04]  /*0e60*/  ISETP.GT.AND P0, PT, R7, R4, PT ;  /* 0x000000040700720c */ /* 0x000fc80003f04270 */
[----:B------:R-:W-:-:S05]  /*0e70*/  SEL R9, R9, 0x1f, P0 ;  /* 0x0000001f09097807 */ /* 0x000fca0000000000 */
[----:B-----5:R-:W1:Y:S04]  /*0e80*/  SHFL.DOWN PT, R0, R2, 0x1, R9 ;  /* 0x0820000002007989 */ /* 0x020e6800000e0009 */
[----:B------:R-:W2:Y:S01]  /*0e90*/  SHFL.DOWN PT, R6, R3, 0x1, R9 ;  /* 0x0820000003067989 */ /* 0x000ea200000e0009 */
[C---:B0-----:R-:W-:Y:S01]  /*0ea0*/  ISETP.GE.AND P0, PT, R12.reuse, R9, PT ;  /* 0x000000090c00720c */ /* 0x041fe20003f06270 */
[C---:B------:R-:W-:Y:S01]  /*0eb0*/  VIADD R8, R12.reuse, 0x2 ;  /* 0x000000020c087836 */ /* 0x040fe20000000000 */
[----:B------:R-:W-:Y:S02]  /*0ec0*/  ISETP.NE.AND P2, PT, R12, RZ, PT ;  /* 0x000000ff0c00720c */ /* 0x000fe40003f45270 */
[----:B-1----:R-:W-:Y:S02]  /*0ed0*/  SEL R7, R0, RZ, !P0 ;  /* 0x000000ff00077207 */ /* 0x002fe40004000000 */
[----:B--2---:R-:W-:-:S02]  /*0ee0*/  SEL R6, R6, RZ, !P0 ;  /* 0x000000ff06067207 */ /* 0x004fc40004000000 */
[----:B------:R-:W-:-:S05]  /*0ef0*/  IADD3 R7, P0, PT, R2, R7, RZ ;  /* 0x0000000702077210 */ /* 0x000fca0007f1e0ff */
[----:B------:R-:W-:Y:S01]  /*0f00*/  IMAD.X R11, R3, 0x1, R6, P0 ;  /* 0x00000001030b7824 */ /* 0x000fe200000e0606 */
[----:B------:R-:W0:Y:S01]  /*0f10*/  SHFL.DOWN PT, R0, R7, 0x2, R9 ;  /* 0x0840000007007989 */ /* 0x000e2200000e0009 */
[----:B------:R-:W-:-:S03]  /*0f20*/  ISETP.GT.AND P0, PT, R8, R9, PT ;  /* 0x000000090800720c */ /* 0x000fc60003f04270 */
[----:B------:R-:W1:Y:S01]  /*0f30*/  SHFL.DOWN PT, R6, R11, 0x2, R9 ;  /* 0x084000000b067989 */ /* 0x000e6200000e0009 */
[----:B0-----:R-:W-:-:S04]  /*0f40*/  SEL R0, R0, RZ, !P0 ;  /* 0x000000ff00007207 */ /* 0x001fc80004000000 */
[----:B------:R-:W-:Y:S02]  /*0f50*/  IADD3 R8, P1, PT, R0, R7, RZ ;  /* 0x0000000700087210 */ /* 0x000fe40007f3e0ff */
[----:B-1----:R-:W-:-:S03]  /*0f60*/  SEL R6, R6, RZ, !P0 ;  /* 0x000000ff06067207 */ /* 0x002fc60004000000 */
[----:B------:R-:W0:Y:S02]  /*0f70*/  SHFL.DOWN PT, R0, R8, 0x4, R9 ;  /* 0x0880000008007989 */ /* 0x000e2400000e0009 */
[----:B------:R-:W-:Y:S02]  /*0f80*/  IMAD.X R10, R6, 0x1, R11, P1 ;  /* 0x00000001060a7824 */ /* 0x000fe400008e060b */
[----:B------:R-:W-:Y:S01]  /*0f90*/  VIADD R6, R12, 0x4 ;  /* 0x000000040c067836 */ /* 0x000fe20000000000 */
[----:B------:R-:W1:Y:S02]  /*0fa0*/  @!P2 S2R R11, SR_CgaCtaId ;  /* 0x00000000000ba919 */ /* 0x000e640000008800 */
[----:B------:R-:W2:Y:S02]  /*0fb0*/  SHFL.DOWN PT, R2, R10, 0x4, R9 ;  /* 0x088000000a027989 */ /* 0x000ea400000e0009 */
[----:B------:R-:W-:Y:S01]  /*0fc0*/  ISETP.GT.AND P0, PT, R6, R9, PT ;  /* 0x000000090600720c */ /* 0x000fe20003f04270 */
[----:B------:R-:W-:-:S03]  /*0fd0*/  VIADD R6, R12, 0x8 ;  /* 0x000000080c067836 */ /* 0x000fc60000000000 */
[----:B0-----:R-:W-:-:S04]  /*0fe0*/  SEL R0, R0, RZ, !P0 ;  /* 0x000000ff00007207 */ /* 0x001fc80004000000 */
[----:B------:R-:W-:Y:S02]  /*0ff0*/  IADD3 R3, P1, PT, R0, R8, RZ ;  /* 0x0000000800037210 */ /* 0x000fe40007f3e0ff */
[----:B--2---:R-:W-:-:S03]  /*1000*/  SEL R2, R2, RZ, !P0 ;  /* 0x000000ff02027207 */ /* 0x004fc60004000000 */
[----:B------:R-:W0:Y:S01]  /*1010*/  SHFL.DOWN PT, R0, R3, 0x8, R9 ;  /* 0x0900000003007989 */ /* 0x000e2200000e0009 */
[----:B------:R-:W-:Y:S01]  /*1020*/  ISETP.GT.AND P0, PT, R6, R9, PT ;  /* 0x000000090600720c */ /* 0x000fe20003f04270 */
[----:B------:R-:W-:-:S05]  /*1030*/  IMAD.X R7, R2, 0x1, R10, P1 ;  /* 0x0000000102077824 */ /* 0x000fca00008e060a */
[----:B------:R-:W2:Y:S01]  /*1040*/  SHFL.DOWN PT, R2, R7, 0x8, R9 ;  /* 0x0900000007027989 */ /* 0x000ea200000e0009 */
[----:B0-----:R-:W-:-:S04]  /*1050*/  SEL R0, R0, RZ, !P0 ;  /* 0x000000ff00007207 */ /* 0x001fc80004000000 */
[----:B------:R-:W-:Y:S02]  /*1060*/  IADD3 R6, P1, PT, R0, R3, RZ ;  /* 0x0000000300067210 */ /* 0x000fe40007f3e0ff */
[----:B--2---:R-:W-:-:S03]  /*1070*/  SEL R2, R2, RZ, !P0 ;  /* 0x000000ff02027207 */ /* 0x004fc60004000000 */
[----:B------:R-:W0:Y:S02]  /*1080*/  SHFL.DOWN PT, R0, R6, 0x10, R9 ;  /* 0x0a00000006007989 */ /* 0x000e2400000e0009 */
[----:B------:R-:W-:Y:S01]  /*1090*/  IMAD.X R8, R2, 0x1, R7, P1 ;  /* 0x0000000102087824 */ /* 0x000fe200008e0607 */
[----:B------:R-:W-:Y:S01]  /*10a0*/  @!P2 SHF.R.U32.HI R7, RZ, 0x2, R5 ;  /* 0x00000002ff07a819 */ /* 0x000fe20000011605 */
[----:B------:R-:W-:-:S03]  /*10b0*/  VIADD R2, R12, 0x10 ;  /* 0x000000100c027836 */ /* 0x000fc60000000000 */
[----:B------:R-:W2:Y:S01]  /*10c0*/  SHFL.DOWN PT, R3, R8, 0x10, R9 ;  /* 0x0a00000008037989 */ /* 0x000ea200000e0009 */
[----:B------:R-:W-:Y:S02]  /*10d0*/  @!P2 LOP3.LUT R7, R7, 0xf8, RZ, 0xc0, !PT ;  /* 0x000000f80707a812 */ /* 0x000fe400078ec0ff */
[----:B------:R-:W-:Y:S02]  /*10e0*/  ISETP.GT.AND P0, PT, R2, R9, PT ;  /* 0x000000090200720c */ /* 0x000fe40003f04270 */
[----:B------:R-:W-:-:S04]  /*10f0*/  @!P2 MOV R2, 0x400 ;  /* 0x000004000002a802 */ /* 0x000fc80000000f00 */
[----:B-1----:R-:W-:-:S05]  /*1100*/  @!P2 LEA R10, R11, R2, 0x18 ;  /* 0x000000020b0aa211 */ /* 0x002fca00078ec0ff */
[----:B------:R-:W-:Y:S01]  /*1110*/  @!P2 IMAD.IADD R7, R7, 0x1, R10 ;  /* 0x000000010707a824 */ /* 0x000fe200078e020a */
[----:B0-----:R-:W-:-:S04]  /*1120*/  SEL R0, R0, RZ, !P0 ;  /* 0x000000ff00007207 */ /* 0x001fc80004000000 */
[----:B------:R-:W-:Y:S02]  /*1130*/  IADD3 R2, P1, PT, R0, R6, RZ ;  /* 0x0000000600027210 */ /* 0x000fe40007f3e0ff */
[----:B--2---:R-:W-:Y:S02]  /*1140*/  SEL R3, R3, RZ, !P0 ;  /* 0x000000ff03037207 */ /* 0x004fe40004000000 */
[----:B------:R-:W-:-:S03]  /*1150*/  ISETP.NE.AND P0, PT, R5, RZ, PT ;  /* 0x000000ff0500720c */ /* 0x000fc60003f05270 */
[----:B------:R-:W-:-:S05]  /*1160*/  IMAD.X R3, R3, 0x1, R8, P1 ;  /* 0x0000000103037824 */ /* 0x000fca00008e0608 */
[----:B------:R1:W-:Y:S01]  /*1170*/  @!P2 STS.64 [R7+0x10], R2 ;  /* 0x000010020700a388 */ /* 0x0003e20000000a00 */
[----:B------:R-:W-:Y:S06]  /*1180*/  BAR.SYNC.DEFER_BLOCKING 0x0 ;  /* 0x0000000000007b1d */ /* 0x000fec0000010000 */
[----:B------:R-:W-:Y:S05]  /*1190*/  @P0 BRA `(.L_x_240) ;  /* 0x0000001400280947 */ /* 0x000fea0003800000 */
[----:B------:R-:W0:Y:S01]  /*11a0*/  S2UR UR5, SR_CgaCtaId ;  /* 0x00000000000579c3 */ /* 0x000e220000008800 */
[----:B------:R-:W-:Y:S01]  /*11b0*/  UMOV UR4, 0x400 ;  /* 0x0000040000047882 */ /* 0x000fe20000000000 */
[C---:B------:R-:W-:Y:S02]  /*11c0*/  ISETP.GT.AND P2, PT, R4.reuse, 0x40, PT ;  /* 0x000000400400780c */ /* 0x040fe40003f44270 */
[C---:B------:R-:W-:Y:S02]  /*11d0*/  ISETP.GT.AND P1, PT, R4.reuse, 0x20, PT ;  /* 0x000000200400780c */ /* 0x040fe40003f24270 */
[C---:B------:R-:W-:Y:S02]  /*11e0*/  ISETP.GT.AND P5, PT, R4.reuse, 0x180, PT ;  /* 0x000001800400780c */ /* 0x040fe40003fa4270 */
[----:B------:R-:W-:Y:S01]  /*11f0*/  ISETP.GT.AND P6, PT, R4, 0x1a0, PT ;  /* 0x000001a00400780c */ /* 0x000fe20003fc4270 */
[----:B0-----:R-:W-:-:S09]  /*1200*/  ULEA UR4, UR5, UR4, 0x18 ;  /* 0x0000000405047291 */ /* 0x001fd2000f8ec0ff */
[----:B------:R-:W0:Y:S04]  /*1210*/  LDS.128 R8, [UR4+0x20] ;  /* 0x00002004ff087984 */ /* 0x000e280008000c00 */
[----:B-1----:R-:W1:Y:S04]  /*1220*/  LDS.64 R6, [UR4+0x18] ;  /* 0x00001804ff067984 */ /* 0x002e680008000a00 */
[----:B------:R-:W2:Y:S04]  /*1230*/  LDS.128 R12, [UR4+0x30] ;  /* 0x00003004ff0c7984 */ /* 0x000ea80008000c00 */
[----:B------:R-:W3:Y:S04]  /*1240*/  LDS.128 R16, [UR4+0x40] ;  /* 0x00004004ff107984 */ /* 0x000ee80008000c00 */
[----:B------:R-:W4:Y:S04]  /*1250*/  LDS.128 R20, [UR4+0x50] ;  /* 0x00005004ff147984 */ /* 0x000f280008000c00 */
[----:B------:R-:W5:Y:S04]  /*1260*/  LDS.128 R24, [UR4+0x60] ;  /* 0x00006004ff187984 */ /* 0x000f680008000c00 */
[----:B------:R-:W5:Y:S04]  /*1270*/  LDS.128 R32, [UR4+0x70] ;  /* 0x00007004ff207984 */ /* 0x000f680008000c00 */
[----:B------:R-:W5:Y:S01]  /*1280*/  LDS.128 R28, [UR4+0x80] ;  /* 0x00008004ff1c7984 */ /* 0x000f620008000c00 */
[----:B0-----:R-:W-:-:S02]  /*1290*/  SEL R5, R8, RZ, P2 ;  /* 0x000000ff08057207 */ /* 0x001fc40001000000 */
[----:B------:R-:W-:Y:S02]  /*12a0*/  SEL R8, R9, RZ, P2 ;  /* 0x000000ff09087207 */ /* 0x000fe40001000000 */
[----:B-1----:R-:W-:Y:S02]  /*12b0*/  SEL R0, R6, RZ, P1 ;  /* 0x000000ff06007207 */ /* 0x002fe40000800000 */
[----:B------:R-:W-:Y:S02]  /*12c0*/  SEL R7, R7, RZ, P1 ;  /* 0x000000ff07077207 */ /* 0x000fe40000800000 */
[C---:B------:R-:W-:Y:S02]  /*12d0*/  ISETP.GT.AND P1, PT, R4.reuse, 0x60, PT ;  /* 0x000000600400780c */ /* 0x040fe40003f24270 */
[----:B------:R-:W-:Y:S02]  /*12e0*/  ISETP.GT.AND P2, PT, R4, 0x80, PT ;  /* 0x000000800400780c */ /* 0x000fe40003f44270 */
[----:B------:R-:W-:-:S02]  /*12f0*/  IADD3 R0, P3, P4, R5, R0, R2 ;  /* 0x0000000005007210 */ /* 0x000fc40007c7e002 */
[----:B------:R-:W-:Y:S02]  /*1300*/  SEL R5, R10, RZ, P1 ;  /* 0x000000ff0a057207 */ /* 0x000fe40000800000 */
[----:B------:R-:W-:Y:S02]  /*1310*/  SEL R11, R11, RZ, P1 ;  /* 0x000000ff0b0b7207 */ /* 0x000fe40000800000 */
[----:B--2---:R-:W-:Y:S02]  /*1320*/  SEL R2, R12, RZ, P2 ;  /* 0x000000ff0c027207 */ /* 0x004fe40001000000 */
[----:B------:R-:W-:Y:S02]  /*1330*/  SEL R6, R13, RZ, P2 ;  /* 0x000000ff0d067207 */ /* 0x000fe40001000000 */
[C---:B------:R-:W-:Y:S02]  /*1340*/  ISETP.GT.AND P1, PT, R4.reuse, 0xa0, PT ;  /* 0x000000a00400780c */ /* 0x040fe40003f24270 */
[----:B------:R-:W-:-:S02]  /*1350*/  ISETP.GT.AND P2, PT, R4, 0xc0, PT ;  /* 0x000000c00400780c */ /* 0x000fc40003f44270 */
[----:B------:R-:W-:Y:S02]  /*1360*/  IADD3.X R7, PT, PT, R8, R7, R3, P3, P4 ;  /* 0x0000000708077210 */ /* 0x000fe40001fe8403 */
[----:B------:R-:W-:Y:S02]  /*1370*/  IADD3 R2, P3, P4, R2, R0, R5 ;  /* 0x0000000002027210 */ /* 0x000fe40007c7e005 */
[----:B------:R-:W-:Y:S02]  /*1380*/  SEL R3, R14, RZ, P1 ;  /* 0x000000ff0e037207 */ /* 0x000fe40000800000 */
[----:B---3--:R-:W-:Y:S02]  /*1390*/  SEL R0, R16, RZ, P2 ;  /* 0x000000ff10007207 */ /* 0x008fe40001000000 */
[----:B------:R-:W-:Y:S02]  /*13a0*/  SEL R14, R15, RZ, P1 ;  /* 0x000000ff0f0e7207 */ /* 0x000fe40000800000 */
[----:B------:R-:W-:-:S02]  /*13b0*/  ISETP.GT.AND P1, PT, R4, 0xe0, PT ;  /* 0x000000e00400780c */ /* 0x000fc40003f24270 */
[----:B------:R-:W-:Y:S02]  /*13c0*/  IADD3.X R6, PT, PT, R6, R7, R11, P3, P4 ;  /* 0x0000000706067210 */ /* 0x000fe40001fe840b */
[----:B------:R-:W-:Y:S02]  /*13d0*/  SEL R5, R17, RZ, P2 ;  /* 0x000000ff11057207 */ /* 0x000fe40001000000 */
[----:B------:R-:W-:Y:S02]  /*13e0*/  IADD3 R0, P3, P4, R0, R2, R3 ;  /* 0x0000000200007210 */ /* 0x000fe40007c7e003 */
[----:B------:R-:W-:Y:S02]  /*13f0*/  ISETP.GT.AND P2, PT, R4, 0x100, PT ;  /* 0x000001000400780c */ /* 0x000fe40003f44270 */
[----:B------:R-:W-:Y:S02]  /*1400*/  SEL R3, R18, RZ, P1 ;  /* 0x000000ff12037207 */ /* 0x000fe40000800000 */
[----:B------:R-:W-:-:S02]  /*1410*/  SEL R19, R19, RZ, P1 ;  /* 0x000000ff13137207 */ /* 0x000fc40000800000 */
[----:B------:R-:W-:Y:S02]  /*1420*/  ISETP.GT.AND P1, PT, R4, 0x120, PT ;  /* 0x000001200400780c */ /* 0x000fe40003f24270 */
[----:B------:R-:W-:Y:S02]  /*1430*/  IADD3.X R5, PT, PT, R5, R6, R14, P3, P4 ;  /* 0x0000000605057210 */ /* 0x000fe40001fe840e */
[----:B----4-:R-:W-:Y:S02]  /*1440*/  SEL R2, R20, RZ, P2 ;  /* 0x000000ff14027207 */ /* 0x010fe40001000000 */
[----:B------:R-:W-:Y:S02]  /*1450*/  SEL R6, R21, RZ, P2 ;  /* 0x000000ff15067207 */ /* 0x000fe40001000000 */
[----:B------:R-:W-:Y:S02]  /*1460*/  ISETP.GT.AND P2, PT, R4, 0x140, PT ;  /* 0x000001400400780c */ /* 0x000fe40003f44270 */
[----:B------:R-:W-:-:S02]  /*1470*/  SEL R7, R22, RZ, P1 ;  /* 0x000000ff16077207 */ /* 0x000fc40000800000 */
[----:B------:R-:W-:Y:S02]  /*1480*/  SEL R22, R23, RZ, P1 ;  /* 0x000000ff17167207 */ /* 0x000fe40000800000 */
[----:B------:R-:W-:Y:S02]  /*1490*/  IADD3 R2, P3, P4, R2, R0, R3 ;  /* 0x0000000002027210 */ /* 0x000fe40007c7e003 */
[----:B------:R-:W-:Y:S02]  /*14a0*/  ISETP.GT.AND P1, PT, R4, 0x160, PT ;  /* 0x000001600400780c */ /* 0x000fe40003f24270 */
[----:B-----5:R-:W-:Y:S02]  /*14b0*/  SEL R0, R24, RZ, P2 ;  /* 0x000000ff18007207 */ /* 0x020fe40001000000 */
[----:B------:R-:W-:Y:S02]  /*14c0*/  IADD3.X R6, PT, PT, R6, R5, R19, P3, P4 ;  /* 0x0000000506067210 */ /* 0x000fe40001fe8413 */
[----:B------:R-:W-:-:S02]  /*14d0*/  SEL R3, R26, RZ, P1 ;  /* 0x000000ff1a037207 */ /* 0x000fc40000800000 */
[----:B------:R-:W-:Y:S02]  /*14e0*/  SEL R27, R27, RZ, P1 ;  /* 0x000000ff1b1b7207 */ /* 0x000fe40000800000 */
[----:B------:R-:W-:Y:S02]  /*14f0*/  SEL R5, R25, RZ, P2 ;  /* 0x000000ff19057207 */ /* 0x000fe40001000000 */
[----:B------:R-:W-:Y:S02]  /*1500*/  IADD3 R0, P1, P3, R0, R2, R7 ;  /* 0x0000000200007210 */ /* 0x000fe40007b3e007 */
[----:B------:R-:W-:Y:S02]  /*1510*/  SEL R2, R32, RZ, P5 ;  /* 0x000000ff20027207 */ /* 0x000fe40002800000 */
[----:B------:R-:W-:Y:S02]  /*1520*/  ISETP.GT.AND P2, PT, R4, 0x1c0, PT ;  /* 0x000001c00400780c */ /* 0x000fe40003f44270 */
[----:B------:R-:W-:-:S02]  /*1530*/  IADD3.X R5, PT, PT, R5, R6, R22, P1, P3 ;  /* 0x0000000605057210 */ /* 0x000fc40000fe6416 */
[----:B------:R-:W-:Y:S02]  /*1540*/  IADD3 R2, P3, P4, R2, R0, R3 ;  /* 0x0000000002027210 */ /* 0x000fe40007c7e003 */
[----:B------:R-:W-:Y:S02]  /*1550*/  SEL R0, R34, RZ, P6 ;  /* 0x000000ff22007207 */ /* 0x000fe40003000000 */
[----:B------:R-:W-:Y:S02]  /*1560*/  SEL R3, R28, RZ, P2 ;  /* 0x000000ff1c037207 */ /* 0x000fe40001000000 */
[----:B------:R-:W-:Y:S02]  /*1570*/  ISETP.GT.AND P1, PT, R4, 0x1e0, PT ;  /* 0x000001e00400780c */ /* 0x000fe40003f24270 */
[----:B------:R-:W-:Y:S02]  /*1580*/  SEL R4, R33, RZ, P5 ;  /* 0x000000ff21047207 */ /* 0x000fe40002800000 */
[----:B------:R-:W-:-:S02]  /*1590*/  SEL R35, R35, RZ, P6 ;  /* 0x000000ff23237207 */ /* 0x000fc40003000000 */
[----:B------:R-:W-:Y:S02]  /*15a0*/  IADD3 R3, P5, P6, R3, R2, R0 ;  /* 0x0000000203037210 */ /* 0x000fe40007ebe000 */
[----:B------:R-:W-:Y:S02]  /*15b0*/  SEL R2, R30, RZ, P1 ;  /* 0x000000ff1e027207 */ /* 0x000fe40000800000 */
[----:B------:R-:W-:Y:S02]  /*15c0*/  IADD3.X R4, PT, PT, R4, R5, R27, P3, P4 ;  /* 0x0000000504047210 */ /* 0x000fe40001fe841b */
[----:B------:R-:W-:Y:S02]  /*15d0*/  SEL R0, R29, RZ, P2 ;  /* 0x000000ff1d007207 */ /* 0x000fe40001000000 */
[----:B------:R-:W-:Y:S02]  /*15e0*/  IADD3 R2, P2, PT, R2, R3, RZ ;  /* 0x0000000302027210 */ /* 0x000fe40007f5e0ff */
[----:B------:R-:W-:-:S02]  /*15f0*/  SEL R3, R31, RZ, P1 ;  /* 0x000000ff1f037207 */ /* 0x000fc40000800000 */
[----:B------:R-:W-:-:S05]  /*1600*/  IADD3.X R0, PT, PT, R0, R4, R35, P5, P6 ;  /* 0x0000000400007210 */ /* 0x000fca0002fec423 */
[----:B------:R-:W-:Y:S01]  /*1610*/  IMAD.X R3, R3, 0x1, R0, P2 ;  /* 0x0000000103037824 */ /* 0x000fe200010e0600 */
[----:B------:R-:W-:Y:S06]  /*1620*/  BRA `(.L_x_240) ;  /* 0x0000001000047947 */ /* 0x000fec0003800000 */
.L_x_226:
[----:B------:R-:W0:Y:S01]  /*1630*/  S2R R39, SR_TID.X ;  /* 0x0000000000277919 */ /* 0x000e220000002100 */
[----:B------:R-:W1:Y:S02]  /*1640*/  LDCU.64 UR4, c[0x0][0x380] ;  /* 0x00007000ff0477ac */ /* 0x000e640008000a00 */
[----:B-1----:R-:W-:Y:S02]  /*1650*/  IMAD.U32 R2, RZ, RZ, UR4 ;  /* 0x00000004ff027e24 */ /* 0x002fe4000f8e00ff */
[----:B------:R-:W-:Y:S02]  /*1660*/  IMAD.U32 R3, RZ, RZ, UR5 ;  /* 0x00000005ff037e24 */ /* 0x000fe4000f8e00ff */
[----:B0-----:R-:W-:-:S05]  /*1670*/  IMAD.WIDE.U32 R18, R39, 0x8, R2 ;  /* 0x0000000827127825 */ /* 0x001fca00078e0002 */
[----:B------:R-:W2:Y:S04]  /*1680*/  LDG.E.64.CONSTANT R20, desc[UR6][R18.64] ;  /* 0x0000000612147981 */ /* 0x000ea8000c1e9b00 */
[----:B------:R-:W2:Y:S04]  /*1690*/  LDG.E.64.CONSTANT R6, desc[UR6][R18.64+0x1000] ;  /* 0x0010000612067981 */ /* 0x000ea8000c1e9b00 */
[----:B------:R-:W2:Y:S04]  /*16a0*/  LDG.E.64.CONSTANT R8, desc[UR6][R18.64+0x2000] ;  /* 0x0020000612087981 */ /* 0x000ea8000c1e9b00 */
[----:B------:R-:W3:Y:S04]  /*16b0*/  LDG.E.64.CONSTANT R10, desc[UR6][R18.64+0x3000] ;  /* 0x00300006120a7981 */ /* 0x000ee8000c1e9b00 */
[----:B------:R-:W3:Y:S04]  /*16c0*/  LDG.E.64.CONSTANT R12, desc[UR6][R18.64+0x4000] ;  /* 0x00400006120c7981 */ /* 0x000ee8000c1e9b00 */
[----:B------:R-:W4:Y:S04]  /*16d0*/  LDG.E.64.CONSTANT R14, desc[UR6][R18.64+0x5000] ;  /* 0x00500006120e7981 */ /* 0x000f28000c1e9b00 */
[----:B------:R-:W4:Y:S01]  /*16e0*/  LDG.E.64.CONSTANT R16, desc[UR6][R18.64+0x6000] ;  /* 0x0060000612107981 */ /* 0x000f22000c1e9b00 */
[----:B------:R-:W-:Y:S01]  /*16f0*/  UMOV UR4, 0xe00 ;  /* 0x00000e0000047882 */ /* 0x000fe20000000000 */
[----:B--2---:R-:W-:-:S04]  /*1700*/  IADD3 R43, P0, P1, R8, R6, R20 ;  /* 0x00000006082b7210 */ /* 0x004fc8000791e014 */
[----:B------:R-:W-:Y:S02]  /*1710*/  IADD3.X R7, PT, PT, R9, R7, R21, P0, P1 ;  /* 0x0000000709077210 */ /* 0x000fe400007e2415 */
[----:B------:R-:W-:Y:S02]  /*1720*/  ISETP.GE.U32.AND P0, PT, R4, 0x1c00, PT ;  /* 0x00001c000400780c */ /* 0x000fe40003f06070 */
[----:B---3--:R-:W-:-:S04]  /*1730*/  IADD3 R43, P2, P3, R12, R10, R43 ;  /* 0x0000000a0c2b7210 */ /* 0x008fc80007b5e02b */
[----:B------:R-:W-:Y:S02]  /*1740*/  IADD3.X R11, PT, PT, R13, R11, R7, P2, P3 ;  /* 0x0000000b0d0b7210 */ /* 0x000fe400017e6407 */
[----:B----4-:R-:W-:-:S04]  /*1750*/  IADD3 R43, P1, P4, R16, R14, R43 ;  /* 0x0000000e102b7210 */ /* 0x010fc80007c3e02b */
[----:B------:R-:W-:Y:S01]  /*1760*/  IADD3.X R41, PT, PT, R17, R15, R11, P1, P4 ;  /* 0x0000000f11297210 */ /* 0x000fe20000fe840b */
[----:B------:R-:W-:Y:S08]  /*1770*/  @!P0 BRA `(.L_x_241) ;  /* 0x0000000000708947 */ /* 0x000ff00003800000 */
[----:B------:R-:W0:Y:S01]  /*1780*/  LDC R20, c[0x0][0x390] ;  /* 0x0000e400ff147b82 */ /* 0x000e220000000800 */
[----:B------:R-:W-:Y:S01]  /*1790*/  VIADD R21, R4, 0xfffff200 ;  /* 0xfffff20004157836 */ /* 0x000fe20000000000 */
[----:B------:R-:W-:-:S06]  /*17a0*/  UMOV UR4, 0xe00 ;  /* 0x00000e0000047882 */ /* 0x000fcc0000000000 */
[----:B------:R-:W1:Y:S02]  /*17b0*/  LDC.64 R2, c[0x0][0x380] ;  /* 0x0000e000ff027b82 */ /* 0x000e640000000a00 */
.L_x_243:
[----:B------:R-:W-:-:S04]  /*17c0*/  VIADD R7, R39, UR4 ;  /* 0x0000000427077c36 */ /* 0x000fc80008000000 */
[----:B-1----:R-:W-:-:S05]  /*17d0*/  IMAD.WIDE.U32 R6, R7, 0x8, R2 ;  /* 0x0000000807067825 */ /* 0x002fca00078e0002 */
[----:B------:R-:W2:Y:S04]  /*17e0*/  LDG.E.64.CONSTANT R4, desc[UR6][R6.64] ;  /* 0x0000000606047981 */ /* 0x000ea8000c1e9b00 */
[----:B------:R-:W2:Y:S04]  /*17f0*/  LDG.E.64.CONSTANT R8, desc[UR6][R6.64+0x1000] ;  /* 0x0010000606087981 */ /* 0x000ea8000c1e9b00 */
[----:B------:R-:W3:Y:S04]  /*1800*/  LDG.E.64.CONSTANT R10, desc[UR6][R6.64+0x2000] ;  /* 0x00200006060a7981 */ /* 0x000ee8000c1e9b00 */
[----:B------:R-:W3:Y:S04]  /*1810*/  LDG.E.64.CONSTANT R12, desc[UR6][R6.64+0x3000] ;  /* 0x00300006060c7981 */ /* 0x000ee8000c1e9b00 */
[----:B------:R-:W4:Y:S04]  /*1820*/  LDG.E.64.CONSTANT R14, desc[UR6][R6.64+0x4000] ;  /* 0x00400006060e7981 */ /* 0x000f28000c1e9b00 */
[----:B------:R-:W4:Y:S04]  /*1830*/  LDG.E.64.CONSTANT R16, desc[UR6][R6.64+0x5000] ;  /* 0x0050000606107981 */ /* 0x000f28000c1e9b00 */
[----:B------:R-:W5:Y:S01]  /*1840*/  LDG.E.64.CONSTANT R18, desc[UR6][R6.64+0x6000] ;  /* 0x0060000606127981 */ /* 0x000f62000c1e9b00 */
[----:B--2---:R-:W-:Y:S01]  /*1850*/  IADD3 R43, P0, P1, R8, R4, R43 ;  /* 0x00000004082b7210 */ /* 0x004fe2000791e02b */
[----:B0-----:R-:W-:-:S03]  /*1860*/  IMAD.MOV.U32 R4, RZ, RZ, R20 ;  /* 0x000000ffff047224 */ /* 0x001fc600078e0014 */
[----:B------:R-:W-:Y:S01]  /*1870*/  IADD3.X R5, PT, PT, R9, R5, R41, P0, P1 ;  /* 0x0000000509057210 */ /* 0x000fe200007e2429 */
[----:B------:R-:W-:Y:S01]  /*1880*/  VIADD R0, R4, -UR4 ;  /* 0x8000000404007c36 */ /* 0x000fe20008000000 */
[----:B---3--:R-:W-:-:S04]  /*1890*/  IADD3 R43, P2, P3, R12, R10, R43 ;  /* 0x0000000a0c2b7210 */ /* 0x008fc80007b5e02b */
[----:B------:R-:W-:Y:S02]  /*18a0*/  ISETP.GE.AND P0, PT, R0, 0xe00, PT ;  /* 0x00000e000000780c */ /* 0x000fe40003f06270 */
[----:B------:R-:W-:Y:S02]  /*18b0*/  IADD3.X R11, PT, PT, R13, R11, R5, P2, P3 ;  /* 0x0000000b0d0b7210 */ /* 0x000fe400017e6405 */
[----:B----4-:R-:W-:-:S04]  /*18c0*/  IADD3 R43, P1, P4, R16, R14, R43 ;  /* 0x0000000e102b7210 */ /* 0x010fc80007c3e02b */
[----:B-----5:R-:W-:Y:S02]  /*18d0*/  IADD3 R43, P2, PT, R18, R43, RZ ;  /* 0x0000002b122b7210 */ /* 0x020fe40007f5e0ff */
[----:B------:R-:W-:-:S05]  /*18e0*/  IADD3.X R15, PT, PT, R17, R15, R11, P1, P4 ;  /* 0x0000000f110f7210 */ /* 0x000fca0000fe840b */
[----:B------:R-:W-:Y:S01]  /*18f0*/  IMAD.X R41, R19, 0x1, R15, P2 ;  /* 0x0000000113297824 */ /* 0x000fe200010e060f */
[----:B------:R-:W-:Y:S06]  /*1900*/  @!P0 BRA `(.L_x_242) ;  /* 0x0000000800248947 */ /* 0x000fec0003800000 */
[----:B------:R-:W-:-:S06]  /*1910*/  UIADD3 UR4, UPT, UPT, UR4, 0xe00, URZ ;  /* 0x00000e0004047890 */ /* 0x000fcc000fffe0ff */
[----:B------:R-:W-:-:S13]  /*1920*/  ISETP.LT.AND P0, PT, R21, UR4, PT ;  /* 0x0000000415007c0c */ /* 0x000fda000bf01270 */
[----:B------:R-:W-:Y:S05]  /*1930*/  @!P0 BRA `(.L_x_243) ;  /* 0xfffffffc00a08947 */ /* 0x000fea000383ffff */
.L_x_241:
[----:B------:R-:W-:-:S13]  /*1940*/  ISETP.LE.AND P0, PT, R4, UR4, PT ;  /* 0x0000000404007c0c */ /* 0x000fda000bf03270 */
[----:B------:R-:W-:Y:S05]  /*1950*/  @P0 BRA `(.L_x_242) ;  /* 0x0000000800100947 */ /* 0x000fea0003800000 */
[----:B------:R-:W-:Y:S01]  /*1960*/  VIADD R0, R4, -UR4 ;  /* 0x8000000404007c36 */ /* 0x000fe20008000000 */
[----:B------:R-:W-:Y:S04]  /*1970*/  BSSY.RECONVERGENT B1, `(.L_x_242) ;  /* 0x0000082000017945 */ /* 0x000fe80003800200 */
[----:B------:R-:W-:-:S13]  /*1980*/  ISETP.GE.AND P0, PT, R39, R0, PT ;  /* 0x000000002700720c */ /* 0x000fda0003f06270 */
[----:B------:R-:W-:Y:S05]  /*1990*/  @P0 BRA `(.L_x_244) ;  /* 0x0000000400fc0947 */ /* 0x000fea0003800000 */
[----:B------:R-:W-:Y:S01]  /*19a0*/  LOP3.LUT R5, RZ, R39, RZ, 0x33, !PT ;  /* 0x00000027ff057212 */ /* 0x000fe200078e33ff */
[----:B------:R-:W-:Y:S01]  /*19b0*/  BSSY.RECONVERGENT B2, `(.L_x_245) ;  /* 0x0000015000027945 */ /* 0x000fe20003800200 */
[----:B------:R-:W-:Y:S02]  /*19c0*/  IMAD.MOV.U32 R45, RZ, RZ, R39 ;  /* 0x000000ffff2d7224 */ /* 0x000fe400078e0027 */
[----:B------:R-:W-:-:S04]  /*19d0*/  IADD3 R4, PT, PT, R4, -UR4, R5 ;  /* 0x8000000404047c10 */ /* 0x000fc8000fffe005 */
[C---:B------:R-:W-:Y:S02]  /*19e0*/  LOP3.LUT R5, R4.reuse, 0x600, RZ, 0xc0, !PT ;  /* 0x0000060004057812 */ /* 0x040fe400078ec0ff */
[----:B------:R-:W-:Y:S02]  /*19f0*/  ISETP.GE.U32.AND P1, PT, R4, 0x600, PT ;  /* 0x000006000400780c */ /* 0x000fe40003f26070 */
[----:B------:R-:W-:-:S13]  /*1a00*/  ISETP.NE.AND P0, PT, R5, 0x600, PT ;  /* 0x000006000500780c */ /* 0x000fda0003f05270 */
[----:B------:R-:W-:Y:S05]  /*1a10*/  @!P0 BRA `(.L_x_246) ;  /* 0x0000000000388947 */ /* 0x000fea0003800000 */
[----:B------:R-:W-:Y:S01]  /*1a20*/  LEA.HI R4, R4, 0x1, RZ, 0x17 ;  /* 0x0000000104047811 */ /* 0x000fe200078fb8ff */
[----:B------:R-:W-:Y:S02]  /*1a30*/  VIADD R7, R39, UR4 ;  /* 0x0000000427077c36 */ /* 0x000fe40008000000 */
[----:B------:R-:W-:Y:S01]  /*1a40*/  IMAD.MOV.U32 R45, RZ, RZ, R39 ;  /* 0x000000ffff2d7224 */ /* 0x000fe200078e0027 */
[----:B------:R-:W-:-:S05]  /*1a50*/  LOP3.LUT R4, R4, 0x3, RZ, 0xc0, !PT ;  /* 0x0000000304047812 */ /* 0x000fca00078ec0ff */
[----:B------:R-:W-:-:S07]  /*1a60*/  IMAD.MOV R6, RZ, RZ, -R4 ;  /* 0x000000ffff067224 */ /* 0x000fce00078e0a04 */
.L_x_247:
[----:B------:R-:W-:-:S06]  /*1a70*/  IMAD.WIDE.U32 R4, R7, 0x8, R2 ;  /* 0x0000000807047825 */ /* 0x000fcc00078e0002 */
[----:B------:R-:W2:Y:S01]  /*1a80*/  LDG.E.64.CONSTANT R4, desc[UR6][R4.64] ;  /* 0x0000000604047981 */ /* 0x000ea2000c1e9b00 */
[----:B------:R-:W-:Y:S02]  /*1a90*/  VIADD R6, R6, 0x1 ;  /* 0x0000000106067836 */ /* 0x000fe40000000000 */
[----:B------:R-:W-:Y:S02]  /*1aa0*/  VIADD R45, R45, 0x200 ;  /* 0x000002002d2d7836 */ /* 0x000fe40000000000 */
[----:B------:R-:W-:Y:S01]  /*1ab0*/  VIADD R7, R7, 0x200 ;  /* 0x0000020007077836 */ /* 0x000fe20000000000 */
[----:B------:R-:W-:Y:S02]  /*1ac0*/  ISETP.NE.AND P0, PT, R6, RZ, PT ;  /* 0x000000ff0600720c */ /* 0x000fe40003f05270 */
[----:B--2---:R-:W-:-:S05]  /*1ad0*/  IADD3 R43, P2, PT, R4, R43, RZ ;  /* 0x0000002b042b7210 */ /* 0x004fca0007f5e0ff */
[----:B------:R-:W-:-:S06]  /*1ae0*/  IMAD.X R41, R5, 0x1, R41, P2 ;  /* 0x0000000105297824 */ /* 0x000fcc00010e0629 */
[----:B------:R-:W-:Y:S05]  /*1af0*/  @P0 BRA `(.L_x_247) ;  /* 0xfffffffc00dc0947 */ /* 0x000fea000383ffff */
.L_x_246:
[----:B------:R-:W-:Y:S05]  /*1b00*/  BSYNC.RECONVERGENT B2 ;  /* 0x0000000000027941 */ /* 0x000fea0003800200 */
.L_x_245:
[----:B------:R-:W-:Y:S05]  /*1b10*/  @!P1 BRA `(.L_x_244) ;  /* 0x00000004009c9947 */ /* 0x000fea0003800000 */
[----:B------:R-:W0:Y:S01]  /*1b20*/  LDCU.64 UR8, c[0x0][0x380] ;  /* 0x00007000ff0877ac */ /* 0x000e220008000a00 */
[----:B------:R-:W-:Y:S01]  /*1b30*/  IMAD.IADD R7, R0, 0x1, -R45 ;  /* 0x0000000100077824 */ /* 0x000fe200078e0a2d */
[C---:B------:R-:W-:Y:S01]  /*1b40*/  IADD3 R4, P0, PT, R45.reuse, UR4, RZ ;  /* 0x000000042d047c10 */ /* 0x040fe2000ff1e0ff */
[----:B------:R-:W-:Y:S01]  /*1b50*/  BSSY.RECONVERGENT B2, `(.L_x_248) ;  /* 0x0000039000027945 */ /* 0x000fe20003800200 */
[----:B------:R-:W-:Y:S02]  /*1b60*/  VIADD R38, R45, UR4 ;  /* 0x000000042d267c36 */ /* 0x000fe40008000000 */
[----:B------:R-:W-:Y:S01]  /*1b70*/  ISETP.GT.AND P1, PT, R7, 0x1800, PT ;  /* 0x000018000700780c */ /* 0x000fe20003f24270 */
[----:B------:R-:W-:Y:S01]  /*1b80*/  IMAD.X R5, RZ, RZ, RZ, P0 ;  /* 0x000000ffff057224 */ /* 0x000fe200000e06ff */
[----:B0-----:R-:W-:-:S04]  /*1b90*/  LEA R6, P0, R4, UR8, 0x3 ;  /* 0x0000000804067c11 */ /* 0x001fc8000f8018ff */
[----:B------:R-:W-:Y:S02]  /*1ba0*/  LEA.HI.X R4, R4, UR9, R5, 0x3, P0 ;  /* 0x0000000904047c11 */ /* 0x000fe400080f1c05 */
[----:B------:R-:W-:-:S05]  /*1bb0*/  IADD3 R6, P0, PT, R6, 0x2000, RZ ;  /* 0x0000200006067810 */ /* 0x000fca0007f1e0ff */
[----:B------:R-:W-:Y:S01]  /*1bc0*/  IMAD.X R7, RZ, RZ, R4, P0 ;  /* 0x000000ffff077224 */ /* 0x000fe200000e0604 */
[----:B------:R-:W-:Y:S01]  /*1bd0*/  PLOP3.LUT P0, PT, PT, PT, PT, 0x80, 0x8 ;  /* 0x000000000008781c */ /* 0x000fe20003f0f070 */
[----:B------:R-:W-:-:S12]  /*1be0*/  @!P1 BRA `(.L_x_249) ;  /* 0x0000000000bc9947 */ /* 0x000fd80003800000 */
[----:B------:R-:W-:Y:S01]  /*1bf0*/  PLOP3.LUT P0, PT, PT, PT, PT, 0x8, 0x80 ;  /* 0x000000000080781c */ /* 0x000fe20003f0e170 */
[----:B------:R-:W-:-:S12]  /*1c00*/  VIADD R40, R0, 0xffffe800 ;  /* 0xffffe80000287836 */ /* 0x000fd80000000000 */
.L_x_250:
[C-C-:B------:R-:W-:Y:S01]  /*1c10*/  IMAD.WIDE.U32 R8, R38.reuse, 0x8, R2.reuse ;  /* 0x0000000826087825 */ /* 0x140fe200078e0002 */
[----:B------:R-:W2:Y:S03]  /*1c20*/  LDG.E.64.CONSTANT R4, desc[UR6][R6.64+-0x1000] ;  /* 0xfff0000606047981 */ /* 0x000ea6000c1e9b00 */
[----:B------:R-:W-:Y:S01]  /*1c30*/  VIADD R25, R38, 0x800 ;  /* 0x0000080026197836 */ /* 0x000fe20000000000 */
[----:B------:R-:W3:Y:S04]  /*1c40*/  LDG.E.64.CONSTANT R10, desc[UR6][R6.64] ;  /* 0x00000006060a7981 */ /* 0x000ee8000c1e9b00 */
[----:B------:R-:W2:Y:S01]  /*1c50*/  LDG.E.64.CONSTANT R8, desc[UR6][R8.64] ;  /* 0x0000000608087981 */ /* 0x000ea2000c1e9b00 */
[----:B------:R-:W-:-:S03]  /*1c60*/  IMAD.WIDE.U32 R24, R25, 0x8, R2 ;  /* 0x0000000819187825 */ /* 0x000fc600078e0002 */
[----:B------:R-:W3:Y:S01]  /*1c70*/  LDG.E.64.CONSTANT R26, desc[UR6][R6.64+0x1000] ;  /* 0x00100006061a7981 */ /* 0x000ee2000c1e9b00 */
[----:B------:R-:W-:-:S03]  /*1c80*/  VIADD R17, R38, 0x1000 ;  /* 0x0000100026117836 */ /* 0x000fc60000000000 */
[----:B------:R-:W4:Y:S01]  /*1c90*/  LDG.E.64.CONSTANT R22, desc[UR6][R6.64+0x3000] ;  /* 0x0030000606167981 */ /* 0x000f22000c1e9b00 */
[----:B------:R-:W-:-:S03]  /*1ca0*/  IMAD.WIDE.U32 R16, R17, 0x8, R2 ;  /* 0x0000000811107825 */ /* 0x000fc600078e0002 */
[----:B------:R-:W4:Y:S04]  /*1cb0*/  LDG.E.64.CONSTANT R24, desc[UR6][R24.64] ;  /* 0x0000000618187981 */ /* 0x000f28000c1e9b00 */
[----:B------:R-:W5:Y:S04]  /*1cc0*/  LDG.E.64.CONSTANT R20, desc[UR6][R6.64+0x4000] ;  /* 0x0040000606147981 */ /* 0x000f68000c1e9b00 */
[----:B------:R-:W5:Y:S04]  /*1cd0*/  LDG.E.64.CONSTANT R18, desc[UR6][R6.64+0x5000] ;  /* 0x0050000606127981 */ /* 0x000f68000c1e9b00 */
[----:B------:R-:W5:Y:S04]  /*1ce0*/  LDG.E.64.CONSTANT R14, desc[UR6][R6.64+0x7000] ;  /* 0x00700006060e7981 */ /* 0x000f68000c1e9b00 */
[----:B------:R-:W5:Y:S01]  /*1cf0*/  LDG.E.64.CONSTANT R16, desc[UR6][R16.64] ;  /* 0x0000000610107981 */ /* 0x000f62000c1e9b00 */
[----:B------:R-:W-:-:S03]  /*1d00*/  VIADD R33, R38, 0x1800 ;  /* 0x0000180026217836 */ /* 0x000fc60000000000 */
[----:B------:R-:W5:Y:S04]  /*1d10*/  LDG.E.64.CONSTANT R12, desc[UR6][R6.64+0x8000] ;  /* 0x00800006060c7981 */ /* 0x000f68000c1e9b00 */
[----:B------:R-:W5:Y:S01]  /*1d20*/  LDG.E.64.CONSTANT R28, desc[UR6][R6.64+0x9000] ;  /* 0x00900006061c7981 */ /* 0x000f62000c1e9b00 */
[----:B------:R-:W-:-:S03]  /*1d30*/  IMAD.WIDE.U32 R32, R33, 0x8, R2 ;  /* 0x0000000821207825 */ /* 0x000fc600078e0002 */
[----:B------:R-:W5:Y:S04]  /*1d40*/  LDG.E.64.CONSTANT R30, desc[UR6][R6.64+0xb000] ;  /* 0x00b00006061e7981 */ /* 0x000f68000c1e9b00 */
[----:B------:R-:W5:Y:S04]  /*1d50*/  LDG.E.64.CONSTANT R32, desc[UR6][R32.64] ;  /* 0x0000000620207981 */ /* 0x000f68000c1e9b00 */
[----:B------:R-:W5:Y:S04]  /*1d60*/  LDG.E.64.CONSTANT R34, desc[UR6][R6.64+0xc000] ;  /* 0x00c0000606227981 */ /* 0x000f68000c1e9b00 */
[----:B------:R0:W5:Y:S01]  /*1d70*/  LDG.E.64.CONSTANT R36, desc[UR6][R6.64+0xd000] ;  /* 0x00d0000606247981 */ /* 0x000162000c1e9b00 */
[----:B------:R-:W-:-:S02]  /*1d80*/  VIADD R45, R45, 0x2000 ;  /* 0x000020002d2d7836 */ /* 0x000fc40000000000 */
[----:B------:R-:W-:Y:S01]  /*1d90*/  VIADD R38, R38, 0x2000 ;  /* 0x0000200026267836 */ /* 0x000fe20000000000 */
[----:B0-----:R-:W-:-:S05]  /*1da0*/  IADD3 R6, P6, PT, R6, 0x10000, RZ ;  /* 0x0001000006067810 */ /* 0x001fca0007fde0ff */
[----:B------:R-:W-:Y:S01]  /*1db0*/  IMAD.X R7, RZ, RZ, R7, P6 ;  /* 0x000000ffff077224 */ /* 0x000fe200030e0607 */
[----:B--2---:R-:W-:-:S04]  /*1dc0*/  IADD3 R43, P1, P2, R4, R8, R43 ;  /* 0x00000008042b7210 */ /* 0x004fc80007a3e02b */
[----:B---3--:R-:W-:Y:S02]  /*1dd0*/  IADD3 R43, P3, P4, R26, R10, R43 ;  /* 0x0000000a1a2b7210 */ /* 0x008fe40007c7e02b */
[----:B------:R-:W-:-:S04]  /*1de0*/  IADD3.X R5, PT, PT, R5, R9, R41, P1, P2 ;  /* 0x0000000905057210 */ /* 0x000fc80000fe4429 */
[----:B------:R-:W-:Y:S02]  /*1df0*/  IADD3.X R11, PT, PT, R27, R11, R5, P3, P4 ;  /* 0x0000000b1b0b7210 */ /* 0x000fe40001fe8405 */
[----:B----4-:R-:W-:-:S04]  /*1e00*/  IADD3 R43, P1, P2, R22, R24, R43 ;  /* 0x00000018162b7210 */ /* 0x010fc80007a3e02b */
[----:B------:R-:W-:Y:S02]  /*1e10*/  IADD3.X R23, PT, PT, R23, R25, R11, P1, P2 ;  /* 0x0000001917177210 */ /* 0x000fe40000fe440b */
[----:B-----5:R-:W-:-:S04]  /*1e20*/  IADD3 R43, P3, P4, R18, R20, R43 ;  /* 0x00000014122b7210 */ /* 0x020fc80007c7e02b */
[----:B------:R-:W-:Y:S02]  /*1e30*/  IADD3.X R19, PT, PT, R19, R21, R23, P3, P4 ;  /* 0x0000001513137210 */ /* 0x000fe40001fe8417 */
[----:B------:R-:W-:-:S04]  /*1e40*/  IADD3 R43, P1, P2, R14, R16, R43 ;  /* 0x000000100e2b7210 */ /* 0x000fc80007a3e02b */
[----:B------:R-:W-:Y:S02]  /*1e50*/  IADD3.X R15, PT, PT, R15, R17, R19, P1, P2 ;  /* 0x000000110f0f7210 */ /* 0x000fe40000fe4413 */
[----:B------:R-:W-:-:S04]  /*1e60*/  IADD3 R43, P3, P4, R28, R12, R43 ;  /* 0x0000000c1c2b7210 */ /* 0x000fc80007c7e02b */
[----:B------:R-:W-:Y:S02]  /*1e70*/  IADD3.X R13, PT, PT, R29, R13, R15, P3, P4 ;  /* 0x0000000d1d0d7210 */ /* 0x000fe40001fe840f */
[----:B------:R-:W-:Y:S02]  /*1e80*/  ISETP.GE.AND P3, PT, R45, R40, PT ;  /* 0x000000282d00720c */ /* 0x000fe40003f66270 */
[----:B------:R-:W-:-:S04]  /*1e90*/  IADD3 R43, P2, P1, R30, R32, R43 ;  /* 0x000000201e2b7210 */ /* 0x000fc8000795e02b */
[----:B------:R-:W-:Y:S02]  /*1ea0*/  IADD3.X R31, PT, PT, R31, R33, R13, P2, P1 ;  /* 0x000000211f1f7210 */ /* 0x000fe400017e240d */
[----:B------:R-:W-:-:S04]  /*1eb0*/  IADD3 R43, P4, P5, R36, R34, R43 ;  /* 0x00000022242b7210 */ /* 0x000fc80007d9e02b */
[----:B------:R-:W-:Y:S01]  /*1ec0*/  IADD3.X R41, PT, PT, R37, R35, R31, P4, P5 ;  /* 0x0000002325297210 */ /* 0x000fe200027ea41f */
[----:B------:R-:W-:Y:S08]  /*1ed0*/  @!P3 BRA `(.L_x_250) ;  /* 0xfffffffc004cb947 */ /* 0x000ff0000383ffff */
.L_x_249:
[----:B------:R-:W-:Y:S05]  /*1ee0*/  BSYNC.RECONVERGENT B2 ;  /* 0x0000000000027941 */ /* 0x000fea0003800200 */
.L_x_248:
[----:B------:R-:W-:Y:S01]  /*1ef0*/  IMAD.IADD R4, R0, 0x1, -R45 ;  /* 0x0000000100047824 */ /* 0x000fe200078e0a2d */
[----:B------:R-:W-:Y:S04]  /*1f00*/  BSSY.RECONVERGENT B2, `(.L_x_251) ;  /* 0x000001d000027945 */ /* 0x000fe80003800200 */
[----:B------:R-:W-:-:S13]  /*1f10*/  ISETP.GT.AND P1, PT, R4, 0x800, PT ;  /* 0x000008000400780c */ /* 0x000fda0003f24270 */
[----:B------:R-:W-:Y:S05]  /*1f20*/  @!P1 BRA `(.L_x_252) ;  /* 0x0000000000689947 */ /* 0x000fea0003800000 */
[C-C-:B------:R-:W-:Y:S01]  /*1f30*/  IMAD.WIDE.U32 R10, R38.reuse, 0x8, R2.reuse ;  /* 0x00000008260a7825 */ /* 0x140fe200078e0002 */
[----:B------:R-:W2:Y:S03]  /*1f40*/  LDG.E.64.CONSTANT R12, desc[UR6][R6.64+-0x1000] ;  /* 0xfff00006060c7981 */ /* 0x000ea6000c1e9b00 */
[----:B------:R-:W-:Y:S01]  /*1f50*/  VIADD R19, R38, 0x800 ;  /* 0x0000080026137836 */ /* 0x000fe20000000000 */
[----:B------:R-:W3:Y:S04]  /*1f60*/  LDG.E.64.CONSTANT R14, desc[UR6][R6.64] ;  /* 0x00000006060e7981 */ /* 0x000ee8000c1e9b00 */
[----:B------:R-:W2:Y:S01]  /*1f70*/  LDG.E.64.CONSTANT R10, desc[UR6][R10.64] ;  /* 0x000000060a0a7981 */ /* 0x000ea2000c1e9b00 */
[----:B------:R-:W-:-:S03]  /*1f80*/  IMAD.WIDE.U32 R18, R19, 0x8, R2 ;  /* 0x0000000813127825 */ /* 0x000fc600078e0002 */
[----:B------:R-:W3:Y:S04]  /*1f90*/  LDG.E.64.CONSTANT R16, desc[UR6][R6.64+0x1000] ;  /* 0x0010000606107981 */ /* 0x000ee8000c1e9b00 */
[----:B------:R-:W4:Y:S04]  /*1fa0*/  LDG.E.64.CONSTANT R20, desc[UR6][R6.64+0x3000] ;  /* 0x0030000606147981 */ /* 0x000f28000c1e9b00 */
[----:B------:R-:W4:Y:S04]  /*1fb0*/  LDG.E.64.CONSTANT R18, desc[UR6][R18.64] ;  /* 0x0000000612127981 */ /* 0x000f28000c1e9b00 */
[----:B------:R-:W5:Y:S04]  /*1fc0*/  LDG.E.64.CONSTANT R4, desc[UR6][R6.64+0x4000] ;  /* 0x0040000606047981 */ /* 0x000f68000c1e9b00 */
[----:B------:R-:W5:Y:S01]  /*1fd0*/  LDG.E.64.CONSTANT R8, desc[UR6][R6.64+0x5000] ;  /* 0x0050000606087981 */ /* 0x000f62000c1e9b00 */
[----:B------:R-:W-:-:S02]  /*1fe0*/  VIADD R45, R45, 0x1000 ;  /* 0x000010002d2d7836 */ /* 0x000fc40000000000 */
[----:B------:R-:W-:Y:S01]  /*1ff0*/  VIADD R38, R38, 0x1000 ;  /* 0x0000100026267836 */ /* 0x000fe20000000000 */
[----:B--2---:R-:W-:-:S04]  /*2000*/  IADD3 R43, P0, P1, R12, R10, R43 ;  /* 0x0000000a0c2b7210 */ /* 0x004fc8000791e02b */
[----:B------:R-:W-:Y:S02]  /*2010*/  IADD3.X R13, PT, PT, R13, R11, R41, P0, P1 ;  /* 0x0000000b0d0d7210 */ /* 0x000fe400007e2429 */
[----:B---3--:R-:W-:Y:S02]  /*2020*/  IADD3 R43, P0, P1, R16, R14, R43 ;  /* 0x0000000e102b7210 */ /* 0x008fe4000791e02b */
[----:B------:R-:W-:Y:S02]  /*2030*/  IADD3 R10, P3, PT, R6, 0x8000, RZ ;  /* 0x00008000060a7810 */ /* 0x000fe40007f7e0ff */
[----:B------:R-:W-:Y:S02]  /*2040*/  IADD3.X R15, PT, PT, R17, R15, R13, P0, P1 ;  /* 0x0000000f110f7210 */ /* 0x000fe400007e240d */
[----:B----4-:R-:W-:Y:S01]  /*2050*/  IADD3 R43, P0, P1, R20, R18, R43 ;  /* 0x00000012142b7210 */ /* 0x010fe2000791e02b */
[----:B------:R-:W-:-:S03]  /*2060*/  IMAD.X R11, RZ, RZ, R7, P3 ;  /* 0x000000ffff0b7224 */ /* 0x000fc600018e0607 */
[----:B------:R-:W-:Y:S02]  /*2070*/  IADD3.X R21, PT, PT, R21, R19, R15, P0, P1 ;  /* 0x0000001315157210 */ /* 0x000fe400007e240f */
[----:B-----5:R-:W-:Y:S01]  /*2080*/  IADD3 R43, P1, P2, R8, R4, R43 ;  /* 0x00000004082b7210 */ /* 0x020fe20007a3e02b */
[----:B------:R-:W-:Y:S01]  /*2090*/  IMAD.MOV.U32 R6, RZ, RZ, R10 ;  /* 0x000000ffff067224 */ /* 0x000fe200078e000a */
[----:B------:R-:W-:Y:S01]  /*20a0*/  PLOP3.LUT P0, PT, PT, PT, PT, 0x8, 0x80 ;  /* 0x000000000080781c */ /* 0x000fe20003f0e170 */
[----:B------:R-:W-:Y:S01]  /*20b0*/  IMAD.MOV.U32 R7, RZ, RZ, R11 ;  /* 0x000000ffff077224 */ /* 0x000fe200078e000b */
[----:B------:R-:W-:-:S11]  /*20c0*/  IADD3.X R41, PT, PT, R9, R5, R21, P1, P2 ;  /* 0x0000000509297210 */ /* 0x000fd60000fe4415 */
.L_x_252:
[----:B------:R-:W-:Y:S05]  /*20d0*/  BSYNC.RECONVERGENT B2 ;  /* 0x0000000000027941 */ /* 0x000fea0003800200 */
.L_x_251:
[----:B------:R-:W-:-:S13]  /*20e0*/  ISETP.LT.OR P0, PT, R45, R0, P0 ;  /* 0x000000002d00720c */ /* 0x000fda0000701670 */
[----:B------:R-:W-:Y:S05]  /*20f0*/  @!P0 BRA `(.L_x_244) ;  /* 0x0000000000248947 */ /* 0x000fea0003800000 */
[----:B------:R-:W-:Y:S01]  /*2100*/  IMAD.WIDE.U32 R2, R38, 0x8, R2 ;  /* 0x0000000826027825 */ /* 0x000fe200078e0002 */
[----:B------:R-:W2:Y:S04]  /*2110*/  LDG.E.64.CONSTANT R4, desc[UR6][R6.64+-0x1000] ;  /* 0xfff0000606047981 */ /* 0x000ea8000c1e9b00 */
[----:B------:R-:W3:Y:S04]  /*2120*/  LDG.E.64.CONSTANT R8, desc[UR6][R6.64] ;  /* 0x0000000606087981 */ /* 0x000ee8000c1e9b00 */
[----:B------:R-:W2:Y:S04]  /*2130*/  LDG.E.64.CONSTANT R2, desc[UR6][R2.64] ;  /* 0x0000000602027981 */ /* 0x000ea8000c1e9b00 */
[----:B------:R-:W3:Y:S01]  /*2140*/  LDG.E.64.CONSTANT R10, desc[UR6][R6.64+0x1000] ;  /* 0x00100006060a7981 */ /* 0x000ee2000c1e9b00 */
[----:B--2---:R-:W-:-:S04]  /*2150*/  IADD3 R43, P0, P1, R4, R2, R43 ;  /* 0x00000002042b7210 */ /* 0x004fc8000791e02b */
[----:B---3--:R-:W-:Y:S02]  /*2160*/  IADD3 R43, P2, P3, R10, R8, R43 ;  /* 0x000000080a2b7210 */ /* 0x008fe40007b5e02b */
[----:B------:R-:W-:-:S04]  /*2170*/  IADD3.X R41, PT, PT, R5, R3, R41, P0, P1 ;  /* 0x0000000305297210 */ /* 0x000fc800007e2429 */
[----:B------:R-:W-:-:S07]  /*2180*/  IADD3.X R41, PT, PT, R11, R9, R41, P2, P3 ;  /* 0x000000090b297210 */ /* 0x000fce00017e6429 */
.L_x_244:
[----:B------:R-:W-:Y:S05]  /*2190*/  BSYNC.RECONVERGENT B1 ;  /* 0x0000000000017941 */ /* 0x000fea0003800200 */
.L_x_242:
[----:B------:R-:W0:Y:S01]  /*21a0*/  S2R R6, SR_LANEID ;  /* 0x0000000000067919 */ /* 0x000e220000000000 */
[----:B------:R-:W1:Y:S04]  /*21b0*/  SHFL.DOWN PT, R0, R43, 0x1, 0x1f ;  /* 0x08201f002b007f89 */ /* 0x000e6800000e0000 */
[----:B------:R-:W2:Y:S01]  /*21c0*/  SHFL.DOWN PT, R2, R41, 0x1, 0x1f ;  /* 0x08201f0029027f89 */ /* 0x000ea200000e0000 */
[C---:B0-----:R-:W-:Y:S02]  /*21d0*/  ISETP.GT.AND P0, PT, R6.reuse, 0x1e, PT ;  /* 0x0000001e0600780c */ /* 0x041fe40003f04270 */
[----:B------:R-:W-:Y:S02]  /*21e0*/  ISETP.GT.AND P1, PT, R6, 0x1d, PT ;  /* 0x0000001d0600780c */ /* 0x000fe40003f24270 */
[----:B-1----:R-:W-:-:S02]  /*21f0*/  SEL R0, R0, RZ, !P0 ;  /* 0x000000ff00007207 */ /* 0x002fc40004000000 */
[----:B--2---:R-:W-:Y:S02]  /*2200*/  SEL R2, R2, RZ, !P0 ;  /* 0x000000ff02027207 */ /* 0x004fe40004000000 */
[----:B------:R-:W-:Y:S02]  /*2210*/  IADD3 R7, P0, PT, R43, R0, RZ ;  /* 0x000000002b077210 */ /* 0x000fe40007f1e0ff */
[----:B------:R-:W-:-:S03]  /*2220*/  ISETP.NE.AND P2, PT, R6, RZ, PT ;  /* 0x000000ff0600720c */ /* 0x000fc60003f45270 */
[----:B------:R-:W-:Y:S01]  /*2230*/  IMAD.X R9, R41, 0x1, R2, P0 ;  /* 0x0000000129097824 */ /* 0x000fe200000e0602 */
[----:B------:R-:W0:Y:S04]  /*2240*/  SHFL.DOWN PT, R0, R7, 0x2, 0x1f ;  /* 0x08401f0007007f89 */ /* 0x000e2800000e0000 */
[----:B------:R-:W1:Y:S05]  /*2250*/  SHFL.DOWN PT, R2, R9, 0x2, 0x1f ;  /* 0x08401f0009027f89 */ /* 0x000e6a00000e0000 */
[----:B------:R-:W2:Y:S01]  /*2260*/  @!P2 S2R R11, SR_CgaCtaId ;  /* 0x00000000000ba919 */ /* 0x000ea20000008800 */
        /* <DEDUP_REMOVED lines=12> */
[----:B------:R-:W-:-:S05]  /*2330*/  IMAD.X R9, R2, 0x1, R5, P0 ;  /* 0x0000000102097824 */ /* 0x000fca00000e0605 */
[----:B------:R-:W1:Y:S01]  /*2340*/  SHFL.DOWN PT, R2, R9, 0x8, 0x1f ;  /* 0x09001f0009027f89 */ /* 0x000e6200000e0000 */
[----:B0-----:R-:W-:-:S04]  /*2350*/  SEL R0, R0, RZ, !P1 ;  /* 0x000000ff00007207 */ /* 0x001fc80004800000 */
[----:B------:R-:W-:Y:S02]  /*2360*/  IADD3 R5, P0, PT, R0, R7, RZ ;  /* 0x0000000700057210 */ /* 0x000fe40007f1e0ff */
[----:B-1----:R-:W-:-:S03]  /*2370*/  SEL R2, R2, RZ, !P1 ;  /* 0x000000ff02027207 */ /* 0x002fc60004800000 */
[----:B------:R-:W0:Y:S01]  /*2380*/  SHFL.DOWN PT, R0, R5, 0x10, 0x1f ;  /* 0x0a001f0005007f89 */ /* 0x000e2200000e0000 */
[----:B------:R-:W-:Y:S02]  /*2390*/  ISETP.GT.AND P1, PT, R6, 0xf, PT ;  /* 0x0000000f0600780c */ /* 0x000fe40003f24270 */
[----:B------:R-:W-:Y:S01]  /*23a0*/  @!P2 SHF.R.U32.HI R6, RZ, 0x2, R39 ;  /* 0x00000002ff06a819 */ /* 0x000fe20000011627 */
[----:B------:R-:W-:Y:S01]  /*23b0*/  IMAD.X R4, R2, 0x1, R9, P0 ;  /* 0x0000000102047824 */ /* 0x000fe200000e0609 */
[----:B------:R-:W-:Y:S02]  /*23c0*/  @!P2 MOV R2, 0x400 ;  /* 0x000004000002a802 */ /* 0x000fe40000000f00 */
[----:B------:R-:W-:Y:S02]  /*23d0*/  @!P2 LOP3.LUT R6, R6, 0xf8, RZ, 0xc0, !PT ;  /* 0x000000f80606a812 */ /* 0x000fe400078ec0ff */
[----:B------:R-:W1:Y:S01]  /*23e0*/  SHFL.DOWN PT, R3, R4, 0x10, 0x1f ;  /* 0x0a001f0004037f89 */ /* 0x000e6200000e0000 */
[----:B--2---:R-:W-:-:S05]  /*23f0*/  @!P2 LEA R11, R11, R2, 0x18 ;  /* 0x000000020b0ba211 */ /* 0x004fca00078ec0ff */
[----:B------:R-:W-:Y:S01]  /*2400*/  @!P2 IMAD.IADD R11, R6, 0x1, R11 ;  /* 0x00000001060ba824 */ /* 0x000fe200078e020b */
[----:B0-----:R-:W-:-:S04]  /*2410*/  SEL R0, R0, RZ, !P1 ;  /* 0x000000ff00007207 */ /* 0x001fc80004800000 */
[----:B------:R-:W-:Y:S02]  /*2420*/  IADD3 R2, P0, PT, R0, R5, RZ ;  /* 0x0000000500027210 */ /* 0x000fe40007f1e0ff */
[----:B-1----:R-:W-:-:S05]  /*2430*/  SEL R3, R3, RZ, !P1 ;  /* 0x000000ff03037207 */ /* 0x002fca0004800000 */
[----:B------:R-:W-:Y:S01]  /*2440*/  IMAD.X R3, R3, 0x1, R4, P0 ;  /* 0x0000000103037824 */ /* 0x000fe200000e0604 */
[----:B------:R-:W-:-:S04]  /*2450*/  ISETP.NE.AND P0, PT, R39, RZ, PT ;  /* 0x000000ff2700720c */ /* 0x000fc80003f05270 */
[----:B------:R0:W-:Y:S01]  /*2460*/  @!P2 STS.64 [R11+0x10], R2 ;  /* 0x000010020b00a388 */ /* 0x0001e20000000a00 */
[----:B------:R-:W-:Y:S08]  /*2470*/  BAR.SYNC.DEFER_BLOCKING 0x0 ;  /* 0x0000000000007b1d */ /* 0x000ff00000010000 */
[----:B------:R-:W-:Y:S05]  /*2480*/  @P0 BRA `(.L_x_240) ;  /* 0x00000000006c0947 */ /* 0x000fea0003800000 */
[----:B------:R-:W1:Y:S01]  /*2490*/  S2UR UR5, SR_CgaCtaId ;  /* 0x00000000000579c3 */ /* 0x000e620000008800 */
[----:B------:R-:W-:Y:S02]  /*24a0*/  UMOV UR4, 0x400 ;  /* 0x0000040000047882 */ /* 0x000fe40000000000 */
[----:B-1----:R-:W-:-:S09]  /*24b0*/  ULEA UR4, UR5, UR4, 0x18 ;  /* 0x0000000405047291 */ /* 0x002fd2000f8ec0ff */
[----:B------:R-:W-:Y:S04]  /*24c0*/  LDS.64 R32, [UR4+0x18] ;  /* 0x00001804ff207984 */ /* 0x000fe80008000a00 */
[----:B------:R-:W1:Y:S04]  /*24d0*/  LDS.128 R28, [UR4+0x20] ;  /* 0x00002004ff1c7984 */ /* 0x000e680008000c00 */
[----:B------:R-:W2:Y:S04]  /*24e0*/  LDS.128 R24, [UR4+0x30] ;  /* 0x00003004ff187984 */ /* 0x000ea80008000c00 */
[----:B------:R-:W3:Y:S04]  /*24f0*/  LDS.128 R20, [UR4+0x40] ;  /* 0x00004004ff147984 */ /* 0x000ee80008000c00 */
[----:B------:R-:W4:Y:S04]  /*2500*/  LDS.128 R16, [UR4+0x50] ;  /* 0x00005004ff107984 */ /* 0x000f280008000c00 */
[----:B------:R-:W5:Y:S04]  /*2510*/  LDS.128 R12, [UR4+0x60] ;  /* 0x00006004ff0c7984 */ /* 0x000f680008000c00 */
[----:B0-----:R-:W0:Y:S04]  /*2520*/  LDS.128 R8, [UR4+0x70] ;  /* 0x00007004ff087984 */ /* 0x001e280008000c00 */
[----:B------:R-:W0:Y:S01]  /*2530*/  LDS.128 R4, [UR4+0x80] ;  /* 0x00008004ff047984 */ /* 0x000e220008000c00 */
[----:B-1----:R-:W-:-:S04]  /*2540*/  IADD3 R35, P1, P2, R28, R32, R2 ;  /* 0x000000201c237210 */ /* 0x002fc80007a3e002 */
[----:B--2---:R-:W-:Y:S02]  /*2550*/  IADD3 R35, P3, P4, R24, R35, R30 ;  /* 0x0000002318237210 */ /* 0x004fe40007c7e01e */
[----:B------:R-:W-:Y:S02]  /*2560*/  IADD3.X R29, PT, PT, R29, R33, R3, P1, P2 ;  /* 0x000000211d1d7210 */ /* 0x000fe40000fe4403 */
[----:B---3--:R-:W-:Y:S02]  /*2570*/  IADD3 R3, P1, P2, R20, R35, R26 ;  /* 0x0000002314037210 */ /* 0x008fe40007a3e01a */
[----:B------:R-:W-:Y:S02]  /*2580*/  IADD3.X R25, PT, PT, R25, R29, R31, P3, P4 ;  /* 0x0000001d19197210 */ /* 0x000fe40001fe841f */
[----:B----4-:R-:W-:Y:S02]  /*2590*/  IADD3 R3, P3, P4, R16, R3, R22 ;  /* 0x0000000310037210 */ /* 0x010fe40007c7e016 */
[----:B------:R-:W-:-:S02]  /*25a0*/  IADD3.X R21, PT, PT, R21, R25, R27, P1, P2 ;  /* 0x0000001915157210 */ /* 0x000fc40000fe441b */
[----:B-----5:R-:W-:Y:S02]  /*25b0*/  IADD3 R3, P1, P2, R12, R3, R18 ;  /* 0x000000030c037210 */ /* 0x020fe40007a3e012 */
[----:B------:R-:W-:Y:S02]  /*25c0*/  IADD3.X R17, PT, PT, R17, R21, R23, P3, P4 ;  /* 0x0000001511117210 */ /* 0x000fe40001fe8417 */
[----:B0-----:R-:W-:Y:S02]  /*25d0*/  IADD3 R3, P3, P4, R8, R3, R14 ;  /* 0x0000000308037210 */ /* 0x001fe40007c7e00e */
[----:B------:R-:W-:Y:S02]  /*25e0*/  IADD3.X R13, PT, PT, R13, R17, R19, P1, P2 ;  /* 0x000000110d0d7210 */ /* 0x000fe40000fe4413 */
[----:B------:R-:W-:Y:S02]  /*25f0*/  IADD3 R3, P1, P2, R4, R3, R10 ;  /* 0x0000000304037210 */ /* 0x000fe40007a3e00a */
[----:B------:R-:W-:-:S02]  /*2600*/  IADD3.X R9, PT, PT, R9, R13, R15, P3, P4 ;  /* 0x0000000d09097210 */ /* 0x000fc40001fe840f */
[----:B------:R-:W-:Y:S02]  /*2610*/  IADD3 R2, P3, PT, R3, R6, RZ ;  /* 0x0000000603027210 */ /* 0x000fe40007f7e0ff */
[----:B------:R-:W-:-:S05]  /*2620*/  IADD3.X R3, PT, PT, R5, R9, R11, P1, P2 ;  /* 0x0000000905037210 */ /* 0x000fca0000fe440b */
[----:B------:R-:W-:-:S07]  /*2630*/  IMAD.X R3, R3, 0x1, R7, P3 ;  /* 0x0000000103037824 */ /* 0x000fce00018e0607 */
.L_x_240:
[----:B------:R-:W-:Y:S05]  /*2640*/  BSYNC.RECONVERGENT B0 ;  /* 0x0000000000007941 */ /* 0x000fea0003800200 */
.L_x_225:
[----:B------:R-:W-:Y:S05]  /*2650*/  @P0 EXIT ;  /* 0x000000000000094d */ /* 0x000fea0003800000 */
[----:B------:R-:W0:Y:S01]  /*2660*/  LDCU.64 UR4, c[0x0][0x398] ;  /* 0x00007300ff0477ac */ /* 0x000e220008000a00 */
[----:B------:R-:W3:Y:S01]  /*2670*/  LDC.64 R4, c[0x0][0x388] ;  /* 0x0000e200ff047b82 */ /* 0x000ee20000000a00 */
[----:B012---:R-:W-:-:S04]  /*2680*/  IADD3 R2, P0, PT, R2, UR4, RZ ;  /* 0x0000000402027c10 */ /* 0x007fc8000ff1e0ff */
[----:B------:R-:W-:-:S05]  /*2690*/  IADD3.X R3, PT, PT, R3, UR5, RZ, P0, !PT ;  /* 0x0000000503037c10 */ /* 0x000fca00087fe4ff */
[----:B---3--:R-:W-:Y:S01]  /*26a0*/  STG.E.64 desc[UR6][R4.64], R2 ;  /* 0x0000000204007986 */ /* 0x008fe2000c101b06 */
[----:B------:R-:W-:Y:S05]  /*26b0*/  EXIT ;  /* 0x000000000000794d */ /* 0x000fea0003800000 */
.L_x_253:
        /* <DEDUP_REMOVED lines=12> */
.L_x_910:


//--------------------- .text._ZN3cub18CUB_300001_SM_10006detail6reduce18DeviceReduceKernelINS2_10policy_hubIlyN4cuda3std3__44plusIlEEE10Policy1000EN6thrust24THRUST_300001_SM_1000_NS18transform_iteratorI17greater_than_fiveNSD_6detail15normal_iteratorINSD_10device_ptrIiEEEEllEEyS9_lNS7_10__identityEEEvT0_PT3_T1_NS0_13GridEvenShareISQ_EET2_T4_ --------------------------
	.section	.text._ZN3cub18CUB_300001_SM_10006detail6reduce18DeviceReduceKernelINS2_10policy_hubIlyN4cuda3std3__44plusIlEEE10Policy1000EN6thrust24THRUST_300001_SM_1000_NS18transform_iteratorI17greater_than_fiveNSD_6detail15normal_iteratorINSD_10device_ptrIiEEEEllEEyS9_lNS7_10__identityEEEvT0_PT3_T1_NS0_13GridEvenShareISQ_EET2_T4_,"ax",@progbits
	.align	128
        .global         _ZN3cub18CUB_300001_SM_10006detail6reduce18DeviceReduceKernelINS2_10policy_hubIlyN4cuda3std3__44plusIlEEE10Policy1000EN6thrust24THRUST_300001_SM_1000_NS18transform_iteratorI17greater_than_fiveNSD_6detail15normal_iteratorINSD_10device_ptrIiEEEEllEEyS9_lNS7_10__identityEEEvT0_PT3_T1_NS0_13GridEvenShareISQ_EET2_T4_
        .type           _ZN3cub18CUB_300001_SM_10006detail6reduce18DeviceReduceKernelINS2_10policy_hubIlyN4cuda3std3__44plusIlEEE10Policy1000EN6thrust24THRUST_300001_SM_1000_NS18transform_iteratorI17greater_than_fiveNSD_6detail15normal_iteratorINSD_10device_ptrIiEEEEllEEyS9_lNS7_10__identityEEEvT0_PT3_T1_NS0_13GridEvenShareISQ_EET2_T4_,@function
        .size           _ZN3cub18CUB_300001_SM_10006detail6reduce18DeviceReduceKernelINS2_10policy_hubIlyN4cuda3std3__44plusIlEEE10Policy1000EN6thrust24THRUST_300001_SM_1000_NS18transform_iteratorI17greater_than_fiveNSD_6detail15normal_iteratorINSD_10device_ptrIiEEEEllEEyS9_lNS7_10__identityEEEvT0_PT3_T1_NS0_13GridEvenShareISQ_EET2_T4_,(.L_x_911 - _ZN3cub18CUB_300001_SM_10006detail6reduce18DeviceReduceKernelINS2_10policy_hubIlyN4cuda3std3__44plusIlEEE10Policy1000EN6thrust24THRUST_300001_SM_1000_NS18transform_iteratorI17greater_than_fiveNSD_6detail15normal_iteratorINSD_10device_ptrIiEEEEllEEyS9_lNS7_10__identityEEEvT0_PT3_T1_NS0_13GridEvenShareISQ_EET2_T4_)
        .other          _ZN3cub18CUB_300001_SM_10006detail6reduce18DeviceReduceKernelINS2_10policy_hubIlyN4cuda3std3__44plusIlEEE10Policy1000EN6thrust24THRUST_300001_SM_1000_NS18transform_iteratorI17greater_than_fiveNSD_6detail15normal_iteratorINSD_10device_ptrIiEEEEllEEyS9_lNS7_10__identityEEEvT0_PT3_T1_NS0_13GridEvenShareISQ_EET2_T4_,@"STO_CUDA_ENTRY STV_DEFAULT"
_ZN3cub18CUB_300001_SM_10006detail6reduce18DeviceReduceKernelINS2_10policy_hubIlyN4cuda3std3__44plusIlEEE10Policy1000EN6thrust24THRUST_300001_SM_1000_NS18transform_iteratorI17greater_than_fiveNSD_6detail15normal_iteratorINSD_10device_ptrIiEEEEllEEyS9_lNS7_10__identityEEEvT0_PT3_T1_NS0_13GridEvenShareISQ_EET2_T4_:
.text._ZN3cub18CUB_300001_SM_10006detail6reduce18DeviceReduceKernelINS2_10policy_hubIlyN4cuda3std3__44plusIlEEE10Policy1000EN6thrust24THRUST_300001_SM_1000_NS18transform_iteratorI17greater_than_fiveNSD_6detail15normal_iteratorINSD_10device_ptrIiEEEEllEEyS9_lNS7_10__identityEEEvT0_PT3_T1_NS0_13GridEvenShareISQ_EET2_T4_:
[----:B------:R-:W-:Y:S08]  /*0000*/  LDC R1, c[0x0][0x37c] ;  /* 0x0000df00ff017b82 */ /* 0x000ff00000000800 */
[----:B------:R-:W0:Y:S01]  /*0010*/  S2UR UR17, SR_CTAID.X ;  /* 0x00000000001179c3 */ /* 0x000e220000002500 */
[----:B------:R-:W1:Y:S01]  /*0020*/  LDCU.64 UR4, c[0x0][0x3c0] ;  /* 0x00007800ff0477ac */ /* 0x000e620008000a00 */
[----:B------:R-:W-:Y:S01]  /*0030*/  BSSY.RECONVERGENT B0, `(.L_x_254) ;  /* 0x0000327000007945 */ /* 0x000fe20003800200 */
[----:B------:R-:W2:Y:S01]  /*0040*/  LDCU UR11, c[0x0][0x3c8] ;  /* 0x00007900ff0b77ac */ /* 0x000ea20008000800 */
[----:B------:R-:W3:Y:S01]  /*0050*/  LDCU.64 UR18, c[0x0][0x358] ;  /* 0x00006b00ff1277ac */ /* 0x000ee20008000a00 */
[----:B-1----:R-:W-:-:S02]  /*0060*/  IMAD.U32 R8, RZ, RZ, UR4 ;  /* 0x00000004ff087e24 */ /* 0x002fc4000f8e00ff */
[----:B------:R-:W-:Y:S01]  /*0070*/  IMAD.U32 R9, RZ, RZ, UR5 ;  /* 0x00000005ff097e24 */ /* 0x000fe2000f8e00ff */
[----:B--2---:R-:W-:Y:S02]  /*0080*/  UIMAD UR5, UR11, 0xe00, URZ ;  /* 0x00000e000b0578a4 */ /* 0x004fe4000f8e02ff */
[----:B0-----:R-:W-:Y:S02]  /*0090*/  UIMAD UR9, UR17, 0xe00, URZ ;  /* 0x00000e00110978a4 */ /* 0x001fe4000f8e02ff */
[----:B------:R-:W-:-:S04]  /*00a0*/  USHF.R.S32.HI UR4, URZ, 0x1f, UR5 ;  /* 0x0000001fff047899 */ /* 0x000fc80008011405 */
[----:B------:R-:W-:-:S04]  /*00b0*/  IADD3 R13, P1, PT, R8, -UR9, RZ ;  /* 0x80000009080d7c10 */ /* 0x000fc8000ff3e0ff */
[----:B------:R-:W-:Y:S02]  /*00c0*/  ISETP.GT.U32.AND P0, PT, R13, 0xdff, PT ;  /* 0x00000dff0d00780c */ /* 0x000fe40003f04070 */
[----:B------:R-:W-:-:S04]  /*00d0*/  IADD3.X R14, PT, PT, R9, -0x1, RZ, P1, !PT ;  /* 0xffffffff090e7810 */ /* 0x000fc80000ffe4ff */
[----:B------:R-:W-:-:S13]  /*00e0*/  ISETP.GT.U32.AND.EX P0, PT, R14, RZ, PT, P0 ;  /* 0x000000ff0e00720c */ /* 0x000fda0003f04100 */
[----:B---3--:R-:W-:Y:S05]  /*00f0*/  @P0 BRA `(.L_x_255) ;  /* 0x0000001800740947 */ /* 0x008fea0003800000 */
[----:B------:R-:W0:Y:S01]  /*0100*/  S2R R7, SR_TID.X ;  /* 0x0000000000077919 */ /* 0x000e220000002100 */
[----:B------:R-:W-:Y:S01]  /*0110*/  VIADD R2, R8, -UR9 ;  /* 0x8000000908027c36 */ /* 0x000fe20008000000 */
[----:B------:R-:W1:Y:S01]  /*0120*/  LDCU UR6, c[0x0][0x388] ;  /* 0x00007100ff0677ac */ /* 0x000e620008000800 */
[----:B------:R-:W-:Y:S01]  /*0130*/  BSSY.RECONVERGENT B1, `(.L_x_256) ;  /* 0x000000f000017945 */ /* 0x000fe20003800200 */
[----:B------:R-:W-:Y:S02]  /*0140*/  IMAD.MOV.U32 R0, RZ, RZ, RZ ;  /* 0x000000ffff007224 */ /* 0x000fe400078e00ff */
[----:B------:R-:W-:Y:S01]  /*0150*/  IMAD.MOV.U32 R3, RZ, RZ, RZ ;  /* 0x000000ffff037224 */ /* 0x000fe200078e00ff */
[----:B0-----:R-:W-:Y:S01]  /*0160*/  ISETP.GE.AND P0, PT, R7, R2, PT ;  /* 0x000000020700720c */ /* 0x001fe20003f06270 */
[----:B------:R-:W-:-:S12]  /*0170*/  IMAD.MOV.U32 R9, RZ, RZ, R7 ;  /* 0x000000ffff097224 */ /* 0x000fd800078e0007 */
[----:B-1----:R-:W-:Y:S05]  /*0180*/  @P0 BRA `(.L_x_257) ;  /* 0x0000000000240947 */ /* 0x002fea0003800000 */
[----:B------:R-:W0:Y:S01]  /*0190*/  LDC.64 R4, c[0x0][0x380] ;  /* 0x0000e000ff047b82 */ /* 0x000e220000000a00 */
[----:B------:R-:W-:Y:S01]  /*01a0*/  VIADD R3, R7, UR9 ;  /* 0x0000000907037c36 */ /* 0x000fe20008000000 */
[----:B------:R-:W1:Y:S03]  /*01b0*/  LDCU UR4, c[0x0][0x388] ;  /* 0x00007100ff0477ac */ /* 0x000e660008000800 */
[----:B0-----:R-:W-:-:S06]  /*01c0*/  IMAD.WIDE.U32 R4, R3, 0x4, R4 ;  /* 0x0000000403047825 */ /* 0x001fcc00078e0004 */
[----:B------:R-:W1:Y:S01]  /*01d0*/  LDG.E R4, desc[UR18][R4.64] ;  /* 0x0000001204047981 */ /* 0x000e62000c1e1900 */
[----:B------:R-:W-:Y:S02]  /*01e0*/  VIADD R9, R7, 0x200 ;  /* 0x0000020007097836 */ /* 0x000fe40000000000 */
[----:B------:R-:W-:Y:S01]  /*01f0*/  IMAD.MOV.U32 R3, RZ, RZ, RZ ;  /* 0x000000ffff037224 */ /* 0x000fe200078e00ff */
[----:B-1----:R-:W-:-:S04]  /*0200*/  ISETP.GT.AND P0, PT, R4, UR4, PT ;  /* 0x0000000404007c0c */ /* 0x002fc8000bf04270 */
[----:B------:R-:W-:-:S09]  /*0210*/  SEL R0, RZ, 0x1, !P0 ;  /* 0x00000001ff007807 */ /* 0x000fd20004000000 */
.L_x_257:
[----:B------:R-:W-:Y:S05]  /*0220*/  BSYNC.RECONVERGENT B1 ;  /* 0x0000000000017941 */ /* 0x000fea0003800200 */
.L_x_256:
[----:B------:R-:W-:Y:S01]  /*0230*/  ISETP.GE.AND P0, PT, R9, R2, PT ;  /* 0x000000020900720c */ /* 0x000fe20003f06270 */
[----:B------:R-:W-:-:S12]  /*0240*/  BSSY.RECONVERGENT B1, `(.L_x_258) ;  /* 0x00000b6000017945 */ /* 0x000fd80003800200 */
[----:B------:R-:W-:Y:S05]  /*0250*/  @P0 BRA `(.L_x_259) ;  /* 0x0000000800d00947 */ /* 0x000fea0003800000 */
[----:B------:R-:W-:Y:S01]  /*0260*/  LOP3.LUT R5, RZ, R9, RZ, 0x33, !PT ;  /* 0x00000009ff057212 */ /* 0x000fe200078e33ff */
[----:B------:R-:W-:Y:S03]  /*0270*/  BSSY.RECONVERGENT B2, `(.L_x_260) ;  /* 0x0000056000027945 */ /* 0x000fe60003800200 */
[----:B------:R-:W-:-:S04]  /*0280*/  IADD3 R5, PT, PT, R8, -UR9, R5 ;  /* 0x8000000908057c10 */ /* 0x000fc8000fffe005 */
[C---:B------:R-:W-:Y:S02]  /*0290*/  ISETP.GE.U32.AND P1, PT, R5.reuse, 0x1e00, PT ;  /* 0x00001e000500780c */ /* 0x040fe40003f26070 */
[----:B------:R-:W-:-:S04]  /*02a0*/  LEA.HI R6, R5, 0x1, RZ, 0x17 ;  /* 0x0000000105067811 */ /* 0x000fc800078fb8ff */
[----:B------:R-:W-:-:S04]  /*02b0*/  LOP3.LUT R23, R6, 0xf, RZ, 0xc0, !PT ;  /* 0x0000000f06177812 */ /* 0x000fc800078ec0ff */
[----:B------:R-:W-:-:S03]  /*02c0*/  ISETP.NE.AND P0, PT, R23, RZ, PT ;  /* 0x000000ff1700720c */ /* 0x000fc60003f05270 */
[----:B------:R-:W-:Y:S10]  /*02d0*/  @!P1 BRA `(.L_x_261) ;  /* 0x00000004003c9947 */ /* 0x000ff40003800000 */
[----:B------:R-:W0:Y:S01]  /*02e0*/  LDCU.64 UR4, c[0x0][0x380] ;  /* 0x00007000ff0477ac */ /* 0x000e220008000a00 */
[----:B------:R-:W-:Y:S01]  /*02f0*/  IMAD.WIDE.U32 R4, R9, 0x4, RZ ;  /* 0x0000000409047825 */ /* 0x000fe200078e00ff */
[----:B------:R-:W-:-:S03]  /*0300*/  LOP3.LUT R8, R6, 0xfffff0, RZ, 0xc0, !PT ;  /* 0x00fffff006087812 */ /* 0x000fc600078ec0ff */
[----:B------:R-:W-:Y:S02]  /*0310*/  IMAD.U32 R11, RZ, RZ, UR17 ;  /* 0x00000011ff0b7e24 */ /* 0x000fe4000f8e00ff */
[----:B------:R-:W-:Y:S02]  /*0320*/  IMAD.MOV R8, RZ, RZ, -R8 ;  /* 0x000000ffff087224 */ /* 0x000fe400078e0a08 */
[----:B------:R-:W-:-:S03]  /*0330*/  IMAD.WIDE.U32 R4, R11, 0x3800, R4 ;  /* 0x000038000b047825 */ /* 0x000fc600078e0004 */
[----:B0-----:R-:W-:-:S04]  /*0340*/  IADD3 R4, P1, PT, R4, UR4, RZ ;  /* 0x0000000404047c10 */ /* 0x001fc8000ff3e0ff */
[----:B------:R-:W-:-:S04]  /*0350*/  IADD3 R4, P2, PT, R4, 0x4000, RZ ;  /* 0x0000400004047810 */ /* 0x000fc80007f5e0ff */
[----:B------:R-:W-:-:S09]  /*0360*/  IADD3.X R5, PT, PT, RZ, UR5, R5, P2, P1 ;  /* 0x00000005ff057c10 */ /* 0x000fd200097e2405 */
.L_x_262:
[----:B------:R-:W2:Y:S04]  /*0370*/  LDG.E R26, desc[UR18][R4.64+-0x4000] ;  /* 0xffc00012041a7981 */ /* 0x000ea8000c1e1900 */
[----:B------:R-:W3:Y:S04]  /*0380*/  LDG.E R22, desc[UR18][R4.64+-0x3800] ;  /* 0xffc8001204167981 */ /* 0x000ee8000c1e1900 */
[----:B------:R-:W4:Y:S04]  /*0390*/  LDG.E R24, desc[UR18][R4.64+-0x3000] ;  /* 0xffd0001204187981 */ /* 0x000f28000c1e1900 */
[----:B------:R-:W5:Y:S04]  /*03a0*/  LDG.E R25, desc[UR18][R4.64+-0x2800] ;  /* 0xffd8001204197981 */ /* 0x000f68000c1e1900 */
        /* <DEDUP_REMOVED lines=11> */
[----:B------:R-:W5:Y:S01]  /*0460*/  LDG.E R11, desc[UR18][R4.64+0x3000] ;  /* 0x00300012040b7981 */ /* 0x000f62000c1e1900 */
[----:B------:R-:W-:-:S02]  /*0470*/  VIADD R8, R8, 0x10 ;  /* 0x0000001008087836 */ /* 0x000fc40000000000 */
[----:B------:R-:W-:Y:S01]  /*0480*/  VIADD R9, R9, 0x2000 ;  /* 0x0000200009097836 */ /* 0x000fe20000000000 */
[----:B--2---:R-:W-:Y:S02]  /*0490*/  ISETP.GT.AND P1, PT, R26, UR6, PT ;  /* 0x000000061a007c0c */ /* 0x004fe4000bf24270 */
[----:B---3--:R-:W-:Y:S02]  /*04a0*/  ISETP.GT.AND P2, PT, R22, UR6, PT ;  /* 0x0000000616007c0c */ /* 0x008fe4000bf44270 */
[----:B------:R-:W-:Y:S02]  /*04b0*/  SEL R22, RZ, 0x1, !P1 ;  /* 0x00000001ff167807 */ /* 0x000fe40004800000 */
[----:B------:R-:W-:Y:S02]  /*04c0*/  SEL R27, RZ, 0x1, !P2 ;  /* 0x00000001ff1b7807 */ /* 0x000fe40005000000 */
[----:B----4-:R-:W-:Y:S02]  /*04d0*/  ISETP.GT.AND P3, PT, R24, UR6, PT ;  /* 0x0000000618007c0c */ /* 0x010fe4000bf64270 */
[----:B-----5:R-:W-:-:S02]  /*04e0*/  ISETP.GT.AND P1, PT, R25, UR6, PT ;  /* 0x0000000619007c0c */ /* 0x020fc4000bf24270 */
[----:B------:R-:W-:Y:S02]  /*04f0*/  IADD3 R22, P5, P6, R27, R0, R22 ;  /* 0x000000001b167210 */ /* 0x000fe40007ebe016 */
[----:B------:R-:W-:Y:S02]  /*0500*/  SEL R25, RZ, 0x1, !P3 ;  /* 0x00000001ff197807 */ /* 0x000fe40005800000 */
[----:B------:R-:W-:Y:S02]  /*0510*/  SEL R0, RZ, 0x1, !P1 ;  /* 0x00000001ff007807 */ /* 0x000fe40004800000 */
[----:B------:R-:W-:Y:S02]  /*0520*/  ISETP.GT.AND P3, PT, R20, UR6, PT ;  /* 0x0000000614007c0c */ /* 0x000fe4000bf64270 */
[----:B------:R-:W-:Y:S02]  /*0530*/  ISETP.GT.AND P4, PT, R21, UR6, PT ;  /* 0x0000000615007c0c */ /* 0x000fe4000bf84270 */
[----:B------:R-:W-:-:S02]  /*0540*/  IADD3 R20, P2, P1, R0, R22, R25 ;  /* 0x0000001600147210 */ /* 0x000fc4000795e019 */
[----:B------:R-:W-:Y:S02]  /*0550*/  SEL R21, RZ, 0x1, !P3 ;  /* 0x00000001ff157807 */ /* 0x000fe40005800000 */
[----:B------:R-:W-:Y:S02]  /*0560*/  SEL R0, RZ, 0x1, !P4 ;  /* 0x00000001ff007807 */ /* 0x000fe40006000000 */
[----:B------:R-:W-:Y:S02]  /*0570*/  ISETP.GT.AND P3, PT, R19, UR6, PT ;  /* 0x0000000613007c0c */ /* 0x000fe4000bf64270 */
[----:B------:R-:W-:Y:S02]  /*0580*/  ISETP.GT.AND P4, PT, R18, UR6, PT ;  /* 0x0000000612007c0c */ /* 0x000fe4000bf84270 */
[----:B------:R-:W-:Y:S02]  /*0590*/  IADD3.X R19, PT, PT, RZ, R3, RZ, P5, P6 ;  /* 0x00000003ff137210 */ /* 0x000fe40002fec4ff */
        /* <DEDUP_REMOVED lines=26> */
[----:B------:R-:W-:Y:S02]  /*0740*/  ISETP.NE.AND P3, PT, R8, RZ, PT ;  /* 0x000000ff0800720c */ /* 0x000fe40003f65270 */
[----:B------:R-:W-:Y:S02]  /*0750*/  SEL R3, RZ, 0x1, !P4 ;  /* 0x00000001ff037807 */ /* 0x000fe40006000000 */
[----:B------:R-:W-:Y:S02]  /*0760*/  IADD3.X R11, PT, PT, RZ, R11, RZ, P2, P1 ;  /* 0x0000000bff0b7210 */ /* 0x000fe400017e24ff */
[----:B------:R-:W-:Y:S02]  /*0770*/  IADD3 R0, P1, P2, R0, R10, R3 ;  /* 0x0000000a00007210 */ /* 0x000fe40007a3e003 */
[----:B------:R-:W-:-:S02]  /*0780*/  IADD3 R4, P4, PT, R4, 0x8000, RZ ;  /* 0x0000800004047810 */ /* 0x000fc40007f9e0ff */
[----:B------:R-:W-:-:S03]  /*0790*/  IADD3.X R3, PT, PT, RZ, R11, RZ, P5, P6 ;  /* 0x0000000bff037210 */ /* 0x000fc60002fec4ff */
[----:B------:R-:W-:Y:S01]  /*07a0*/  IMAD.X R5, RZ, RZ, R5, P4 ;  /* 0x000000ffff057224 */ /* 0x000fe200020e0605 */
[----:B------:R-:W-:Y:S01]  /*07b0*/  IADD3.X R3, PT, PT, RZ, R3, RZ, P1, P2 ;  /* 0x00000003ff037210 */ /* 0x000fe20000fe44ff */
[----:B------:R-:W-:Y:S06]  /*07c0*/  @P3 BRA `(.L_x_262) ;  /* 0xfffffff800e83947 */ /* 0x000fec000383ffff */
.L_x_261:
[----:B------:R-:W-:Y:S05]  /*07d0*/  BSYNC.RECONVERGENT B2 ;  /* 0x0000000000027941 */ /* 0x000fea0003800200 */
.L_x_260:
[----:B------:R-:W-:Y:S05]  /*07e0*/  @!P0 BRA `(.L_x_259) ;  /* 0x00000004006c8947 */ /* 0x000fea0003800000 */
[----:B------:R-:W-:Y:S01]  /*07f0*/  ISETP.GE.U32.AND P1, PT, R23, 0x8, PT ;  /* 0x000000081700780c */ /* 0x000fe20003f26070 */
[----:B------:R-:W-:Y:S01]  /*0800*/  BSSY.RECONVERGENT B2, `(.L_x_263) ;  /* 0x000002b000027945 */ /* 0x000fe20003800200 */
[----:B------:R-:W-:-:S04]  /*0810*/  LOP3.LUT R16, R6, 0x7, RZ, 0xc0, !PT ;  /* 0x0000000706107812 */ /* 0x000fc800078ec0ff */
[----:B------:R-:W-:-:S07]  /*0820*/  ISETP.NE.AND P0, PT, R16, RZ, PT ;  /* 0x000000ff1000720c */ /* 0x000fce0003f05270 */
[----:B------:R-:W-:Y:S06]  /*0830*/  @!P1 BRA `(.L_x_264) ;  /* 0x00000000009c9947 */ /* 0x000fec0003800000 */
[----:B------:R-:W0:Y:S01]  /*0840*/  LDCU.64 UR4, c[0x0][0x380] ;  /* 0x00007000ff0477ac */ /* 0x000e220008000a00 */
[----:B------:R-:W-:-:S04]  /*0850*/  IADD3 R5, P1, PT, R9, UR9, RZ ;  /* 0x0000000909057c10 */ /* 0x000fc8000ff3e0ff */
[----:B------:R-:W-:Y:S02]  /*0860*/  LEA.HI.X.SX32 R8, R9, RZ, 0x1, P1 ;  /* 0x000000ff09087211 */ /* 0x000fe400008f0eff */
[C---:B0-----:R-:W-:Y:S01]  /*0870*/  LEA R4, P1, R5.reuse, UR4, 0x2 ;  /* 0x0000000405047c11 */ /* 0x041fe2000f8210ff */
[----:B------:R-:W0:Y:S03]  /*0880*/  LDCU UR4, c[0x0][0x388] ;  /* 0x00007100ff0477ac */ /* 0x000e260008000800 */
[----:B------:R-:W-:-:S05]  /*0890*/  LEA.HI.X R5, R5, UR5, R8, 0x2, P1 ;  /* 0x0000000505057c11 */ /* 0x000fca00088f1408 */
[----:B------:R-:W0:Y:S04]  /*08a0*/  LDG.E R17, desc[UR18][R4.64] ;  /* 0x0000001204117981 */ /* 0x000e28000c1e1900 */
[----:B------:R-:W2:Y:S04]  /*08b0*/  LDG.E R8, desc[UR18][R4.64+0x800] ;  /* 0x0008001204087981 */ /* 0x000ea8000c1e1900 */
[----:B------:R-:W3:Y:S04]  /*08c0*/  LDG.E R10, desc[UR18][R4.64+0x1000] ;  /* 0x00100012040a7981 */ /* 0x000ee8000c1e1900 */
[----:B------:R-:W4:Y:S04]  /*08d0*/  LDG.E R11, desc[UR18][R4.64+0x1800] ;  /* 0x00180012040b7981 */ /* 0x000f28000c1e1900 */
[----:B------:R-:W5:Y:S04]  /*08e0*/  LDG.E R12, desc[UR18][R4.64+0x2000] ;  /* 0x00200012040c7981 */ /* 0x000f68000c1e1900 */
[----:B------:R-:W5:Y:S04]  /*08f0*/  LDG.E R13, desc[UR18][R4.64+0x2800] ;  /* 0x00280012040d7981 */ /* 0x000f68000c1e1900 */
[----:B------:R-:W5:Y:S04]  /*0900*/  LDG.E R14, desc[UR18][R4.64+0x3000] ;  /* 0x00300012040e7981 */ /* 0x000f68000c1e1900 */
[----:B------:R1:W5:Y:S01]  /*0910*/  LDG.E R15, desc[UR18][R4.64+0x3800] ;  /* 0x00380012040f7981 */ /* 0x000362000c1e1900 */
[----:B------:R-:W-:Y:S01]  /*0920*/  VIADD R9, R9, 0x1000 ;  /* 0x0000100009097836 */ /* 0x000fe20000000000 */
[----:B0-----:R-:W-:-:S02]  /*0930*/  ISETP.GT.AND P1, PT, R17, UR4, PT ;  /* 0x0000000411007c0c */ /* 0x001fc4000bf24270 */
[----:B--2---:R-:W-:Y:S02]  /*0940*/  ISETP.GT.AND P2, PT, R8, UR4, PT ;  /* 0x0000000408007c0c */ /* 0x004fe4000bf44270 */
[----:B------:R-:W-:Y:S02]  /*0950*/  SEL R8, RZ, 0x1, !P1 ;  /* 0x00000001ff087807 */ /* 0x000fe40004800000 */
[----:B------:R-:W-:Y:S02]  /*0960*/  SEL R17, RZ, 0x1, !P2 ;  /* 0x00000001ff117807 */ /* 0x000fe40005000000 */
[----:B---3--:R-:W-:Y:S02]  /*0970*/  ISETP.GT.AND P1, PT, R10, UR4, PT ;  /* 0x000000040a007c0c */ /* 0x008fe4000bf24270 */
[----:B----4-:R-:W-:Y:S02]  /*0980*/  ISETP.GT.AND P2, PT, R11, UR4, PT ;  /* 0x000000040b007c0c */ /* 0x010fe4000bf44270 */
[----:B------:R-:W-:-:S02]  /*0990*/  IADD3 R8, P5, P6, R17, R0, R8 ;  /* 0x0000000011087210 */ /* 0x000fc40007ebe008 */
[----:B------:R-:W-:Y:S02]  /*09a0*/  SEL R11, RZ, 0x1, !P1 ;  /* 0x00000001ff0b7807 */ /* 0x000fe40004800000 */
[----:B------:R-:W-:Y:S02]  /*09b0*/  SEL R0, RZ, 0x1, !P2 ;  /* 0x00000001ff007807 */ /* 0x000fe40005000000 */
[----:B-----5:R-:W-:Y:S02]  /*09c0*/  ISETP.GT.AND P3, PT, R12, UR4, PT ;  /* 0x000000040c007c0c */ /* 0x020fe4000bf64270 */
[----:B------:R-:W-:Y:S02]  /*09d0*/  ISETP.GT.AND P4, PT, R13, UR4, PT ;  /* 0x000000040d007c0c */ /* 0x000fe4000bf84270 */
[----:B------:R-:W-:Y:S02]  /*09e0*/  IADD3 R0, P1, P2, R0, R8, R11 ;  /* 0x0000000800007210 */ /* 0x000fe40007a3e00b */
[----:B-1----:R-:W-:-:S02]  /*09f0*/  SEL R5, RZ, 0x1, !P3 ;  /* 0x00000001ff057807 */ /* 0x002fc40005800000 */
[----:B------:R-:W-:Y:S02]  /*0a00*/  SEL R4, RZ, 0x1, !P4 ;  /* 0x00000001ff047807 */ /* 0x000fe40006000000 */
[----:B------:R-:W-:Y:S02]  /*0a10*/  ISETP.GT.AND P4, PT, R14, UR4, PT ;  /* 0x000000040e007c0c */ /* 0x000fe4000bf84270 */
[----:B------:R-:W-:Y:S02]  /*0a20*/  ISETP.GT.AND P3, PT, R15, UR4, PT ;  /* 0x000000040f007c0c */ /* 0x000fe4000bf64270 */
[----:B------:R-:W-:Y:S02]  /*0a30*/  IADD3.X R8, PT, PT, RZ, R3, RZ, P5, P6 ;  /* 0x00000003ff087210 */ /* 0x000fe40002fec4ff */
[----:B------:R-:W-:Y:S02]  /*0a40*/  IADD3 R4, P5, P6, R4, R0, R5 ;  /* 0x0000000004047210 */ /* 0x000fe40007ebe005 */
[----:B------:R-:W-:-:S02]  /*0a50*/  SEL R3, RZ, 0x1, !P4 ;  /* 0x00000001ff037807 */ /* 0x000fc40006000000 */
[----:B------:R-:W-:Y:S02]  /*0a60*/  SEL R0, RZ, 0x1, !P3 ;  /* 0x00000001ff007807 */ /* 0x000fe40005800000 */
[----:B------:R-:W-:Y:S02]  /*0a70*/  IADD3.X R5, PT, PT, RZ, R8, RZ, P1, P2 ;  /* 0x00000008ff057210 */ /* 0x000fe40000fe44ff */
[----:B------:R-:W-:Y:S02]  /*0a80*/  IADD3 R0, P1, P2, R0, R4, R3 ;  /* 0x0000000400007210 */ /* 0x000fe40007a3e003 */
[----:B------:R-:W-:-:S04]  /*0a90*/  IADD3.X R3, PT, PT, RZ, R5, RZ, P5, P6 ;  /* 0x00000005ff037210 */ /* 0x000fc80002fec4ff */
[----:B------:R-:W-:-:S07]  /*0aa0*/  IADD3.X R3, PT, PT, RZ, R3, RZ, P1, P2 ;  /* 0x00000003ff037210 */ /* 0x000fce0000fe44ff */
.L_x_264:
[----:B------:R-:W-:Y:S05]  /*0ab0*/  BSYNC.RECONVERGENT B2 ;  /* 0x0000000000027941 */ /* 0x000fea0003800200 */
.L_x_263:
        /* <DEDUP_REMOVED lines=15> */
[----:B------:R-:W4:Y:S01]  /*0bb0*/  LDG.E R10, desc[UR18][R4.64+0x1000] ;  /* 0x00100012040a7981 */ /* 0x000f22000c1e1900 */
[----:B------:R-:W-:Y:S01]  /*0bc0*/  VIADD R9, R9, 0x800 ;  /* 0x0000080009097836 */ /* 0x000fe20000000000 */
[----:B0-----:R-:W-:-:S02]  /*0bd0*/  ISETP.GT.AND P1, PT, R12, UR4, PT ;  /* 0x000000040c007c0c */ /* 0x001fc4000bf24270 */
[----:B--2---:R-:W-:Y:S02]  /*0be0*/  ISETP.GT.AND P2, PT, R8, UR4, PT ;  /* 0x0000000408007c0c */ /* 0x004fe4000bf44270 */
[----:B---3--:R-:W-:Y:S02]  /*0bf0*/  ISETP.GT.AND P4, PT, R11, UR4, PT ;  /* 0x000000040b007c0c */ /* 0x008fe4000bf84270 */
[----:B------:R-:W-:Y:S02]  /*0c00*/  SEL R11, RZ, 0x1, !P1 ;  /* 0x00000001ff0b7807 */ /* 0x000fe40004800000 */
[----:B----4-:R-:W-:Y:S02]  /*0c10*/  ISETP.GT.AND P3, PT, R10, UR4, PT ;  /* 0x000000040a007c0c */ /* 0x010fe4000bf64270 */
[----:B------:R-:W-:Y:S02]  /*0c20*/  SEL R8, RZ, 0x1, !P2 ;  /* 0x00000001ff087807 */ /* 0x000fe40005000000 */
[----:B------:R-:W-:-:S02]  /*0c30*/  SEL R13, RZ, 0x1, !P3 ;  /* 0x00000001ff0d7807 */ /* 0x000fc40005800000 */
[----:B------:R-:W-:Y:S02]  /*0c40*/  SEL R10, RZ, 0x1, !P4 ;  /* 0x00000001ff0a7807 */ /* 0x000fe40006000000 */
[----:B------:R-:W-:-:S04]  /*0c50*/  IADD3 R0, P1, P2, R8, R0, R11 ;  /* 0x0000000008007210 */ /* 0x000fc80007a3e00b */
[----:B------:R-:W-:Y:S02]  /*0c60*/  IADD3 R0, P3, P4, R10, R0, R13 ;  /* 0x000000000a007210 */ /* 0x000fe40007c7e00d */
[----:B------:R-:W-:-:S04]  /*0c70*/  IADD3.X R3, PT, PT, RZ, R3, RZ, P1, P2 ;  /* 0x00000003ff037210 */ /* 0x000fc80000fe44ff */
[----:B------:R-:W-:-:S07]  /*0c80*/  IADD3.X R3, PT, PT, RZ, R3, RZ, P3, P4 ;  /* 0x00000003ff037210 */ /* 0x000fce0001fe84ff */
.L_x_266:
[----:B------:R-:W-:Y:S05]  /*0c90*/  BSYNC.RECONVERGENT B2 ;  /* 0x0000000000027941 */ /* 0x000fea0003800200 */
.L_x_265:
[----:B------:R-:W-:Y:S05]  /*0ca0*/  @!P0 BRA `(.L_x_259) ;  /* 0x00000000003c8947 */ /* 0x000fea0003800000 */
[----:B------:R-:W0:Y:S01]  /*0cb0*/  LDC.64 R4, c[0x0][0x380] ;  /* 0x0000e000ff047b82 */ /* 0x000e220000000a00 */
[----:B------:R-:W-:Y:S02]  /*0cc0*/  IMAD.U32 R11, RZ, RZ, UR17 ;  /* 0x00000011ff0b7e24 */ /* 0x000fe4000f8e00ff */
[----:B------:R-:W-:Y:S02]  /*0cd0*/  IMAD.MOV R6, RZ, RZ, -R6 ;  /* 0x000000ffff067224 */ /* 0x000fe400078e0a06 */
[----:B0-----:R-:W-:-:S07]  /*0ce0*/  IMAD.WIDE.U32 R4, R11, 0x3800, R4 ;  /* 0x000038000b047825 */ /* 0x001fce00078e0004 */
.L_x_267:
[C---:B------:R-:W-:Y:S01]  /*0cf0*/  IMAD.WIDE R10, R9.reuse, 0x4, R4 ;  /* 0x00000004090a7825 */ /* 0x040fe200078e0204 */
[----:B------:R-:W0:Y:S05]  /*0d00*/  LDCU UR4, c[0x0][0x388] ;  /* 0x00007100ff0477ac */ /* 0x000e2a0008000800 */
[----:B------:R-:W0:Y:S01]  /*0d10*/  LDG.E R10, desc[UR18][R10.64] ;  /* 0x000000120a0a7981 */ /* 0x000e22000c1e1900 */
[----:B------:R-:W-:Y:S02]  /*0d20*/  VIADD R6, R6, 0x1 ;  /* 0x0000000106067836 */ /* 0x000fe40000000000 */
[----:B------:R-:W-:Y:S01]  /*0d30*/  VIADD R9, R9, 0x200 ;  /* 0x0000020009097836 */ /* 0x000fe20000000000 */
[----:B0-----:R-:W-:-:S04]  /*0d40*/  ISETP.GT.AND P0, PT, R10, UR4, PT ;  /* 0x000000040a007c0c */ /* 0x001fc8000bf04270 */
[----:B------:R-:W-:Y:S02]  /*0d50*/  SEL R13, RZ, 0x1, !P0 ;  /* 0x00000001ff0d7807 */ /* 0x000fe40004000000 */
[----:B------:R-:W-:Y:S02]  /*0d60*/  ISETP.NE.AND P0, PT, R6, RZ, PT ;  /* 0x000000ff0600720c */ /* 0x000fe40003f05270 */
[----:B------:R-:W-:-:S05]  /*0d70*/  IADD3 R0, P1, PT, R0, R13, RZ ;  /* 0x0000000d00007210 */ /* 0x000fca0007f3e0ff */
[----:B------:R-:W-:-:S06]  /*0d80*/  IMAD.X R3, RZ, RZ, R3, P1 ;  /* 0x000000ffff037224 */ /* 0x000fcc00008e0603 */
[----:B------:R-:W-:Y:S05]  /*0d90*/  @P0 BRA `(.L_x_267) ;  /* 0xfffffffc00d40947 */ /* 0x000fea000383ffff */
.L_x_259:
[----:B------:R-:W-:Y:S05]  /*0da0*/  BSYNC.RECONVERGENT B1 ;  /* 0x0000000000017941 */ /* 0x000fea0003800200 */
.L_x_258:
[----:B------:R-:W-:-:S13]  /*0db0*/  ISETP.GE.AND P0, PT, R2, 0x200, PT ;  /* 0x000002000200780c */ /* 0x000fda0003f06270 */
[----:B------:R-:W-:Y:S05]  /*0dc0*/  @!P0 BRA `(.L_x_268) ;  /* 0x0000000400308947 */ /* 0x000fea0003800000 */
[----:B------:R-:W0:Y:S01]  /*0dd0*/  S2R R6, SR_LANEID ;  /* 0x0000000000067919 */ /* 0x000e220000000000 */
[----:B------:R-:W1:Y:S04]  /*0de0*/  SHFL.DOWN PT, R2, R0, 0x1, 0x1f ;  /* 0x08201f0000027f89 */ /* 0x000e6800000e0000 */
        /* <DEDUP_REMOVED lines=25> */
[----:B------:R-:W-:-:S02]  /*0f80*/  @!P1 MOV R4, 0x400 ;  /* 0x0000040000049802 */ /* 0x000fc40000000f00 */
[----:B0-----:R-:W-:-:S04]  /*0f90*/  SEL R0, R0, RZ, !P0 ;  /* 0x000000ff00007207 */ /* 0x001fc80004000000 */
[----:B------:R-:W-:Y:S02]  /*0fa0*/  IADD3 R9, P2, PT, R0, R3, RZ ;  /* 0x0000000300097210 */ /* 0x000fe40007f5e0ff */
[----:B------:R-:W-:Y:S02]  /*0fb0*/  @!P1 SHF.R.U32.HI R3, RZ, 0x2, R7 ;  /* 0x00000002ff039819 */ /* 0x000fe40000011607 */
[----:B-1----:R-:W-:Y:S01]  /*0fc0*/  SEL R2, R2, RZ, !P0 ;  /* 0x000000ff02027207 */ /* 0x002fe20004000000 */
[----:B------:R-:W0:Y:S01]  /*0fd0*/  SHFL.DOWN PT, R0, R9, 0x10, 0x1f ;  /* 0x0a001f0009007f89 */ /* 0x000e2200000e0000 */
[----:B------:R-:W-:-:S03]  /*0fe0*/  ISETP.GT.AND P0, PT, R6, 0xf, PT ;  /* 0x0000000f0600780c */ /* 0x000fc60003f04270 */
[----:B------:R-:W-:-:S05]  /*0ff0*/  IMAD.X R11, R2, 0x1, R13, P2 ;  /* 0x00000001020b7824 */ /* 0x000fca00010e060d */
[----:B------:R-:W1:Y:S01]  /*1000*/  SHFL.DOWN PT, R2, R11, 0x10, 0x1f ;  /* 0x0a001f000b027f89 */ /* 0x000e6200000e0000 */
[----:B--2---:R-:W-:Y:S02]  /*1010*/  @!P1 LEA R5, R5, R4, 0x18 ;  /* 0x0000000405059211 */ /* 0x004fe400078ec0ff */
[----:B0-----:R-:W-:-:S04]  /*1020*/  SEL R0, R0, RZ, !P0 ;  /* 0x000000ff00007207 */ /* 0x001fc80004000000 */
[----:B------:R-:W-:Y:S02]  /*1030*/  IADD3 R0, P2, PT, R0, R9, RZ ;  /* 0x0000000900007210 */ /* 0x000fe40007f5e0ff */
[----:B-1----:R-:W-:Y:S02]  /*1040*/  SEL R4, R2, RZ, !P0 ;  /* 0x000000ff02047207 */ /* 0x002fe40004000000 */
[----:B------:R-:W-:Y:S02]  /*1050*/  @!P1 LOP3.LUT R2, R3, 0xf8, RZ, 0xc0, !PT ;  /* 0x000000f803029812 */ /* 0x000fe400078ec0ff */
[----:B------:R-:W-:Y:S01]  /*1060*/  ISETP.NE.AND P0, PT, R7, RZ, PT ;  /* 0x000000ff0700720c */ /* 0x000fe20003f05270 */
[----:B------:R-:W-:Y:S02]  /*1070*/  IMAD.X R3, R4, 0x1, R11, P2 ;  /* 0x0000000104037824 */ /* 0x000fe400010e060b */
[----:B------:R-:W-:Y:S02]  /*1080*/  @!P1 IMAD.IADD R5, R2, 0x1, R5 ;  /* 0x0000000102059824 */ /* 0x000fe400078e0205 */
[----:B------:R-:W-:-:S05]  /*1090*/  @!P1 IMAD.MOV.U32 R2, RZ, RZ, R0 ;  /* 0x000000ffff029224 */ /* 0x000fca00078e0000 */
        /* <DEDUP_REMOVED lines=8> */
[----:B--2---:R-:W1:Y:S04]  /*1120*/  LDS.128 R4, [UR4+0x30] ;  /* 0x00003004ff047984 */ /* 0x004e680008000c00 */
[----:B------:R-:W2:Y:S04]  /*1130*/  LDS.128 R20, [UR4+0x40] ;  /* 0x00004004ff147984 */ /* 0x000ea80008000c00 */
[----:B------:R-:W3:Y:S04]  /*1140*/  LDS.128 R16, [UR4+0x50] ;  /* 0x00005004ff107984 */ /* 0x000ee80008000c00 */
[----:B------:R-:W4:Y:S01]  /*1150*/  LDS.128 R12, [UR4+0x60] ;  /* 0x00006004ff0c7984 */ /* 0x000f220008000c00 */
[----:B0-----:R-:W-:-:S04]  /*1160*/  IADD3 R11, P1, P2, R24, R8, R0 ;  /* 0x00000008180b7210 */ /* 0x001fc80007a3e000 */
[----:B------:R-:W-:Y:S02]  /*1170*/  IADD3.X R25, PT, PT, R25, R9, R3, P1, P2 ;  /* 0x0000000919197210 */ /* 0x000fe40000fe4403 */
[----:B-1----:R-:W-:Y:S02]  /*1180*/  IADD3 R3, P1, P2, R4, R11, R26 ;  /* 0x0000000b04037210 */ /* 0x002fe40007a3e01a */
[----:B------:R-:W0:Y:S02]  /*1190*/  LDS.128 R8, [UR4+0x70] ;  /* 0x00007004ff087984 */ /* 0x000e240008000c00 */
[----:B------:R-:W-:Y:S02]  /*11a0*/  IADD3.X R5, PT, PT, R5, R25, R27, P1, P2 ;  /* 0x0000001905057210 */ /* 0x000fe40000fe441b */
[----:B------:R-:W1:Y:S01]  /*11b0*/  LDS.128 R24, [UR4+0x80] ;  /* 0x00008004ff187984 */ /* 0x000e620008000c00 */
[----:B--2---:R-:W-:-:S04]  /*11c0*/  IADD3 R3, P1, P2, R20, R3, R6 ;  /* 0x0000000314037210 */ /* 0x004fc80007a3e006 */
[----:B---3--:R-:W-:Y:S02]  /*11d0*/  IADD3 R3, P3, P4, R16, R3, R22 ;  /* 0x0000000310037210 */ /* 0x008fe40007c7e016 */
[----:B------:R-:W-:Y:S02]  /*11e0*/  IADD3.X R7, PT, PT, R21, R5, R7, P1, P2 ;  /* 0x0000000515077210 */ /* 0x000fe40000fe4407 */
[----:B----4-:R-:W-:Y:S02]  /*11f0*/  IADD3 R3, P1, P2, R12, R3, R18 ;  /* 0x000000030c037210 */ /* 0x010fe40007a3e012 */
[----:B------:R-:W-:-:S04]  /*1200*/  IADD3.X R17, PT, PT, R17, R7, R23, P3, P4 ;  /* 0x0000000711117210 */ /* 0x000fc80001fe8417 */
[----:B------:R-:W-:Y:S02]  /*1210*/  IADD3.X R13, PT, PT, R13, R17, R19, P1, P2 ;  /* 0x000000110d0d7210 */ /* 0x000fe40000fe4413 */
[----:B0-----:R-:W-:-:S04]  /*1220*/  IADD3 R3, P3, P4, R8, R3, R14 ;  /* 0x0000000308037210 */ /* 0x001fc80007c7e00e */
[----:B-1----:R-:W-:Y:S02]  /*1230*/  IADD3 R3, P1, P2, R24, R3, R10 ;  /* 0x0000000318037210 */ /* 0x002fe40007a3e00a */
[----:B------:R-:W-:Y:S02]  /*1240*/  IADD3.X R9, PT, PT, R9, R13, R15, P3, P4 ;  /* 0x0000000d09097210 */ /* 0x000fe40001fe840f */
[----:B------:R-:W-:Y:S02]  /*1250*/  IADD3 R0, P3, PT, R3, R26, RZ ;  /* 0x0000001a03007210 */ /* 0x000fe40007f7e0ff */
[----:B------:R-:W-:-:S05]  /*1260*/  IADD3.X R3, PT, PT, R25, R9, R11, P1, P2 ;  /* 0x0000000919037210 */ /* 0x000fca0000fe440b */
[----:B------:R-:W-:Y:S01]  /*1270*/  IMAD.X R3, R3, 0x1, R27, P3 ;  /* 0x0000000103037824 */ /* 0x000fe200018e061b */
[----:B------:R-:W-:Y:S06]  /*1280*/  BRA `(.L_x_269) ;  /* 0x0000002000047947 */ /* 0x000fec0003800000 */
.L_x_268:
[----:B------:R-:W-:-:S04]  /*1290*/  LOP3.LUT R4, R7, 0x3e0, RZ, 0xc0, !PT ;  /* 0x000003e007047812 */ /* 0x000fc800078ec0ff */
[----:B------:R-:W-:Y:S01]  /*12a0*/  LOP3.LUT R9, RZ, R4, RZ, 0x33, !PT ;  /* 0x00000004ff097212 */ /* 0x000fe200078e33ff */
[----:B------:R-:W-:Y:S02]  /*12b0*/  VIADD R5, R4, 0x20 ;  /* 0x0000002004057836 */ /* 0x000fe40000000000 */
[----:B------:R-:W0:Y:S03]  /*12c0*/  S2R R4, SR_LANEID ;  /* 0x0000000000047919 */ /* 0x000e260000000000 */
[----:B------:R-:W-:Y:S01]  /*12d0*/  ISETP.GT.AND P0, PT, R5, R2, PT ;  /* 0x000000020500720c */ /* 0x000fe20003f04270 */
[----:B------:R-:W-:-:S05]  /*12e0*/  IMAD.IADD R5, R2, 0x1, R9 ;  /* 0x0000000102057824 */ /* 0x000fca00078e0209 */
[----:B------:R-:W-:-:S05]  /*12f0*/  SEL R5, R5, 0x1f, P0 ;  /* 0x0000001f05057807 */ /* 0x000fca0000000000 */
[----:B------:R-:W1:Y:S04]  /*1300*/  SHFL.DOWN PT, R6, R0, 0x1, R5 ;  /* 0x0820000000067989 */ /* 0x000e6800000e0005 */
        /* <DEDUP_REMOVED lines=12> */
[----:B------:R-:W-:Y:S01]  /*13d0*/  IADD3 R11, P1, PT, R6, R9, RZ ;  /* 0x00000009060b7210 */ /* 0x000fe20007f3e0ff */
[----:B------:R-:W-:Y:S01]  /*13e0*/  VIADD R6, R4, 0x4 ;  /* 0x0000000404067836 */ /* 0x000fe20000000000 */
[----:B-1----:R-:W-:-:S03]  /*13f0*/  SEL R8, R8, RZ, !P0 ;  /* 0x000000ff08087207 */ /* 0x002fc60004000000 */
[----:B------:R-:W0:Y:S01]  /*1400*/  SHFL.DOWN PT, R0, R11, 0x4, R5 ;  /* 0x088000000b007989 */ /* 0x000e2200000e0005 */
[----:B------:R-:W-:Y:S01]  /*1410*/  ISETP.GT.AND P0, PT, R6, R5, PT ;  /* 0x000000050600720c */ /* 0x000fe20003f04270 */
[----:B------:R-:W-:Y:S02]  /*1420*/  IMAD.X R8, R8, 0x1, R12, P1 ;  /* 0x0000000108087824 */ /* 0x000fe400008e060c */
[C---:B------:R-:W-:Y:S01]  /*1430*/  VIADD R6, R4.reuse, 0x8 ;  /* 0x0000000804067836 */ /* 0x040fe20000000000 */
[----:B------:R-:W1:Y:S01]  /*1440*/  @!P2 S2R R12, SR_CgaCtaId ;  /* 0x00000000000ca919 */ /* 0x000e620000008800 */
[----:B------:R-:W-:Y:S01]  /*1450*/  VIADD R4, R4, 0x10 ;  /* 0x0000001004047836 */ /* 0x000fe20000000000 */
[----:B------:R-:W2:Y:S01]  /*1460*/  SHFL.DOWN PT, R3, R8, 0x4, R5 ;  /* 0x0880000008037989 */ /* 0x000ea200000e0005 */
        /* <DEDUP_REMOVED lines=9> */
[----:B------:R-:W-:Y:S02]  /*1500*/  @!P2 MOV R9, 0x400 ;  /* 0x000004000009a802 */ /* 0x000fe40000000f00 */
[----:B--2---:R-:W-:Y:S01]  /*1510*/  SEL R3, R3, RZ, !P0 ;  /* 0x000000ff03037207 */ /* 0x004fe20004000000 */
[----:B------:R-:W0:Y:S01]  /*1520*/  SHFL.DOWN PT, R0, R6, 0x10, R5 ;  /* 0x0a00000006007989 */ /* 0x000e2200000e0005 */
[----:B------:R-:W-:Y:S02]  /*1530*/  ISETP.GT.AND P0, PT, R4, R5, PT ;  /* 0x000000050400720c */ /* 0x000fe40003f04270 */
[----:B------:R-:W-:Y:S01]  /*1540*/  @!P2 SHF.R.U32.HI R4, RZ, 0x2, R7 ;  /* 0x00000002ff04a819 */ /* 0x000fe20000011607 */
[----:B------:R-:W-:Y:S01]  /*1550*/  IMAD.X R8, R3, 0x1, R10, P1 ;  /* 0x0000000103087824 */ /* 0x000fe200008e060a */
[----:B-1----:R-:W-:-:S02]  /*1560*/  @!P2 LEA R9, R12, R9, 0x18 ;  /* 0x000000090c09a211 */ /* 0x002fc400078ec0ff */
[----:B------:R-:W-:Y:S02]  /*1570*/  @!P2 LOP3.LUT R4, R4, 0xf8, RZ, 0xc0, !PT ;  /* 0x000000f80404a812 */ /* 0x000fe400078ec0ff */
[----:B------:R-:W1:Y:S03]  /*1580*/  SHFL.DOWN PT, R3, R8, 0x10, R5 ;  /* 0x0a00000008037989 */ /* 0x000e6600000e0005 */
[----:B------:R-:W-:Y:S01]  /*1590*/  @!P2 IMAD.IADD R9, R4, 0x1, R9 ;  /* 0x000000010409a824 */ /* 0x000fe200078e0209 */
[----:B0-----:R-:W-:-:S04]  /*15a0*/  SEL R0, R0, RZ, !P0 ;  /* 0x000000ff00007207 */ /* 0x001fc80004000000 */
[----:B------:R-:W-:Y:S02]  /*15b0*/  IADD3 R0, P1, PT, R0, R6, RZ ;  /* 0x0000000600007210 */ /* 0x000fe40007f3e0ff */
[----:B-1----:R-:W-:-:S03]  /*15c0*/  SEL R3, R3, RZ, !P0 ;  /* 0x000000ff03037207 */ /* 0x002fc60004000000 */
[----:B------:R-:W-:Y:S01]  /*15d0*/  @!P2 IMAD.MOV.U32 R4, RZ, RZ, R0 ;  /* 0x000000ffff04a224 */ /* 0x000fe200078e0000 */
[----:B------:R-:W-:Y:S01]  /*15e0*/  ISETP.NE.AND P0, PT, R7, RZ, PT ;  /* 0x000000ff0700720c */ /* 0x000fe20003f05270 */
[----:B------:R-:W-:-:S04]  /*15f0*/  IMAD.X R3, R3, 0x1, R8, P1 ;  /* 0x0000000103037824 */ /* 0x000fc800008e0608 */
[----:B------:R-:W-:-:S05]  /*1600*/  @!P2 IMAD.MOV.U32 R5, RZ, RZ, R3 ;  /* 0x000000ffff05a224 */ /* 0x000fca00078e0003 */
[----:B------:R1:W-:Y:S01]  /*1610*/  @!P2 STS.64 [R9+0x10], R4 ;  /* 0x000010040900a388 */ /* 0x0003e20000000a00 */
[----:B------:R-:W-:Y:S06]  /*1620*/  BAR.SYNC.DEFER_BLOCKING 0x0 ;  /* 0x0000000000007b1d */ /* 0x000fec0000010000 */
[----:B------:R-:W-:Y:S05]  /*1630*/  @P0 BRA `(.L_x_269) ;  /* 0x0000001c00180947 */ /* 0x000fea0003800000 */
[----:B------:R-:W0:Y:S01]  /*1640*/  S2UR UR5, SR_CgaCtaId ;  /* 0x00000000000579c3 */ /* 0x000e220000008800 */
[----:B------:R-:W-:Y:S01]  /*1650*/  UMOV UR4, 0x400 ;  /* 0x0000040000047882 */ /* 0x000fe20000000000 */
[C---:B------:R-:W-:Y:S02]  /*1660*/  ISETP.GT.AND P1, PT, R2.reuse, 0x20, PT ;  /* 0x000000200200780c */ /* 0x040fe40003f24270 */
[C---:B------:R-:W-:Y:S02]  /*1670*/  ISETP.GT.AND P2, PT, R2.reuse, 0x40, PT ;  /* 0x000000400200780c */ /* 0x040fe40003f44270 */
[----:B------:R-:W-:Y:S01]  /*1680*/  ISETP.GT.AND P6, PT, R2, 0x1a0, PT ;  /* 0x000001a00200780c */ /* 0x000fe20003fc4270 */
[----:B0-----:R-:W-:-:S09]  /*1690*/  ULEA UR4, UR5, UR4, 0x18 ;  /* 0x0000000405047291 */ /* 0x001fd2000f8ec0ff */
[----:B------:R-:W0:Y:S04]  /*16a0*/  LDS.64 R20, [UR4+0x18] ;  /* 0x00001804ff147984 */ /* 0x000e280008000a00 */
[----:B-1----:R-:W1:Y:S04]  /*16b0*/  LDS.128 R4, [UR4+0x20] ;  /* 0x00002004ff047984 */ /* 0x002e680008000c00 */
[----:B------:R-:W2:Y:S04]  /*16c0*/  LDS.128 R16, [UR4+0x30] ;  /* 0x00003004ff107984 */ /* 0x000ea80008000c00 */
[----:B------:R-:W3:Y:S04]  /*16d0*/  LDS.128 R8, [UR4+0x40] ;  /* 0x00004004ff087984 */ /* 0x000ee80008000c00 */
[----:B------:R-:W4:Y:S04]  /*16e0*/  LDS.128 R12, [UR4+0x50] ;  /* 0x00005004ff0c7984 */ /* 0x000f280008000c00 */
[----:B------:R-:W-:Y:S01]  /*16f0*/  LDS.128 R24, [UR4+0x70] ;  /* 0x00007004ff187984 */ /* 0x000fe20008000c00 */
[----:B0-----:R-:W-:-:S02]  /*1700*/  SEL R22, R20, RZ, P1 ;  /* 0x000000ff14167207 */ /* 0x001fc40000800000 */
[----:B------:R-:W-:Y:S02]  /*1710*/  SEL R20, R21, RZ, P1 ;  /* 0x000000ff15147207 */ /* 0x000fe40000800000 */
[----:B-1----:R-:W-:Y:S02]  /*1720*/  SEL R23, R4, RZ, P2 ;  /* 0x000000ff04177207 */ /* 0x002fe40001000000 */
[----:B------:R-:W-:Y:S02]  /*1730*/  SEL R4, R5, RZ, P2 ;  /* 0x000000ff05047207 */ /* 0x000fe40001000000 */
[C---:B------:R-:W-:Y:S02]  /*1740*/  ISETP.GT.AND P1, PT, R2.reuse, 0x60, PT ;  /* 0x000000600200780c */ /* 0x040fe40003f24270 */
[----:B------:R-:W-:Y:S02]  /*1750*/  IADD3 R22, P3, P4, R23, R22, R0 ;  /* 0x0000001617167210 */ /* 0x000fe40007c7e000 */
[----:B------:R-:W-:-:S02]  /*1760*/  ISETP.GT.AND P2, PT, R2, 0x80, PT ;  /* 0x000000800200780c */ /* 0x000fc40003f44270 */
[----:B------:R-:W-:Y:S02]  /*1770*/  SEL R21, R6, RZ, P1 ;  /* 0x000000ff06157207 */ /* 0x000fe40000800000 */
[----:B------:R-:W-:Y:S02]  /*1780*/  SEL R0, R7, RZ, P1 ;  /* 0x000000ff07007207 */ /* 0x000fe40000800000 */
[----:B------:R-:W-:Y:S02]  /*1790*/  IADD3.X R3, PT, PT, R4, R20, R3, P3, P4 ;  /* 0x0000001404037210 */ /* 0x000fe40001fe8403 */
[----:B------:R-:W0:Y:S01]  /*17a0*/  LDS.128 R4, [UR4+0x60] ;  /* 0x00006004ff047984 */ /* 0x000e220008000c00 */
[----:B--2---:R-:W-:Y:S02]  /*17b0*/  SEL R16, R16, RZ, P2 ;  /* 0x000000ff10107207 */ /* 0x004fe40001000000 */
[----:B------:R-:W-:Y:S02]  /*17c0*/  SEL R20, R17, RZ, P2 ;  /* 0x000000ff11147207 */ /* 0x000fe40001000000 */
[----:B------:R-:W-:-:S02]  /*17d0*/  IADD3 R16, P3, P4, R16, R22, R21 ;  /* 0x0000001610107210 */ /* 0x000fc40007c7e015 */
[----:B------:R-:W-:Y:S02]  /*17e0*/  ISETP.GT.AND P2, PT, R2, 0xa0, PT ;  /* 0x000000a00200780c */ /* 0x000fe40003f44270 */
[----:B------:R-:W-:Y:S02]  /*17f0*/  IADD3.X R3, PT, PT, R20, R3, R0, P3, P4 ;  /* 0x0000000314037210 */ /* 0x000fe40001fe8400 */
[----:B------:R-:W1:Y:S01]  /*1800*/  LDS.128 R20, [UR4+0x80] ;  /* 0x00008004ff147984 */ /* 0x000e620008000c00 */
[----:B------:R-:W-:Y:S02]  /*1810*/  ISETP.GT.AND P1, PT, R2, 0xc0, PT ;  /* 0x000000c00200780c */ /* 0x000fe40003f24270 */
[----:B------:R-:W-:Y:S02]  /*1820*/  SEL R17, R18, RZ, P2 ;  /* 0x000000ff12117207 */ /* 0x000fe40001000000 */
[----:B---3--:R-:W-:Y:S02]  /*1830*/  SEL R8, R8, RZ, P1 ;  /* 0x000000ff08087207 */ /* 0x008fe40000800000 */
[----:B------:R-:W-:-:S02]  /*1840*/  SEL R18, R19, RZ, P2 ;  /* 0x000000ff13127207 */ /* 0x000fc40001000000 */
[C---:B------:R-:W-:Y:S02]  /*1850*/  ISETP.GT.AND P2, PT, R2.reuse, 0xe0, PT ;  /* 0x000000e00200780c */ /* 0x040fe40003f44270 */
[----:B------:R-:W-:Y:S02]  /*1860*/  ISETP.GT.AND P3, PT, R2, 0x100, PT ;  /* 0x000001000200780c */ /* 0x000fe40003f64270 */
[----:B------:R-:W-:Y:S02]  /*1870*/  IADD3 R0, P4, P5, R8, R16, R17 ;  /* 0x0000001008007210 */ /* 0x000fe40007d9e011 */
[----:B------:R-:W-:Y:S02]  /*1880*/  SEL R16, R9, RZ, P1 ;  /* 0x000000ff09107207 */ /* 0x000fe40000800000 */
[----:B------:R-:W-:Y:S02]  /*1890*/  SEL R8, R10, RZ, P2 ;  /* 0x000000ff0a087207 */ /* 0x000fe40001000000 */
[----:B----4-:R-:W-:-:S02]  /*18a0*/  SEL R9, R12, RZ, P3 ;  /* 0x000000ff0c097207 */ /* 0x010fc40001800000 */
[----:B------:R-:W-:Y:S02]  /*18b0*/  ISETP.GT.AND P1, PT, R2, 0x120, PT ;  /* 0x000001200200780c */ /* 0x000fe40003f24270 */
[----:B------:R-:W-:Y:S02]  /*18c0*/  SEL R11, R11, RZ, P2 ;  /* 0x000000ff0b0b7207 */ /* 0x000fe40001000000 */
[----:B------:R-:W-:Y:S02]  /*18d0*/  IADD3.X R3, PT, PT, R16, R3, R18, P4, P5 ;  /* 0x0000000310037210 */ /* 0x000fe400027ea412 */
[----:B------:R-:W-:Y:S02]  /*18e0*/  SEL R10, R13, RZ, P3 ;  /* 0x000000ff0d0a7207 */ /* 0x000fe40001800000 */
[----:B------:R-:W-:Y:S02]  /*18f0*/  IADD3 R8, P3, P4, R9, R0, R8 ;  /* 0x0000000009087210 */ /* 0x000fe40007c7e008 */
[----:B------:R-:W-:-:S02]  /*1900*/  ISETP.GT.AND P2, PT, R2, 0x140, PT ;  /* 0x000001400200780c */ /* 0x000fc40003f44270 */
[----:B------:R-:W-:Y:S02]  /*1910*/  SEL R9, R14, RZ, P1 ;  /* 0x000000ff0e097207 */ /* 0x000fe40000800000 */
[----:B------:R-:W-:Y:S02]  /*1920*/  SEL R14, R15, RZ, P1 ;  /* 0x000000ff0f0e7207 */ /* 0x000fe40000800000 */
[----:B------:R-:W-:Y:S02]  /*1930*/  ISETP.GT.AND P1, PT, R2, 0x160, PT ;  /* 0x000001600200780c */ /* 0x000fe40003f24270 */
[----:B0-----:R-:W-:Y:S02]  /*1940*/  SEL R0, R4, RZ, P2 ;  /* 0x000000ff04007207 */ /* 0x001fe40001000000 */
[----:B------:R-:W-:Y:S02]  /*1950*/  ISETP.GT.AND P5, PT, R2, 0x180, PT ;  /* 0x000001800200780c */ /* 0x000fe40003fa4270 */
[----:B------:R-:W-:-:S02]  /*1960*/  IADD3.X R10, PT, PT, R10, R3, R11, P3, P4 ;  /* 0x000000030a0a7210 */ /* 0x000fc40001fe840b */
[----:B------:R-:W-:Y:S02]  /*1970*/  SEL R3, R6, RZ, P1 ;  /* 0x000000ff06037207 */ /* 0x000fe40000800000 */
[----:B------:R-:W-:Y:S02]  /*1980*/  SEL R7, R7, RZ, P1 ;  /* 0x000000ff07077207 */ /* 0x000fe40000800000 */
[----:B------:R-:W-:Y:S02]  /*1990*/  SEL R5, R5, RZ, P2 ;  /* 0x000000ff05057207 */ /* 0x000fe40001000000 */
[----:B------:R-:W-:Y:S02]  /*19a0*/  IADD3 R0, P1, P3, R0, R8, R9 ;  /* 0x0000000800007210 */ /* 0x000fe40007b3e009 */
[----:B------:R-:W-:Y:S02]  /*19b0*/  SEL R4, R24, RZ, P5 ;  /* 0x000000ff18047207 */ /* 0x000fe40002800000 */
[----:B------:R-:W-:-:S02]  /*19c0*/  ISETP.GT.AND P2, PT, R2, 0x1c0, PT ;  /* 0x000001c00200780c */ /* 0x000fc40003f44270 */
[----:B------:R-:W-:Y:S02]  /*19d0*/  IADD3.X R5, PT, PT, R5, R10, R14, P1, P3 ;  /* 0x0000000a05057210 */ /* 0x000fe40000fe640e */
[----:B------:R-:W-:Y:S02]  /*19e0*/  IADD3 R4, P3, P4, R4, R0, R3 ;  /* 0x0000000004047210 */ /* 0x000fe40007c7e003 */
[----:B------:R-:W-:Y:S02]  /*19f0*/  SEL R0, R26, RZ, P6 ;  /* 0x000000ff1a007207 */ /* 0x000fe40003000000 */
[----:B-1----:R-:W-:Y:S02]  /*1a00*/  SEL R3, R20, RZ, P2 ;  /* 0x000000ff14037207 */ /* 0x002fe40001000000 */
[----:B------:R-:W-:Y:S02]  /*1a10*/  ISETP.GT.AND P1, PT, R2, 0x1e0, PT ;  /* 0x000001e00200780c */ /* 0x000fe40003f24270 */
[----:B------:R-:W-:-:S02]  /*1a20*/  SEL R24, R25, RZ, P5 ;  /* 0x000000ff19187207 */ /* 0x000fc40002800000 */
[----:B------:R-:W-:Y:S02]  /*1a30*/  SEL R27, R27, RZ, P6 ;  /* 0x000000ff1b1b7207 */ /* 0x000fe40003000000 */
[----:B------:R-:W-:Y:S02]  /*1a40*/  IADD3 R3, P5, P6, R3, R4, R0 ;  /* 0x0000000403037210 */ /* 0x000fe40007ebe000 */
[----:B------:R-:W-:Y:S02]  /*1a50*/  SEL R0, R22, RZ, P1 ;  /* 0x000000ff16007207 */ /* 0x000fe40000800000 */
[----:B------:R-:W-:Y:S02]  /*1a60*/  IADD3.X R4, PT, PT, R24, R5, R7, P3, P4 ;  /* 0x0000000518047210 */ /* 0x000fe40001fe8407 */
[----:B------:R-:W-:Y:S02]  /*1a70*/  SEL R2, R21, RZ, P2 ;  /* 0x000000ff15027207 */ /* 0x000fe40001000000 */
[----:B------:R-:W-:-:S02]  /*1a80*/  IADD3 R0, P2, PT, R0, R3, RZ ;  /* 0x0000000300007210 */ /* 0x000fc40007f5e0ff */
[----:B------:R-:W-:Y:S02]  /*1a90*/  SEL R3, R23, RZ, P1 ;  /* 0x000000ff17037207 */ /* 0x000fe40000800000 */
[----:B------:R-:W-:-:S05]  /*1aa0*/  IADD3.X R2, PT, PT, R2, R4, R27, P5, P6 ;  /* 0x0000000402027210 */ /* 0x000fca0002fec41b */
[----:B------:R-:W-:Y:S01]  /*1ab0*/  IMAD.X R3, R3, 0x1, R2, P2 ;  /* 0x0000000103037824 */ /* 0x000fe200010e0602 */
[----:B------:R-:W-:Y:S06]  /*1ac0*/  BRA `(.L_x_269) ;  /* 0x0000001400f47947 */ /* 0x000fec0003800000 */
.L_x_255:
[----:B------:R-:W0:Y:S01]  /*1ad0*/  S2R R4, SR_TID.X ;  /* 0x0000000000047919 */ /* 0x000e220000002100 */
[----:B------:R-:W1:Y:S01]  /*1ae0*/  LDC.64 R2, c[0x0][0x380] ;  /* 0x0000e000ff027b82 */ /* 0x000e620000000a00 */
[----:B------:R-:W2:Y:S01]  /*1af0*/  LDCU UR12, c[0x0][0x388] ;  /* 0x00007100ff0c77ac */ /* 0x000ea20008000800 */
[----:B0-----:R-:W-:-:S04]  /*1b00*/  VIADD R5, R4, UR9 ;  /* 0x0000000904057c36 */ /* 0x001fc80008000000 */
[----:B-1----:R-:W-:-:S05]  /*1b10*/  IMAD.WIDE.U32 R2, R5, 0x4, R2 ;  /* 0x0000000405027825 */ /* 0x002fca00078e0002 */
[----:B------:R-:W2:Y:S04]  /*1b20*/  LDG.E R12, desc[UR18][R2.64] ;  /* 0x00000012020c7981 */ /* 0x000ea8000c1e1900 */
[----:B------:R-:W3:Y:S04]  /*1b30*/  LDG.E R6, desc[UR18][R2.64+0x1800] ;  /* 0x0018001202067981 */ /* 0x000ee8000c1e1900 */
[----:B------:R-:W4:Y:S04]  /*1b40*/  LDG.E R0, desc[UR18][R2.64+0x800] ;  /* 0x0008001202007981 */ /* 0x000f28000c1e1900 */
[----:B------:R-:W5:Y:S04]  /*1b50*/  LDG.E R5, desc[UR18][R2.64+0x1000] ;  /* 0x0010001202057981 */ /* 0x000f68000c1e1900 */
[----:B------:R-:W5:Y:S04]  /*1b60*/  LDG.E R7, desc[UR18][R2.64+0x2000] ;  /* 0x0020001202077981 */ /* 0x000f68000c1e1900 */
[----:B------:R-:W5:Y:S04]  /*1b70*/  LDG.E R10, desc[UR18][R2.64+0x2800] ;  /* 0x00280012020a7981 */ /* 0x000f68000c1e1900 */
[----:B------:R0:W5:Y:S01]  /*1b80*/  LDG.E R11, desc[UR18][R2.64+0x3000] ;  /* 0x00300012020b7981 */ /* 0x000162000c1e1900 */
[----:B--2---:R-:W-:-:S04]  /*1b90*/  ISETP.GT.AND P0, PT, R12, UR12, PT ;  /* 0x0000000c0c007c0c */ /* 0x004fc8000bf04270 */
[----:B------:R-:W-:Y:S02]  /*1ba0*/  SEL R12, RZ, 0x1, !P0 ;  /* 0x00000001ff0c7807 */ /* 0x000fe40004000000 */
[----:B---3--:R-:W-:Y:S02]  /*1bb0*/  ISETP.GT.AND P0, PT, R6, UR12, PT ;  /* 0x0000000c06007c0c */ /* 0x008fe4000bf04270 */
[----:B----4-:R-:W-:Y:S02]  /*1bc0*/  ISETP.GT.AND P1, PT, R0, UR12, PT ;  /* 0x0000000c00007c0c */ /* 0x010fe4000bf24270 */
[----:B0-----:R-:W-:Y:S02]  /*1bd0*/  SEL R2, RZ, 0x1, !P0 ;  /* 0x00000001ff027807 */ /* 0x001fe40004000000 */
[----:B-----5:R-:W-:Y:S02]  /*1be0*/  ISETP.GT.AND P2, PT, R5, UR12, PT ;  /* 0x0000000c05007c0c */ /* 0x020fe4000bf44270 */
[----:B------:R-:W-:-:S02]  /*1bf0*/  ISETP.GE.U32.AND P0, PT, R13, UR5, PT ;  /* 0x000000050d007c0c */ /* 0x000fc4000bf06070 */
[----:B------:R-:W-:Y:S02]  /*1c00*/  SEL R5, RZ, 0x1, !P1 ;  /* 0x00000001ff057807 */ /* 0x000fe40004800000 */
[----:B------:R-:W-:Y:S02]  /*1c10*/  SEL R0, RZ, 0x1, !P2 ;  /* 0x00000001ff007807 */ /* 0x000fe40005000000 */
[----:B------:R-:W-:Y:S02]  /*1c20*/  ISETP.GT.AND P3, PT, R7, UR12, PT ;  /* 0x0000000c07007c0c */ /* 0x000fe4000bf64270 */
[----:B------:R-:W-:Y:S02]  /*1c30*/  ISETP.GE.U32.AND.EX P0, PT, R14, UR4, PT, P0 ;  /* 0x000000040e007c0c */ /* 0x000fe4000bf06100 */
[----:B------:R-:W-:Y:S02]  /*1c40*/  IADD3 R0, P1, P2, R0, R5, R12 ;  /* 0x0000000500007210 */ /* 0x000fe40007a3e00c */
[----:B------:R-:W-:-:S02]  /*1c50*/  SEL R3, RZ, 0x1, !P3 ;  /* 0x00000001ff037807 */ /* 0x000fc40005800000 */
[----:B------:R-:W-:Y:S02]  /*1c60*/  ISETP.GT.AND P5, PT, R10, UR12, PT ;  /* 0x0000000c0a007c0c */ /* 0x000fe4000bfa4270 */
[----:B------:R-:W-:Y:S02]  /*1c70*/  ISETP.GT.AND P6, PT, R11, UR12, PT ;  /* 0x0000000c0b007c0c */ /* 0x000fe4000bfc4270 */
[----:B------:R-:W-:Y:S02]  /*1c80*/  IADD3 R0, P3, P4, R3, R0, R2 ;  /* 0x0000000003007210 */ /* 0x000fe40007c7e002 */
[----:B------:R-:W-:Y:S02]  /*1c90*/  SEL R2, RZ, 0x1, !P5 ;  /* 0x00000001ff027807 */ /* 0x000fe40006800000 */
[----:B------:R-:W-:Y:S02]  /*1ca0*/  SEL R3, RZ, 0x1, !P6 ;  /* 0x00000001ff037807 */ /* 0x000fe40007000000 */
[----:B------:R-:W-:-:S02]  /*1cb0*/  IADD3.X R5, PT, PT, RZ, RZ, RZ, P1, P2 ;  /* 0x000000ffff057210 */ /* 0x000fc40000fe44ff */
[----:B------:R-:W-:Y:S02]  /*1cc0*/  IADD3 R0, P1, P2, R3, R0, R2 ;  /* 0x0000000003007210 */ /* 0x000fe40007a3e002 */
[----:B------:R-:W-:-:S04]  /*1cd0*/  IADD3.X R5, PT, PT, RZ, R5, RZ, P3, P4 ;  /* 0x00000005ff057210 */ /* 0x000fc80001fe84ff */
[----:B------:R-:W-:Y:S01]  /*1ce0*/  IADD3.X R5, PT, PT, RZ, R5, RZ, P1, P2 ;  /* 0x00000005ff057210 */ /* 0x000fe20000fe44ff */
[----:B------:R-:W-:Y:S06]  /*1cf0*/  @!P0 BRA `(.L_x_270) ;  /* 0x00000010003c8947 */ /* 0x000fec0003800000 */
[----:B------:R-:W-:Y:S01]  /*1d00*/  UIADD3 UR7, UP0, UPT, UR5, UR9, URZ ;  /* 0x0000000905077290 */ /* 0x000fe2000ff1e0ff */
[----:B------:R-:W-:Y:S01]  /*1d10*/  IADD3 R18, P2, PT, R8, -0xe00, RZ ;  /* 0xfffff20008127810 */ /* 0x000fe20007f5e0ff */
[----:B------:R-:W0:Y:S01]  /*1d20*/  LDCU.64 UR14, c[0x0][0x380] ;  /* 0x00007000ff0e77ac */ /* 0x000e220008000a00 */
[----:B------:R-:W-:Y:S02]  /*1d30*/  LOP3.LUT R3, RZ, R4, RZ, 0x33, !PT ;  /* 0x00000004ff037212 */ /* 0x000fe400078e33ff */
[----:B------:R-:W-:Y:S01]  /*1d40*/  IADD3.X R7, PT, PT, R9, -0x1, RZ, P2, !PT ;  /* 0xffffffff09077810 */ /* 0x000fe200017fe4ff */
[----:B------:R-:W-:Y:S01]  /*1d50*/  UIADD3.X UR8, UPT, UPT, URZ, UR4, URZ, UP0, !UPT ;  /* 0x00000004ff087290 */ /* 0x000fe200087fe4ff */
[----:B------:R-:W-:Y:S01]  /*1d60*/  ISETP.LT.U32.AND P0, PT, R18, UR7, PT ;  /* 0x0000000712007c0c */ /* 0x000fe2000bf01070 */
[----:B------:R-:W-:Y:S01]  /*1d70*/  UMOV UR6, UR5 ;  /* 0x0000000500067c82 */ /* 0x000fe20008000000 */
[----:B------:R-:W-:Y:S01]  /*1d80*/  IADD3 R10, P1, PT, R4, UR7, RZ ;  /* 0x00000007040a7c10 */ /* 0x000fe2000ff3e0ff */
[----:B------:R-:W-:Y:S01]  /*1d90*/  UMOV UR4, URZ ;  /* 0x000000ff00047c82 */ /* 0x000fe20008000000 */
[----:B------:R-:W-:Y:S01]  /*1da0*/  IADD3 R3, PT, PT, R8, -UR5, R3 ;  /* 0x8000000508037c10 */ /* 0x000fe2000fffe003 */
[----:B------:R-:W-:Y:S01]  /*1db0*/  IMAD.U32 R6, RZ, RZ, UR8 ;  /* 0x00000008ff067e24 */ /* 0x000fe2000f8e00ff */
[----:B------:R-:W-:Y:S01]  /*1dc0*/  UMOV UR10, UR8 ;  /* 0x00000008000a7c82 */ /* 0x000fe20008000000 */
[----:B------:R-:W-:-:S03]  /*1dd0*/  IMAD.X R11, RZ, RZ, UR8, P1 ;  /* 0x00000008ff0b7e24 */ /* 0x000fc600088e06ff */
[----:B------:R-:W-:Y:S01]  /*1de0*/  ISETP.GT.U32.AND.EX P0, PT, R6, R7, PT, P0 ;  /* 0x000000070600720c */ /* 0x000fe20003f04100 */
[----:B------:R-:W-:Y:S01]  /*1df0*/  VIADD R6, R3, -UR9 ;  /* 0x8000000903067c36 */ /* 0x000fe20008000000 */
[----:B------:R-:W-:Y:S01]  /*1e00*/  UMOV UR9, UR7 ;  /* 0x0000000700097c82 */ /* 0x000fe20008000000 */
[----:B0-----:R-:W-:-:S04]  /*1e10*/  LEA R2, P2, R10, UR14, 0x2 ;  /* 0x0000000e0a027c11 */ /* 0x001fc8000f8410ff */
[----:B------:R-:W-:Y:S02]  /*1e20*/  IADD3 R2, P1, PT, R2, 0x4000, RZ ;  /* 0x0000400002027810 */ /* 0x000fe40007f3e0ff */
[----:B------:R-:W-:-:S05]  /*1e30*/  LEA.HI.X R10, R10, UR15, R11, 0x2, P2 ;  /* 0x0000000f0a0a7c11 */ /* 0x000fca00090f140b */
[----:B------:R-:W-:Y:S01]  /*1e40*/  IMAD.X R3, RZ, RZ, R10, P1 ;  /* 0x000000ffff037224 */ /* 0x000fe200008e060a */
[----:B------:R-:W-:Y:S06]  /*1e50*/  @P0 BRA `(.L_x_271) ;  /* 0x0000000000f00947 */ /* 0x000fec0003800000 */
[----:B------:R-:W0:Y:S01]  /*1e60*/  LDC.64 R8, c[0x0][0x3c0] ;  /* 0x0000f000ff087b82 */ /* 0x000e220000000a00 */
[----:B------:R-:W1:Y:S01]  /*1e70*/  LDCU UR11, c[0x0][0x3c8] ;  /* 0x00007900ff0b77ac */ /* 0x000e620008000800 */
[----:B------:R-:W2:Y:S01]  /*1e80*/  LDCU UR12, c[0x0][0x388] ;  /* 0x00007100ff0c77ac */ /* 0x000ea20008000800 */
[----:B------:R-:W3:Y:S01]  /*1e90*/  LDCU.64 UR14, c[0x0][0x380] ;  /* 0x00007000ff0e77ac */ /* 0x000ee20008000a00 */
[----:B------:R-:W-:Y:S01]  /*1ea0*/  NOP ;  /* 0x0000000000007918 */ /* 0x000fe20000000000 */
.L_x_272:
[----:B------:R-:W-:-:S05]  /*1eb0*/  IADD3 R11, P0, PT, R4, UR7, RZ ;  /* 0x00000007040b7c10 */ /* 0x000fca000ff1e0ff */
[----:B------:R-:W-:Y:S01]  /*1ec0*/  IMAD.X R12, RZ, RZ, UR8, P0 ;  /* 0x00000008ff0c7e24 */ /* 0x000fe200080e06ff */
[----:B---3--:R-:W-:-:S04]  /*1ed0*/  LEA R10, P0, R11, UR14, 0x2 ;  /* 0x0000000e0b0a7c11 */ /* 0x008fc8000f8010ff */
[----:B------:R-:W-:-:S05]  /*1ee0*/  LEA.HI.X R11, R11, UR15, R12, 0x2, P0 ;  /* 0x0000000f0b0b7c11 */ /* 0x000fca00080f140c */
[----:B------:R-:W2:Y:S04]  /*1ef0*/  LDG.E R19, desc[UR18][R10.64] ;  /* 0x000000120a137981 */ /* 0x000ea8000c1e1900 */
[----:B------:R-:W3:Y:S04]  /*1f00*/  LDG.E R12, desc[UR18][R10.64+0x800] ;  /* 0x000800120a0c7981 */ /* 0x000ee8000c1e1900 */
[----:B------:R-:W4:Y:S04]  /*1f10*/  LDG.E R13, desc[UR18][R10.64+0x1000] ;  /* 0x001000120a0d7981 */ /* 0x000f28000c1e1900 */
[----:B------:R-:W5:Y:S04]  /*1f20*/  LDG.E R14, desc[UR18][R10.64+0x1800] ;  /* 0x001800120a0e7981 */ /* 0x000f68000c1e1900 */
[----:B------:R-:W5:Y:S04]  /*1f30*/  LDG.E R15, desc[UR18][R10.64+0x2000] ;  /* 0x002000120a0f7981 */ /* 0x000f68000c1e1900 */
[----:B------:R-:W5:Y:S04]  /*1f40*/  LDG.E R16, desc[UR18][R10.64+0x2800] ;  /* 0x002800120a107981 */ /* 0x000f68000c1e1900 */
[----:B------:R0:W5:Y:S01]  /*1f50*/  LDG.E R17, desc[UR18][R10.64+0x3000] ;  /* 0x003000120a117981 */ /* 0x000162000c1e1900 */
[----:B-1----:R-:W-:-:S04]  /*1f60*/  UIMAD UR13, UR11, 0xe00, URZ ;  /* 0x00000e000b0d78a4 */ /* 0x002fc8000f8e02ff */
[----:B------:R-:W-:Y:S02]  /*1f70*/  USHF.R.S32.HI UR16, URZ, 0x1f, UR13 ;  /* 0x0000001fff107899 */ /* 0x000fe4000801140d */
[----:B------:R-:W-:Y:S01]  /*1f80*/  UIADD3 UR5, UP0, UPT, UR13, UR9, URZ ;  /* 0x000000090d057290 */ /* 0x000fe2000ff1e0ff */
[----:B0-----:R-:W-:-:S03]  /*1f90*/  IADD3 R10, P3, PT, R8, -UR7, RZ ;  /* 0x80000007080a7c10 */ /* 0x001fc6000ff7e0ff */
[----:B------:R-:W-:Y:S01]  /*1fa0*/  UIADD3.X UR6, UPT, UPT, UR16, UR10, URZ, UP0, !UPT ;  /* 0x0000000a10067290 */ /* 0x000fe200087fe4ff */
[----:B--2---:R-:W-:Y:S02]  /*1fb0*/  ISETP.GT.AND P0, PT, R19, UR12, PT ;  /* 0x0000000c13007c0c */ /* 0x004fe4000bf04270 */
[----:B---3--:R-:W-:Y:S02]  /*1fc0*/  ISETP.GT.AND P1, PT, R12, UR12, PT ;  /* 0x0000000c0c007c0c */ /* 0x008fe4000bf24270 */
[----:B------:R-:W-:Y:S02]  /*1fd0*/  SEL R12, RZ, 0x1, !P0 ;  /* 0x00000001ff0c7807 */ /* 0x000fe40004000000 */
[----:B------:R-:W-:Y:S02]  /*1fe0*/  SEL R19, RZ, 0x1, !P1 ;  /* 0x00000001ff137807 */ /* 0x000fe40004800000 */
[----:B----4-:R-:W-:Y:S02]  /*1ff0*/  ISETP.GT.AND P0, PT, R13, UR12, PT ;  /* 0x0000000c0d007c0c */ /* 0x010fe4000bf04270 */
[----:B-----5:R-:W-:-:S02]  /*2000*/  ISETP.GT.AND P5, PT, R14, UR12, PT ;  /* 0x0000000c0e007c0c */ /* 0x020fc4000bfa4270 */
[----:B------:R-:W-:Y:S02]  /*2010*/  IADD3 R0, P2, P1, R19, R0, R12 ;  /* 0x0000000013007210 */ /* 0x000fe4000795e00c */
[----:B------:R-:W-:Y:S02]  /*2020*/  ISETP.GT.AND P4, PT, R15, UR12, PT ;  /* 0x0000000c0f007c0c */ /* 0x000fe4000bf84270 */
[----:B------:R-:W-:Y:S02]  /*2030*/  SEL R12, RZ, 0x1, !P0 ;  /* 0x00000001ff0c7807 */ /* 0x000fe40004000000 */
[----:B------:R-:W-:Y:S02]  /*2040*/  SEL R11, RZ, 0x1, !P5 ;  /* 0x00000001ff0b7807 */ /* 0x000fe40006800000 */
[----:B------:R-:W-:Y:S02]  /*2050*/  ISETP.GT.AND P6, PT, R16, UR12, PT ;  /* 0x0000000c10007c0c */ /* 0x000fe4000bfc4270 */
[----:B------:R-:W-:-:S02]  /*2060*/  ISETP.GE.U32.AND P0, PT, R10, UR13, PT ;  /* 0x0000000d0a007c0c */ /* 0x000fc4000bf06070 */
[----:B------:R-:W-:Y:S02]  /*2070*/  SEL R10, RZ, 0x1, !P4 ;  /* 0x00000001ff0a7807 */ /* 0x000fe40006000000 */
[----:B------:R-:W-:Y:S02]  /*2080*/  IADD3 R0, P4, P5, R11, R0, R12 ;  /* 0x000000000b007210 */ /* 0x000fe40007d9e00c */
[----:B------:R-:W-:Y:S02]  /*2090*/  SEL R11, RZ, 0x1, !P6 ;  /* 0x00000001ff0b7807 */ /* 0x000fe40007000000 */
[----:B------:R-:W-:Y:S02]  /*20a0*/  IADD3.X R5, PT, PT, RZ, R5, RZ, P2, P1 ;  /* 0x00000005ff057210 */ /* 0x000fe400017e24ff */
[----:B------:R-:W-:Y:S02]  /*20b0*/  IADD3 R0, P1, P2, R11, R0, R10 ;  /* 0x000000000b007210 */ /* 0x000fe40007a3e00a */
[----:B------:R-:W-:-:S02]  /*20c0*/  IADD3.X R10, PT, PT, R9, ~UR8, RZ, P3, !PT ;  /* 0x80000008090a7c10 */ /* 0x000fc40009ffe4ff */
[----:B------:R-:W-:Y:S02]  /*20d0*/  ISETP.GT.AND P6, PT, R17, UR12, PT ;  /* 0x0000000c11007c0c */ /* 0x000fe4000bfc4270 */
[----:B------:R-:W-:Y:S02]  /*20e0*/  ISETP.GE.U32.AND.EX P0, PT, R10, UR16, PT, P0 ;  /* 0x000000100a007c0c */ /* 0x000fe4000bf06100 */
[----:B------:R-:W-:Y:S02]  /*20f0*/  SEL R11, RZ, 0x1, !P6 ;  /* 0x00000001ff0b7807 */ /* 0x000fe40007000000 */
[----:B------:R-:W-:Y:S02]  /*2100*/  IADD3.X R5, PT, PT, RZ, R5, RZ, P4, P5 ;  /* 0x00000005ff057210 */ /* 0x000fe400027ea4ff */
[----:B------:R-:W-:Y:S02]  /*2110*/  IADD3 R0, P3, PT, R0, R11, RZ ;  /* 0x0000000b00007210 */ /* 0x000fe40007f7e0ff */
[----:B------:R-:W-:-:S05]  /*2120*/  IADD3.X R5, PT, PT, RZ, R5, RZ, P1, P2 ;  /* 0x00000005ff057210 */ /* 0x000fca0000fe44ff */
[----:B------:R-:W-:Y:S01]  /*2130*/  IMAD.X R5, RZ, RZ, R5, P3 ;  /* 0x000000ffff057224 */ /* 0x000fe200018e0605 */
[----:B------:R-:W-:Y:S06]  /*2140*/  @!P0 BRA `(.L_x_270) ;  /* 0x0000000c00288947 */ /* 0x000fec0003800000 */
[----:B------:R-:W-:Y:S02]  /*2150*/  UIADD3 UR7, UP0, UPT, UR13, UR7, URZ ;  /* 0x000000070d077290 */ /* 0x000fe4000ff1e0ff */
[----:B------:R-:W-:Y:S01]  /*2160*/  IMAD.U32 R11, RZ, RZ, UR13 ;  /* 0x0000000dff0b7e24 */ /* 0x000fe2000f8e00ff */
[----:B------:R-:W-:Y:S01]  /*2170*/  UIADD3 UR4, UPT, UPT, UR4, 0x1, URZ ;  /* 0x0000000104047890 */ /* 0x000fe2000fffe0ff */
[----:B------:R-:W-:Y:S01]  /*2180*/  VIADD R6, R6, -UR13 ;  /* 0x8000000d06067c36 */ /* 0x000fe20008000000 */
[----:B------:R-:W-:Y:S01]  /*2190*/  UIADD3.X UR8, UPT, UPT, UR16, UR8, URZ, UP0, !UPT ;  /* 0x0000000810087290 */ /* 0x000fe200087fe4ff */
[----:B------:R-:W-:Y:S01]  /*21a0*/  IMAD.WIDE R2, R11, 0x4, R2 ;  /* 0x000000040b027825 */ /* 0x000fe200078e0202 */
[----:B------:R-:W-:Y:S01]  /*21b0*/  ISETP.LT.U32.AND P0, PT, R18, UR7, PT ;  /* 0x0000000712007c0c */ /* 0x000fe2000bf01070 */
[----:B------:R-:W-:Y:S01]  /*21c0*/  UMOV UR9, UR5 ;  /* 0x0000000500097c82 */ /* 0x000fe20008000000 */
[----:B------:R-:W-:Y:S02]  /*21d0*/  UMOV UR10, UR6 ;  /* 0x00000006000a7c82 */ /* 0x000fe40008000000 */
[----:B------:R-:W-:-:S05]  /*21e0*/  IMAD.U32 R10, RZ, RZ, UR8 ;  /* 0x00000008ff0a7e24 */ /* 0x000fca000f8e00ff */
[----:B------:R-:W-:-:S13]  /*21f0*/  ISETP.GT.U32.AND.EX P0, PT, R10, R7, PT, P0 ;  /* 0x000000070a00720c */ /* 0x000fda0003f04100 */
[----:B------:R-:W-:Y:S05]  /*2200*/  @!P0 BRA `(.L_x_272) ;  /* 0xfffffffc00288947 */ /* 0x000fea000383ffff */
[----:B------:R-:W-:-:S05]  /*2210*/  UMOV UR6, UR13 ;  /* 0x0000000d00067c82 */ /* 0x000fca0008000000 */
.L_x_271:
[C---:B------:R-:W-:Y:S01]  /*2220*/  VIADD R7, R8.reuse, -UR7 ;  /* 0x8000000708077c36 */ /* 0x040fe20008000000 */
[----:B------:R-:W-:Y:S01]  /*2230*/  ISETP.LE.U32.AND P1, PT, R8, UR7, PT ;  /* 0x0000000708007c0c */ /* 0x000fe2000bf23070 */
[----:B------:R-:W-:Y:S01]  /*2240*/  IMAD.U32 R10, RZ, RZ, UR8 ;  /* 0x00000008ff0a7e24 */ /* 0x000fe2000f8e00ff */
[----:B------:R-:W-:Y:S02]  /*2250*/  BSSY.RECONVERGENT B1, `(.L_x_270) ;  /* 0x00000b9000017945 */ /* 0x000fe40003800200 */
[----:B------:R-:W-:-:S04]  /*2260*/  ISETP.GE.AND P0, PT, R4, R7, PT ;  /* 0x000000070400720c */ /* 0x000fc80003f06270 */
[----:B------:R-:W-:-:S13]  /*2270*/  ISETP.GE.U32.OR.EX P0, PT, R10, R9, P0, P1 ;  /* 0x000000090a00720c */ /* 0x000fda0000706510 */
[----:B------:R-:W-:Y:S05]  /*2280*/  @P0 BRA `(.L_x_273) ;  /* 0x0000000800d40947 */ /* 0x000fea0003800000 */
[----:B------:R-:W-:Y:S01]  /*2290*/  UIMAD UR5, UR17, 0xe00, URZ ;  /* 0x00000e00110578a4 */ /* 0x000fe2000f8e02ff */
[----:B------:R-:W-:Y:S01]  /*22a0*/  LOP3.LUT R7, RZ, R4, RZ, 0x33, !PT ;  /* 0x00000004ff077212 */ /* 0x000fe200078e33ff */
[----:B------:R-:W-:Y:S01]  /*22b0*/  UIMAD UR13, UR4, UR11, URZ ;  /* 0x0000000b040d72a4 */ /* 0x000fe2000f8e02ff */
[----:B------:R-:W-:Y:S01]  /*22c0*/  BSSY.RECONVERGENT B2, `(.L_x_274) ;  /* 0x0000055000027945 */ /* 0x000fe20003800200 */
[----:B------:R-:W-:-:S04]  /*22d0*/  UIADD3 UR5, UPT, UPT, UR5, UR6, URZ ;  /* 0x0000000605057290 */ /* 0x000fc8000fffe0ff */
[----:B------:R-:W-:Y:S02]  /*22e0*/  IMAD.U32 R9, RZ, RZ, UR13 ;  /* 0x0000000dff097e24 */ /* 0x000fe4000f8e00ff */
[----:B------:R-:W-:Y:S01]  /*22f0*/  IADD3 R8, PT, PT, R8, -UR5, R7 ;  /* 0x8000000508087c10 */ /* 0x000fe2000fffe007 */
[----:B------:R-:W-:-:S04]  /*2300*/  IMAD.MOV.U32 R7, RZ, RZ, R4 ;  /* 0x000000ffff077224 */ /* 0x000fc800078e0004 */
[----:B------:R-:W-:-:S05]  /*2310*/  IMAD R8, R9, -0xe00, R8 ;  /* 0xfffff20009087824 */ /* 0x000fca00078e0208 */
[C---:B------:R-:W-:Y:S02]  /*2320*/  ISETP.GE.U32.AND P1, PT, R8.reuse, 0x1e00, PT ;  /* 0x00001e000800780c */ /* 0x040fe40003f26070 */
[----:B------:R-:W-:-:S04]  /*2330*/  LEA.HI R22, R8, 0x1, RZ, 0x17 ;  /* 0x0000000108167811 */ /* 0x000fc800078fb8ff */
[----:B------:R-:W-:-:S04]  /*2340*/  LOP3.LUT R24, R22, 0xf, RZ, 0xc0, !PT ;  /* 0x0000000f16187812 */ /* 0x000fc800078ec0ff */
[----:B------:R-:W-:-:S03]  /*2350*/  ISETP.NE.AND P0, PT, R24, RZ, PT ;  /* 0x000000ff1800720c */ /* 0x000fc60003f05270 */
[----:B------:R-:W-:Y:S10]  /*2360*/  @!P1 BRA `(.L_x_275) ;  /* 0x0000000400289947 */ /* 0x000ff40003800000 */
[----:B------:R-:W-:-:S04]  /*2370*/  LEA.HI R7, R6, 0x1, RZ, 0x17 ;  /* 0x0000000106077811 */ /* 0x000fc800078fb8ff */
[----:B------:R-:W-:Y:S01]  /*2380*/  LOP3.LUT R8, R7, 0xfffff0, RZ, 0xc0, !PT ;  /* 0x00fffff007087812 */ /* 0x000fe200078ec0ff */
[----:B------:R-:W-:-:S04]  /*2390*/  IMAD.MOV.U32 R7, RZ, RZ, R4 ;  /* 0x000000ffff077224 */ /* 0x000fc800078e0004 */
[----:B------:R-:W-:-:S07]  /*23a0*/  IMAD.MOV R8, RZ, RZ, -R8 ;  /* 0x000000ffff087224 */ /* 0x000fce00078e0a08 */
.L_x_276:
        /* <DEDUP_REMOVED lines=21> */
[----:B----4-:R-:W-:Y:S02]  /*2500*/  ISETP.GT.AND P3, PT, R23, UR12, PT ;  /* 0x0000000c17007c0c */ /* 0x010fe4000bf64270 */
[----:B------:R-:W-:Y:S02]  /*2510*/  SEL R23, RZ, 0x1, !P2 ;  /* 0x00000001ff177807 */ /* 0x000fe40005000000 */
        /* <DEDUP_REMOVED lines=47> */
.L_x_275:
[----:B------:R-:W-:Y:S05]  /*2810*/  BSYNC.RECONVERGENT B2 ;  /* 0x0000000000027941 */ /* 0x000fea0003800200 */
.L_x_274:
[----:B------:R-:W-:Y:S05]  /*2820*/  @!P0 BRA `(.L_x_273) ;  /* 0x00000004006c8947 */ /* 0x000fea0003800000 */
[----:B------:R-:W-:Y:S01]  /*2830*/  ISETP.GE.U32.AND P1, PT, R24, 0x8, PT ;  /* 0x000000081800780c */ /* 0x000fe20003f26070 */
[----:B------:R-:W-:Y:S01]  /*2840*/  BSSY.RECONVERGENT B2, `(.L_x_277) ;  /* 0x0000029000027945 */ /* 0x000fe20003800200 */
[----:B------:R-:W-:-:S04]  /*2850*/  LOP3.LUT R15, R22, 0x7, RZ, 0xc0, !PT ;  /* 0x00000007160f7812 */ /* 0x000fc800078ec0ff */
[----:B------:R-:W-:-:S07]  /*2860*/  ISETP.NE.AND P0, PT, R15, RZ, PT ;  /* 0x000000ff0f00720c */ /* 0x000fce0003f05270 */
[----:B------:R-:W-:Y:S06]  /*2870*/  @!P1 BRA `(.L_x_278) ;  /* 0x0000000000949947 */ /* 0x000fec0003800000 */
[----:B------:R-:W-:-:S05]  /*2880*/  IADD3 R3, P1, PT, R7, UR7, RZ ;  /* 0x0000000707037c10 */ /* 0x000fca000ff3e0ff */
[----:B------:R-:W-:Y:S01]  /*2890*/  IMAD.X R8, RZ, RZ, UR8, P1 ;  /* 0x00000008ff087e24 */ /* 0x000fe200088e06ff */
[----:B------:R-:W-:-:S04]  /*28a0*/  LEA R2, P1, R3, UR14, 0x2 ;  /* 0x0000000e03027c11 */ /* 0x000fc8000f8210ff */
[----:B------:R-:W-:-:S05]  /*28b0*/  LEA.HI.X R3, R3, UR15, R8, 0x2, P1 ;  /* 0x0000000f03037c11 */ /* 0x000fca00088f1408 */
[----:B------:R-:W2:Y:S04]  /*28c0*/  LDG.E R16, desc[UR18][R2.64] ;  /* 0x0000001202107981 */ /* 0x000ea8000c1e1900 */
[----:B------:R-:W3:Y:S04]  /*28d0*/  LDG.E R8, desc[UR18][R2.64+0x800] ;  /* 0x0008001202087981 */ /* 0x000ee8000c1e1900 */
[----:B------:R-:W4:Y:S04]  /*28e0*/  LDG.E R9, desc[UR18][R2.64+0x1000] ;  /* 0x0010001202097981 */ /* 0x000f28000c1e1900 */
[----:B------:R-:W5:Y:S04]  /*28f0*/  LDG.E R10, desc[UR18][R2.64+0x1800] ;  /* 0x00180012020a7981 */ /* 0x000f68000c1e1900 */
[----:B------:R-:W5:Y:S04]  /*2900*/  LDG.E R11, desc[UR18][R2.64+0x2000] ;  /* 0x00200012020b7981 */ /* 0x000f68000c1e1900 */
[----:B------:R-:W5:Y:S04]  /*2910*/  LDG.E R12, desc[UR18][R2.64+0x2800] ;  /* 0x00280012020c7981 */ /* 0x000f68000c1e1900 */
[----:B------:R-:W5:Y:S04]  /*2920*/  LDG.E R13, desc[UR18][R2.64+0x3000] ;  /* 0x00300012020d7981 */ /* 0x000f68000c1e1900 */
[----:B------:R0:W5:Y:S01]  /*2930*/  LDG.E R14, desc[UR18][R2.64+0x3800] ;  /* 0x00380012020e7981 */ /* 0x000162000c1e1900 */
[----:B------:R-:W-:Y:S01]  /*2940*/  VIADD R7, R7, 0x1000 ;  /* 0x0000100007077836 */ /* 0x000fe20000000000 */
[----:B--2---:R-:W-:-:S02]  /*2950*/  ISETP.GT.AND P1, PT, R16, UR12, PT ;  /* 0x0000000c10007c0c */ /* 0x004fc4000bf24270 */
[----:B---3--:R-:W-:Y:S02]  /*2960*/  ISETP.GT.AND P2, PT, R8, UR12, PT ;  /* 0x0000000c08007c0c */ /* 0x008fe4000bf44270 */
[----:B------:R-:W-:Y:S02]  /*2970*/  SEL R8, RZ, 0x1, !P1 ;  /* 0x00000001ff087807 */ /* 0x000fe40004800000 */
[----:B------:R-:W-:Y:S02]  /*2980*/  SEL R17, RZ, 0x1, !P2 ;  /* 0x00000001ff117807 */ /* 0x000fe40005000000 */
[----:B----4-:R-:W-:Y:S02]  /*2990*/  ISETP.GT.AND P1, PT, R9, UR12, PT ;  /* 0x0000000c09007c0c */ /* 0x010fe4000bf24270 */
[----:B-----5:R-:W-:Y:S02]  /*29a0*/  ISETP.GT.AND P2, PT, R10, UR12, PT ;  /* 0x0000000c0a007c0c */ /* 0x020fe4000bf44270 */
[----:B------:R-:W-:-:S02]  /*29b0*/  IADD3 R8, P5, P6, R17, R0, R8 ;  /* 0x0000000011087210 */ /* 0x000fc40007ebe008 */
[----:B------:R-:W-:Y:S02]  /*29c0*/  SEL R9, RZ, 0x1, !P1 ;  /* 0x00000001ff097807 */ /* 0x000fe40004800000 */
[----:B------:R-:W-:Y:S02]  /*29d0*/  SEL R0, RZ, 0x1, !P2 ;  /* 0x00000001ff007807 */ /* 0x000fe40005000000 */
[----:B------:R-:W-:Y:S02]  /*29e0*/  ISETP.GT.AND P3, PT, R11, UR12, PT ;  /* 0x0000000c0b007c0c */ /* 0x000fe4000bf64270 */
[----:B------:R-:W-:Y:S02]  /*29f0*/  ISETP.GT.AND P4, PT, R12, UR12, PT ;  /* 0x0000000c0c007c0c */ /* 0x000fe4000bf84270 */
[----:B------:R-:W-:Y:S02]  /*2a00*/  IADD3 R0, P1, P2, R0, R8, R9 ;  /* 0x0000000800007210 */ /* 0x000fe40007a3e009 */
[----:B0-----:R-:W-:-:S02]  /*2a10*/  SEL R3, RZ, 0x1, !P3 ;  /* 0x00000001ff037807 */ /* 0x001fc40005800000 */
        /* <DEDUP_REMOVED lines=11> */
.L_x_278:
[----:B------:R-:W-:Y:S05]  /*2ad0*/  BSYNC.RECONVERGENT B2 ;  /* 0x0000000000027941 */ /* 0x000fea0003800200 */
.L_x_277:
[----:B------:R-:W-:Y:S05]  /*2ae0*/  @!P0 BRA `(.L_x_273) ;  /* 0x0000000000bc8947 */ /* 0x000fea0003800000 */
[----:B------:R-:W-:Y:S01]  /*2af0*/  ISETP.GE.U32.AND P1, PT, R15, 0x4, PT ;  /* 0x000000040f00780c */ /* 0x000fe20003f26070 */
[----:B------:R-:W-:Y:S01]  /*2b00*/  BSSY.RECONVERGENT B2, `(.L_x_279) ;  /* 0x0000018000027945 */ /* 0x000fe20003800200 */
[----:B------:R-:W-:-:S11]  /*2b10*/  LOP3.LUT P0, RZ, R22, 0x3, RZ, 0xc0, !PT ;  /* 0x0000000316ff7812 */ /* 0x000fd6000780c0ff */
[----:B------:R-:W-:Y:S05]  /*2b20*/  @!P1 BRA `(.L_x_280) ;  /* 0x0000000000549947 */ /* 0x000fea0003800000 */
[----:B------:R-:W-:-:S05]  /*2b30*/  IADD3 R3, P1, PT, R7, UR7, RZ ;  /* 0x0000000707037c10 */ /* 0x000fca000ff3e0ff */
[----:B------:R-:W-:Y:S01]  /*2b40*/  IMAD.X R8, RZ, RZ, UR8, P1 ;  /* 0x00000008ff087e24 */ /* 0x000fe200088e06ff */
[----:B------:R-:W-:-:S04]  /*2b50*/  LEA R2, P1, R3, UR14, 0x2 ;  /* 0x0000000e03027c11 */ /* 0x000fc8000f8210ff */
[----:B------:R-:W-:-:S05]  /*2b60*/  LEA.HI.X R3, R3, UR15, R8, 0x2, P1 ;  /* 0x0000000f03037c11 */ /* 0x000fca00088f1408 */
[----:B------:R-:W2:Y:S04]  /*2b70*/  LDG.E R11, desc[UR18][R2.64] ;  /* 0x00000012020b7981 */ /* 0x000ea8000c1e1900 */
[----:B------:R-:W3:Y:S04]  /*2b80*/  LDG.E R8, desc[UR18][R2.64+0x800] ;  /* 0x0008001202087981 */ /* 0x000ee8000c1e1900 */
[----:B------:R-:W4:Y:S04]  /*2b90*/  LDG.E R9, desc[UR18][R2.64+0x1000] ;  /* 0x0010001202097981 */ /* 0x000f28000c1e1900 */
[----:B------:R-:W5:Y:S01]  /*2ba0*/  LDG.E R10, desc[UR18][R2.64+0x1800] ;  /* 0x00180012020a7981 */ /* 0x000f62000c1e1900 */
[----:B------:R-:W-:Y:S01]  /*2bb0*/  VIADD R7, R7, 0x800 ;  /* 0x0000080007077836 */ /* 0x000fe20000000000 */
[----:B--2---:R-:W-:-:S02]  /*2bc0*/  ISETP.GT.AND P1, PT, R11, UR12, PT ;  /* 0x0000000c0b007c0c */ /* 0x004fc4000bf24270 */
[----:B---3--:R-:W-:Y:S02]  /*2bd0*/  ISETP.GT.AND P2, PT, R8, UR12, PT ;  /* 0x0000000c08007c0c */ /* 0x008fe4000bf44270 */
[----:B----4-:R-:W-:Y:S02]  /*2be0*/  ISETP.GT.AND P3, PT, R9, UR12, PT ;  /* 0x0000000c09007c0c */ /* 0x010fe4000bf64270 */
[----:B------:R-:W-:Y:S02]  /*2bf0*/  SEL R9, RZ, 0x1, !P1 ;  /* 0x00000001ff097807 */ /* 0x000fe40004800000 */
[----:B-----5:R-:W-:Y:S02]  /*2c00*/  ISETP.GT.AND P4, PT, R10, UR12, PT ;  /* 0x0000000c0a007c0c */ /* 0x020fe4000bf84270 */
[----:B------:R-:W-:Y:S02]  /*2c10*/  SEL R8, RZ, 0x1, !P2 ;  /* 0x00000001ff087807 */ /* 0x000fe40005000000 */
[----:B------:R-:W-:-:S02]  /*2c20*/  SEL R11, RZ, 0x1, !P3 ;  /* 0x00000001ff0b7807 */ /* 0x000fc40005800000 */
[----:B------:R-:W-:Y:S02]  /*2c30*/  SEL R10, RZ, 0x1, !P4 ;  /* 0x00000001ff0a7807 */ /* 0x000fe40006000000 */
[----:B------:R-:W-:-:S04]  /*2c40*/  IADD3 R0, P1, P2, R8, R0, R9 ;  /* 0x0000000008007210 */ /* 0x000fc80007a3e009 */
[----:B------:R-:W-:Y:S02]  /*2c50*/  IADD3 R0, P3, P4, R10, R0, R11 ;  /* 0x000000000a007210 */ /* 0x000fe40007c7e00b */
[----:B------:R-:W-:-:S04]  /*2c60*/  IADD3.X R5, PT, PT, RZ, R5, RZ, P1, P2 ;  /* 0x00000005ff057210 */ /* 0x000fc80000fe44ff */
[----:B------:R-:W-:-:S07]  /*2c70*/  IADD3.X R5, PT, PT, RZ, R5, RZ, P3, P4 ;  /* 0x00000005ff057210 */ /* 0x000fce0001fe84ff */
.L_x_280:
[----:B------:R-:W-:Y:S05]  /*2c80*/  BSYNC.RECONVERGENT B2 ;  /* 0x0000000000027941 */ /* 0x000fea0003800200 */
.L_x_279:
[----:B------:R-:W-:Y:S05]  /*2c90*/  @!P0 BRA `(.L_x_273) ;  /* 0x0000000000508947 */ /* 0x000fea0003800000 */
[----:B------:R-:W-:Y:S02]  /*2ca0*/  LOP3.LUT R2, R6, 0xffff, RZ, 0xc0, !PT ;  /* 0x0000ffff06027812 */ /* 0x000fe400078ec0ff */
[----:B------:R-:W-:Y:S02]  /*2cb0*/  IADD3 R9, P0, PT, R7, UR9, RZ ;  /* 0x0000000907097c10 */ /* 0x000fe4000ff1e0ff */
[----:B------:R-:W-:Y:S02]  /*2cc0*/  LEA.HI R2, R2, 0x1, RZ, 0x17 ;  /* 0x0000000102027811 */ /* 0x000fe400078fb8ff */
[----:B------:R-:W-:Y:S01]  /*2cd0*/  LEA R8, P1, R9, UR14, 0x2 ;  /* 0x0000000e09087c11 */ /* 0x000fe2000f8210ff */
[----:B------:R-:W-:Y:S01]  /*2ce0*/  IMAD.X R6, RZ, RZ, UR10, P0 ;  /* 0x0000000aff067e24 */ /* 0x000fe200080e06ff */
[----:B------:R-:W-:-:S04]  /*2cf0*/  LOP3.LUT R2, R2, 0x3, RZ, 0xc0, !PT ;  /* 0x0000000302027812 */ /* 0x000fc800078ec0ff */
[----:B------:R-:W-:Y:S01]  /*2d00*/  LEA.HI.X R9, R9, UR15, R6, 0x2, P1 ;  /* 0x0000000f09097c11 */ /* 0x000fe200088f1406 */
[----:B------:R-:W-:-:S07]  /*2d10*/  IMAD.MOV R6, RZ, RZ, -R2 ;  /* 0x000000ffff067224 */ /* 0x000fce00078e0a02 */
.L_x_281:
[----:B------:R-:W-:Y:S02]  /*2d20*/  IMAD.MOV.U32 R2, RZ, RZ, R8 ;  /* 0x000000ffff027224 */ /* 0x000fe400078e0008 */
[----:B------:R-:W-:-:S05]  /*2d30*/  IMAD.MOV.U32 R3, RZ, RZ, R9 ;  /* 0x000000ffff037224 */ /* 0x000fca00078e0009 */
[----:B------:R-:W2:Y:S01]  /*2d40*/  LDG.E R2, desc[UR18][R2.64] ;  /* 0x0000001202027981 */ /* 0x000ea2000c1e1900 */
[----:B------:R-:W-:Y:S01]  /*2d50*/  VIADD R6, R6, 0x1 ;  /* 0x0000000106067836 */ /* 0x000fe20000000000 */
[----:B------:R-:W-:-:S05]  /*2d60*/  IADD3 R8, P2, PT, R8, 0x800, RZ ;  /* 0x0000080008087810 */ /* 0x000fca0007f5e0ff */
[----:B------:R-:W-:Y:S01]  /*2d70*/  IMAD.X R9, RZ, RZ, R9, P2 ;  /* 0x000000ffff097224 */ /* 0x000fe200010e0609 */
[----:B--2---:R-:W-:-:S04]  /*2d80*/  ISETP.GT.AND P0, PT, R2, UR12, PT ;  /* 0x0000000c02007c0c */ /* 0x004fc8000bf04270 */
[----:B------:R-:W-:Y:S02]  /*2d90*/  SEL R7, RZ, 0x1, !P0 ;  /* 0x00000001ff077807 */ /* 0x000fe40004000000 */
[----:B------:R-:W-:Y:S02]  /*2da0*/  ISETP.NE.AND P0, PT, R6, RZ, PT ;  /* 0x000000ff0600720c */ /* 0x000fe40003f05270 */
[----:B------:R-:W-:-:S05]  /*2db0*/  IADD3 R0, P1, PT, R0, R7, RZ ;  /* 0x0000000700007210 */ /* 0x000fca0007f3e0ff */
[----:B------:R-:W-:-:S06]  /*2dc0*/  IMAD.X R5, RZ, RZ, R5, P1 ;  /* 0x000000ffff057224 */ /* 0x000fcc00008e0605 */
[----:B------:R-:W-:Y:S05]  /*2dd0*/  @P0 BRA `(.L_x_281) ;  /* 0xfffffffc00d00947 */ /* 0x000fea000383ffff */
.L_x_273:
[----:B------:R-:W-:Y:S05]  /*2de0*/  BSYNC.RECONVERGENT B1 ;  /* 0x0000000000017941 */ /* 0x000fea0003800200 */
.L_x_270:
        /* <DEDUP_REMOVED lines=18> */
[----:B------:R-:W-:Y:S01]  /*2f10*/  IMAD.X R5, R3, 0x1, R6, P0 ;  /* 0x0000000103057824 */ /* 0x000fe200000e0606 */
[----:B------:R-:W-:-:S04]  /*2f20*/  @!P2 MOV R6, 0x400 ;  /* 0x000004000006a802 */ /* 0x000fc80000000f00 */
[----:B------:R-:W1:Y:S01]  /*2f30*/  SHFL.DOWN PT, R2, R5, 0x4, 0x1f ;  /* 0x08801f0005027f89 */ /* 0x000e6200000e0000 */
[----:B--2---:R-:W-:Y:S02]  /*2f40*/  @!P2 LEA R11, R11, R6, 0x18 ;  /* 0x000000060b0ba211 */ /* 0x004fe400078ec0ff */
        /* <DEDUP_REMOVED lines=9> */
[----:B------:R-:W-:Y:S02]  /*2fe0*/  @!P2 SHF.R.U32.HI R3, RZ, 0x2, R4 ;  /* 0x00000002ff03a819 */ /* 0x000fe40000011604 */
[----:B-1----:R-:W-:Y:S01]  /*2ff0*/  SEL R2, R2, RZ, !P1 ;  /* 0x000000ff02027207 */ /* 0x002fe20004800000 */
[----:B------:R-:W0:Y:S01]  /*3000*/  SHFL.DOWN PT, R0, R5, 0x10, 0x1f ;  /* 0x0a001f0005007f89 */ /* 0x000e2200000e0000 */
[----:B------:R-:W-:Y:S02]  /*3010*/  ISETP.GT.AND P1, PT, R8, 0xf, PT ;  /* 0x0000000f0800780c */ /* 0x000fe40003f24270 */
[----:B------:R-:W-:Y:S01]  /*3020*/  @!P2 LOP3.LUT R6, R3, 0xf8, RZ, 0xc0, !PT ;  /* 0x000000f80306a812 */ /* 0x000fe200078ec0ff */
[----:B------:R-:W-:-:S04]  /*3030*/  IMAD.X R7, R2, 0x1, R9, P0 ;  /* 0x0000000102077824 */ /* 0x000fc800000e0609 */
[----:B------:R-:W-:Y:S01]  /*3040*/  @!P2 IMAD.IADD R11, R6, 0x1, R11 ;  /* 0x00000001060ba824 */ /* 0x000fe200078e020b */
[----:B------:R-:W1:Y:S01]  /*3050*/  SHFL.DOWN PT, R2, R7, 0x10, 0x1f ;  /* 0x0a001f0007027f89 */ /* 0x000e6200000e0000 */
[----:B0-----:R-:W-:-:S04]  /*3060*/  SEL R0, R0, RZ, !P1 ;  /* 0x000000ff00007207 */ /* 0x001fc80004800000 */
[----:B------:R-:W-:Y:S02]  /*3070*/  IADD3 R0, P0, PT, R0, R5, RZ ;  /* 0x0000000500007210 */ /* 0x000fe40007f1e0ff */
[----:B-1----:R-:W-:-:S05]  /*3080*/  SEL R2, R2, RZ, !P1 ;  /* 0x000000ff02027207 */ /* 0x002fca0004800000 */
[----:B------:R-:W-:Y:S01]  /*3090*/  IMAD.X R3, R2, 0x1, R7, P0 ;  /* 0x0000000102037824 */ /* 0x000fe200000e0607 */
[----:B------:R-:W-:Y:S01]  /*30a0*/  ISETP.NE.AND P0, PT, R4, RZ, PT ;  /* 0x000000ff0400720c */ /* 0x000fe20003f05270 */
[----:B------:R-:W-:-:S05]  /*30b0*/  @!P2 IMAD.MOV.U32 R2, RZ, RZ, R0 ;  /* 0x000000ffff02a224 */ /* 0x000fca00078e0000 */
[----:B------:R0:W-:Y:S01]  /*30c0*/  @!P2 STS.64 [R11+0x10], R2 ;  /* 0x000010020b00a388 */ /* 0x0001e20000000a00 */
[----:B------:R-:W-:Y:S06]  /*30d0*/  BAR.SYNC.DEFER_BLOCKING 0x0 ;  /* 0x0000000000007b1d */ /* 0x000fec0000010000 */
[----:B------:R-:W-:Y:S05]  /*30e0*/  @P0 BRA `(.L_x_269) ;  /* 0x00000000006c0947 */ /* 0x000fea0003800000 */
[----:B------:R-:W1:Y:S01]  /*30f0*/  S2UR UR5, SR_CgaCtaId ;  /* 0x00000000000579c3 */ /* 0x000e620000008800 */
[----:B------:R-:W-:Y:S02]  /*3100*/  UMOV UR4, 0x400 ;  /* 0x0000040000047882 */ /* 0x000fe40000000000 */
[----:B-1----:R-:W-:-:S09]  /*3110*/  ULEA UR4, UR5, UR4, 0x18 ;  /* 0x0000000405047291 */ /* 0x002fd2000f8ec0ff */
[----:B------:R-:W-:Y:S04]  /*3120*/  LDS.64 R8, [UR4+0x18] ;  /* 0x00001804ff087984 */ /* 0x000fe80008000a00 */
[----:B------:R-:W0:Y:S04]  /*3130*/  LDS.128 R24, [UR4+0x20] ;  /* 0x00002004ff187984 */ /* 0x000e280008000c00 */
[----:B------:R-:W1:Y:S04]  /*3140*/  LDS.128 R4, [UR4+0x30] ;  /* 0x00003004ff047984 */ /* 0x000e680008000c00 */
        /* <DEDUP_REMOVED lines=20> */
[----:B------:R-:W-:-:S07]  /*3290*/  IMAD.X R3, R3, 0x1, R27, P3 ;  /* 0x0000000103037824 */ /* 0x000fce00018e061b */
.L_x_269:
[----:B------:R-:W-:Y:S05]  /*32a0*/  BSYNC.RECONVERGENT B0 ;  /* 0x0000000000007941 */ /* 0x000fea0003800200 */
.L_x_254:
[----:B------:R-:W-:Y:S05]  /*32b0*/  @P0 EXIT ;  /* 0x000000000000094d */ /* 0x000fea0003800000 */
[----:B------:R-:W3:Y:S01]  /*32c0*/  LDCU.64 UR4, c[0x0][0x390] ;  /* 0x00007200ff0477ac */ /* 0x000ee20008000a00 */
[----:B0-2---:R-:W-:Y:S01]  /*32d0*/  IMAD.MOV.U32 R2, RZ, RZ, R0 ;  /* 0x000000ffff027224 */ /* 0x005fe200078e0000 */
[----:B---3--:R-:W-:-:S06]  /*32e0*/  UIMAD.WIDE.U32 UR4, UR17, 0x8, UR4 ;  /* 0x00000008110478a5 */ /* 0x008fcc000f8e0004 */
[----:B-1----:R-:W-:Y:S02]  /*32f0*/  IMAD.U32 R4, RZ, RZ, UR4 ;  /* 0x00000004ff047e24 */ /* 0x002fe4000f8e00ff */
[----:B------:R-:W-:-:S05]  /*3300*/  IMAD.U32 R5, RZ, RZ, UR5 ;  /* 0x00000005ff057e24 */ /* 0x000fca000f8e00ff */
[----:B------:R-:W-:Y:S01]  /*3310*/  STG.E.64 desc[UR18][R4.64], R2 ;  /* 0x0000000204007986 */ /* 0x000fe2000c101b12 */
[----:B------:R-:W-:Y:S05]  /*3320*/  EXIT ;  /* 0x000000000000794d */ /* 0x000fea0003800000 */
.L_x_282:
        /* <DEDUP_REMOVED lines=13> */
.L_x_911:


//--------------------- .text._ZN3cub18CUB_300001_SM_10006detail6reduce28DeviceReduceSingleTileKernelINS2_10policy_hubIlyN4cuda3std3__44plusIlEEE10Policy1000EN6thrust24THRUST_300001_SM_1000_NS18transform_iteratorI17greater_than_fiveNSD_6detail15normal_iteratorINSD_10device_ptrIiEEEEllEEPlyS9_llNS7_10__identityEEEvT0_T1_T2_T3_T4_T6_ --------------------------
	.section	.text._ZN3cub18CUB_300001_SM_10006detail6reduce28DeviceReduceSingleTileKernelINS2_10policy_hubIlyN4cuda3std3__44plusIlEEE10Policy1000EN6thrust24THRUST_300001_SM_1000_NS18transform_iteratorI17greater_than_fiveNSD_6detail15normal_iteratorINSD_10device_ptrIiEEEEllEEPlyS9_llNS7_10__identityEEEvT0_T1_T2_T3_T4_T6_,"ax",@progbits
	.align	128
        .global         _ZN3cub18CUB_300001_SM_10006detail6reduce28DeviceReduceSingleTileKernelINS2_10policy_hubIlyN4cuda3std3__44plusIlEEE10Policy1000EN6thrust24THRUST_300001_SM_1000_NS18transform_iteratorI17greater_than_fiveNSD_6detail15normal_iteratorINSD_10device_ptrIiEEEEllEEPlyS9_llNS7_10__identityEEEvT0_T1_T2_T3_T4_T6_
        .type           _ZN3cub18CUB_300001_SM_10006detail6reduce28DeviceReduceSingleTileKernelINS2_10policy_hubIlyN4cuda3std3__44plusIlEEE10Policy1000EN6thrust24THRUST_300001_SM_1000_NS18transform_iteratorI17greater_than_fiveNSD_6detail15normal_iteratorINSD_10device_ptrIiEEEEllEEPlyS9_llNS7_10__identityEEEvT0_T1_T2_T3_T4_T6_,@function
        .size           _ZN3cub18CUB_300001_SM_10006detail6reduce28DeviceReduceSingleTileKernelINS2_10policy_hubIlyN4cuda3std3__44plusIlEEE10Policy1000EN6thrust24THRUST_300001_SM_1000_NS18transform_iteratorI17greater_than_fiveNSD_6detail15normal_iteratorINSD_10device_ptrIiEEEEllEEPlyS9_llNS7_10__identityEEEvT0_T1_T2_T3_T4_T6_,(.L_x_912 - _ZN3cub18CUB_300001_SM_10006detail6reduce28DeviceReduceSingleTileKernelINS2_10policy_hubIlyN4cuda3std3__44plusIlEEE10Policy1000EN6thrust24THRUST_300001_SM_1000_NS18transform_iteratorI17greater_than_fiveNSD_6detail15normal_iteratorINSD_10device_ptrIiEEEEllEEPlyS9_llNS7_10__identityEEEvT0_T1_T2_T3_T4_T6_)
        .other          _ZN3cub18CUB_300001_SM_10006detail6reduce28DeviceReduceSingleTileKernelINS2_10policy_hubIlyN4cuda3std3__44plusIlEEE10Policy1000EN6thrust24THRUST_300001_SM_1000_NS18transform_iteratorI17greater_than_fiveNSD_6detail15normal_iteratorINSD_10device_ptrIiEEEEllEEPlyS9_llNS7_10__identityEEEvT0_T1_T2_T3_T4_T6_,@"STO_CUDA_ENTRY STV_DEFAULT"
_ZN3cub18CUB_300001_SM_10006detail6reduce28DeviceReduceSingleTileKernelINS2_10policy_hubIlyN4cuda3std3__44plusIlEEE10Policy1000EN6thrust24THRUST_300001_SM_1000_NS18transform_iteratorI17greater_than_fiveNSD_6detail15normal_iteratorINSD_10device_ptrIiEEEEllEEPlyS9_llNS7_10__identityEEEvT0_T1_T2_T3_T4_T6_:
.text._ZN3cub18CUB_300001_SM_10006detail6reduce28DeviceReduceSingleTileKernelINS2_10policy_hubIlyN4cuda3std3__44plusIlEEE10Policy1000EN6thrust24THRUST_300001_SM_1000_NS18transform_iteratorI17greater_than_fiveNSD_6detail15normal_iteratorINSD_10device_ptrIiEEEEllEEPlyS9_llNS7_10__identityEEEvT0_T1_T2_T3_T4_T6_:
[----:B------:R-:W-:Y:S01]  /*0000*/  LDC R1, c[0x0][0x37c] ;  /* 0x0000df00ff017b82 */ /* 0x000fe20000000800 */
[----:B------:R-:W0:Y:S01]  /*0010*/  LDCU.64 UR4, c[0x0][0x398] ;  /* 0x00007300ff0477ac */ /* 0x000e220008000a00 */
[----:B------:R-:W1:Y:S01]  /*0020*/  LDCU.64 UR6, c[0x0][0x358] ;  /* 0x00006b00ff0677ac */ /* 0x000e620008000a00 */
[----:B0-----:R-:W-:Y:S02]  /*0030*/  IMAD.U32 R16, RZ, RZ, UR4 ;  /* 0x00000004ff107e24 */ /* 0x001fe4000f8e00ff */
[----:B------:R-:W-:-:S03]  /*0040*/  IMAD.U32 R0, RZ, RZ, UR5 ;  /* 0x00000005ff007e24 */ /* 0x000fc6000f8e00ff */
[----:B------:R-:W-:-:S04]  /*0050*/  ISETP.NE.U32.AND P0, PT, R16, RZ, PT ;  /* 0x000000ff1000720c */ /* 0x000fc80003f05070 */
[----:B------:R-:W-:-:S13]  /*0060*/  ISETP.NE.AND.EX P0, PT, R0, RZ, PT, P0 ;  /* 0x000000ff0000720c */ /* 0x000fda0003f05300 */
        /* <DEDUP_REMOVED lines=8> */
.L_x_283:
[----:B------:R-:W-:Y:S01]  /*00f0*/  ISETP.GT.U32.AND P0, PT, R16, 0xdff, PT ;  /* 0x00000dff1000780c */ /* 0x000fe20003f04070 */
[----:B------:R-:W-:Y:S03]  /*0100*/  BSSY.RECONVERGENT B0, `(.L_x_284) ;  /* 0x00002f9000007945 */ /* 0x000fe60003800200 */
[----:B------:R-:W-:-:S13]  /*0110*/  ISETP.GT.U32.AND.EX P0, PT, R0, RZ, PT, P0 ;  /* 0x000000ff0000720c */ /* 0x000fda0003f04100 */
[----:B------:R-:W-:Y:S05]  /*0120*/  @P0 BRA `(.L_x_285) ;  /* 0x0000001800700947 */ /* 0x000fea0003800000 */
[----:B------:R-:W0:Y:S01]  /*0130*/  S2R R5, SR_TID.X ;  /* 0x0000000000057919 */ /* 0x000e220000002100 */
[----:B------:R-:W1:Y:S01]  /*0140*/  LDCU UR5, c[0x0][0x388] ;  /* 0x00007100ff0577ac */ /* 0x000e620008000800 */
[----:B------:R-:W-:Y:S01]  /*0150*/  BSSY.RECONVERGENT B1, `(.L_x_286) ;  /* 0x000000d000017945 */ /* 0x000fe20003800200 */
[----:B------:R-:W-:Y:S02]  /*0160*/  CS2R R2, SRZ ;  /* 0x0000000000027805 */ /* 0x000fe4000001ff00 */
[----:B0-----:R-:W-:Y:S01]  /*0170*/  ISETP.GE.U32.AND P0, PT, R5, R16, PT ;  /* 0x000000100500720c */ /* 0x001fe20003f06070 */
[----:B------:R-:W-:-:S12]  /*0180*/  IMAD.MOV.U32 R7, RZ, RZ, R5 ;  /* 0x000000ffff077224 */ /* 0x000fd800078e0005 */
[----:B-1----:R-:W-:Y:S05]  /*0190*/  @P0 BRA `(.L_x_287) ;  /* 0x0000000000200947 */ /* 0x002fea0003800000 */
[----:B------:R-:W0:Y:S01]  /*01a0*/  LDC.64 R8, c[0x0][0x380] ;  /* 0x0000e000ff087b82 */ /* 0x000e220000000a00 */
[----:B------:R-:W1:Y:S01]  /*01b0*/  LDCU UR4, c[0x0][0x388] ;  /* 0x00007100ff0477ac */ /* 0x000e620008000800 */
[----:B0-----:R-:W-:-:S06]  /*01c0*/  IMAD.WIDE.U32 R8, R5, 0x4, R8 ;  /* 0x0000000405087825 */ /* 0x001fcc00078e0008 */
[----:B------:R-:W1:Y:S01]  /*01d0*/  LDG.E R8, desc[UR6][R8.64] ;  /* 0x0000000608087981 */ /* 0x000e62000c1e1900 */
[----:B------:R-:W-:Y:S02]  /*01e0*/  VIADD R7, R5, 0x200 ;  /* 0x0000020005077836 */ /* 0x000fe40000000000 */
[----:B------:R-:W-:Y:S01]  /*01f0*/  IMAD.MOV.U32 R3, RZ, RZ, RZ ;  /* 0x000000ffff037224 */ /* 0x000fe200078e00ff */
[----:B-1----:R-:W-:-:S04]  /*0200*/  ISETP.GT.AND P0, PT, R8, UR4, PT ;  /* 0x0000000408007c0c */ /* 0x002fc8000bf04270 */
[----:B------:R-:W-:-:S09]  /*0210*/  SEL R2, RZ, 0x1, !P0 ;  /* 0x00000001ff027807 */ /* 0x000fd20004000000 */
.L_x_287:
[----:B------:R-:W-:Y:S05]  /*0220*/  BSYNC.RECONVERGENT B1 ;  /* 0x0000000000017941 */ /* 0x000fea0003800200 */
.L_x_286:
[----:B------:R-:W-:Y:S01]  /*0230*/  ISETP.GE.U32.AND P0, PT, R7, R16, PT ;  /* 0x000000100700720c */ /* 0x000fe20003f06070 */
[----:B------:R-:W-:-:S12]  /*0240*/  BSSY.RECONVERGENT B1, `(.L_x_288) ;  /* 0x00000ab000017945 */ /* 0x000fd80003800200 */
[----:B------:R-:W-:Y:S05]  /*0250*/  @P0 BRA `(.L_x_289) ;  /* 0x0000000800a40947 */ /* 0x000fea0003800000 */
[----:B------:R-:W-:Y:S01]  /*0260*/  LOP3.LUT R9, RZ, R7, RZ, 0x33, !PT ;  /* 0x00000007ff097212 */ /* 0x000fe200078e33ff */
[----:B------:R-:W-:Y:S04]  /*0270*/  BSSY.RECONVERGENT B2, `(.L_x_290) ;  /* 0x0000053000027945 */ /* 0x000fe80003800200 */
[----:B------:R-:W-:-:S05]  /*0280*/  IMAD.IADD R9, R9, 0x1, R16 ;  /* 0x0000000109097824 */ /* 0x000fca00078e0210 */
[C---:B------:R-:W-:Y:S02]  /*0290*/  ISETP.GE.U32.AND P1, PT, R9.reuse, 0x1e00, PT ;  /* 0x00001e000900780c */ /* 0x040fe40003f26070 */
[----:B------:R-:W-:-:S04]  /*02a0*/  LEA.HI R4, R9, 0x1, RZ, 0x17 ;  /* 0x0000000109047811 */ /* 0x000fc800078fb8ff */
[----:B------:R-:W-:-:S04]  /*02b0*/  LOP3.LUT R26, R4, 0xf, RZ, 0xc0, !PT ;  /* 0x0000000f041a7812 */ /* 0x000fc800078ec0ff */
[----:B------:R-:W-:-:S03]  /*02c0*/  ISETP.NE.AND P0, PT, R26, RZ, PT ;  /* 0x000000ff1a00720c */ /* 0x000fc60003f05270 */
[----:B------:R-:W-:Y:S10]  /*02d0*/  @!P1 BRA `(.L_x_291) ;  /* 0x0000000400309947 */ /* 0x000ff40003800000 */
[----:B------:R-:W0:Y:S01]  /*02e0*/  LDC.64 R8, c[0x0][0x380] ;  /* 0x0000e000ff087b82 */ /* 0x000e220000000a00 */
[----:B------:R-:W-:-:S05]  /*02f0*/  LOP3.LUT R6, R4, 0xfffff0, RZ, 0xc0, !PT ;  /* 0x00fffff004067812 */ /* 0x000fca00078ec0ff */
[----:B------:R-:W-:Y:S02]  /*0300*/  IMAD.MOV R6, RZ, RZ, -R6 ;  /* 0x000000ffff067224 */ /* 0x000fe400078e0a06 */
[----:B0-----:R-:W-:-:S03]  /*0310*/  IMAD.WIDE.U32 R8, R7, 0x4, R8 ;  /* 0x0000000407087825 */ /* 0x001fc600078e0008 */
[----:B------:R-:W-:-:S05]  /*0320*/  IADD3 R8, P1, PT, R8, 0x4000, RZ ;  /* 0x0000400008087810 */ /* 0x000fca0007f3e0ff */
[----:B------:R-:W-:-:S08]  /*0330*/  IMAD.X R9, RZ, RZ, R9, P1 ;  /* 0x000000ffff097224 */ /* 0x000fd000008e0609 */
.L_x_292:
        /* <DEDUP_REMOVED lines=70> */
.L_x_291:
[----:B------:R-:W-:Y:S05]  /*07a0*/  BSYNC.RECONVERGENT B2 ;  /* 0x0000000000027941 */ /* 0x000fea0003800200 */
.L_x_290:
[----:B------:R-:W-:Y:S05]  /*07b0*/  @!P0 BRA `(.L_x_289) ;  /* 0x00000004004c8947 */ /* 0x000fea0003800000 */
[----:B------:R-:W-:Y:S01]  /*07c0*/  ISETP.GE.U32.AND P1, PT, R26, 0x8, PT ;  /* 0x000000081a00780c */ /* 0x000fe20003f26070 */
[----:B------:R-:W-:Y:S01]  /*07d0*/  BSSY.RECONVERGENT B2, `(.L_x_293) ;  /* 0x0000028000027945 */ /* 0x000fe20003800200 */
[----:B------:R-:W-:-:S04]  /*07e0*/  LOP3.LUT R18, R4, 0x7, RZ, 0xc0, !PT ;  /* 0x0000000704127812 */ /* 0x000fc800078ec0ff */
[----:B------:R-:W-:-:S07]  /*07f0*/  ISETP.NE.AND P0, PT, R18, RZ, PT ;  /* 0x000000ff1200720c */ /* 0x000fce0003f05270 */
[----:B------:R-:W-:Y:S06]  /*0800*/  @!P1 BRA `(.L_x_294) ;  /* 0x0000000000909947 */ /* 0x000fec0003800000 */
[----:B------:R-:W0:Y:S01]  /*0810*/  LDC.64 R8, c[0x0][0x380] ;  /* 0x0000e000ff087b82 */ /* 0x000e220000000a00 */
[----:B------:R-:W1:Y:S01]  /*0820*/  LDCU UR4, c[0x0][0x388] ;  /* 0x00007100ff0477ac */ /* 0x000e620008000800 */
[----:B0-----:R-:W-:-:S05]  /*0830*/  IMAD.WIDE R8, R7, 0x4, R8 ;  /* 0x0000000407087825 */ /* 0x001fca00078e0208 */
[----:B------:R-:W1:Y:S04]  /*0840*/  LDG.E R17, desc[UR6][R8.64] ;  /* 0x0000000608117981 */ /* 0x000e68000c1e1900 */
        /* <DEDUP_REMOVED lines=8> */
[----:B-1----:R-:W-:-:S02]  /*08d0*/  ISETP.GT.AND P1, PT, R17, UR4, PT ;  /* 0x0000000411007c0c */ /* 0x002fc4000bf24270 */
        /* <DEDUP_REMOVED lines=23> */
.L_x_294:
[----:B------:R-:W-:Y:S05]  /*0a50*/  BSYNC.RECONVERGENT B2 ;  /* 0x0000000000027941 */ /* 0x000fea0003800200 */
.L_x_293:
        /* <DEDUP_REMOVED lines=12> */
[----:B------:R-:W4:Y:S01]  /*0b20*/  LDG.E R10, desc[UR6][R8.64+0x1000] ;  /* 0x00100006080a7981 */ /* 0x000f22000c1e1900 */
[----:B------:R-:W-:Y:S01]  /*0b30*/  VIADD R7, R7, 0x800 ;  /* 0x0000080007077836 */ /* 0x000fe20000000000 */
[----:B-1----:R-:W-:-:S02]  /*0b40*/  ISETP.GT.AND P1, PT, R12, UR4, PT ;  /* 0x000000040c007c0c */ /* 0x002fc4000bf24270 */
        /* <DEDUP_REMOVED lines=11> */
.L_x_296:
[----:B------:R-:W-:Y:S05]  /*0c00*/  BSYNC.RECONVERGENT B2 ;  /* 0x0000000000027941 */ /* 0x000fea0003800200 */
.L_x_295:
[----:B------:R-:W-:Y:S05]  /*0c10*/  @!P0 BRA `(.L_x_289) ;  /* 0x0000000000348947 */ /* 0x000fea0003800000 */
[----:B------:R-:W0:Y:S01]  /*0c20*/  LDC.64 R10, c[0x0][0x380] ;  /* 0x0000e000ff0a7b82 */ /* 0x000e220000000a00 */
[----:B------:R-:W-:-:S07]  /*0c30*/  IMAD.MOV R4, RZ, RZ, -R4 ;  /* 0x000000ffff047224 */ /* 0x000fce00078e0a04 */
.L_x_297:
[C---:B0-----:R-:W-:Y:S01]  /*0c40*/  IMAD.WIDE R8, R7.reuse, 0x4, R10 ;  /* 0x0000000407087825 */ /* 0x041fe200078e020a */
        /* <DEDUP_REMOVED lines=10> */
.L_x_289:
[----:B------:R-:W-:Y:S05]  /*0cf0*/  BSYNC.RECONVERGENT B1 ;  /* 0x0000000000017941 */ /* 0x000fea0003800200 */
.L_x_288:
[----:B------:R-:W-:-:S04]  /*0d00*/  ISETP.GE.U32.AND P0, PT, R16, 0x200, PT ;  /* 0x000002001000780c */ /* 0x000fc80003f06070 */
[----:B------:R-:W-:-:S13]  /*0d10*/  ISETP.GE.U32.AND.EX P0, PT, R0, RZ, PT, P0 ;  /* 0x000000ff0000720c */ /* 0x000fda0003f06100 */
[----:B------:R-:W-:Y:S05]  /*0d20*/  @!P0 BRA `(.L_x_298) ;  /* 0x00000004002c8947 */ /* 0x000fea0003800000 */
[----:B------:R-:W0:Y:S01]  /*0d30*/  S2R R8, SR_LANEID ;  /* 0x0000000000087919 */ /* 0x000e220000000000 */
[----:B------:R-:W-:Y:S01]  /*0d40*/  ISETP.NE.AND P5, PT, R5, RZ, PT ;  /* 0x000000ff0500720c */ /* 0x000fe20003fa5270 */
        /* <DEDUP_REMOVED lines=39> */
[----:B-1----:R-:W-:-:S03]  /*0fc0*/  SEL R3, R3, RZ, !P0 ;  /* 0x000000ff03037207 */ /* 0x002fc60004000000 */
        /* <DEDUP_REMOVED lines=9> */
[----:B-1----:R-:W0:Y:S04]  /*1060*/  LDS.128 R4, [UR4+0x20] ;  /* 0x00002004ff047984 */ /* 0x002e280008000c00 */
[----:B------:R-:W1:Y:S04]  /*1070*/  LDS.128 R8, [UR4+0x30] ;  /* 0x00003004ff087984 */ /* 0x000e680008000c00 */
[----:B------:R-:W2:Y:S04]  /*1080*/  LDS.128 R12, [UR4+0x40] ;  /* 0x00004004ff0c7984 */ /* 0x000ea80008000c00 */
[----:B------:R-:W3:Y:S04]  /*1090*/  LDS.128 R16, [UR4+0x50] ;  /* 0x00005004ff107984 */ /* 0x000ee80008000c00 */
[----:B------:R-:W4:Y:S04]  /*10a0*/  LDS.128 R20, [UR4+0x60] ;  /* 0x00006004ff147984 */ /* 0x000f280008000c00 */
[----:B------:R-:W5:Y:S04]  /*10b0*/  LDS.128 R24, [UR4+0x70] ;  /* 0x00007004ff187984 */ /* 0x000f680008000c00 */
[----:B------:R-:W5:Y:S01]  /*10c0*/  LDS.128 R28, [UR4+0x80] ;  /* 0x00008004ff1c7984 */ /* 0x000f620008000c00 */
[----:B0-----:R-:W-:-:S04]  /*10d0*/  IADD3 R35, P0, P1, R4, R32, R2 ;  /* 0x0000002004237210 */ /* 0x001fc8000791e002 */
[----:B-1----:R-:W-:Y:S02]  /*10e0*/  IADD3 R35, P2, P3, R8, R35, R6 ;  /* 0x0000002308237210 */ /* 0x002fe40007b5e006 */
[----:B------:R-:W-:Y:S02]  /*10f0*/  IADD3.X R5, PT, PT, R5, R33, R3, P0, P1 ;  /* 0x0000002105057210 */ /* 0x000fe400007e2403 */
[----:B--2---:R-:W-:Y:S02]  /*1100*/  IADD3 R3, P0, P1, R12, R35, R10 ;  /* 0x000000230c037210 */ /* 0x004fe4000791e00a */
[----:B------:R-:W-:Y:S02]  /*1110*/  IADD3.X R7, PT, PT, R9, R5, R7, P2, P3 ;  /* 0x0000000509077210 */ /* 0x000fe400017e6407 */
[----:B---3--:R-:W-:Y:S02]  /*1120*/  IADD3 R3, P2, P3, R16, R3, R14 ;  /* 0x0000000310037210 */ /* 0x008fe40007b5e00e */
[----:B------:R-:W-:-:S02]  /*1130*/  IADD3.X R11, PT, PT, R13, R7, R11, P0, P1 ;  /* 0x000000070d0b7210 */ /* 0x000fc400007e240b */
[----:B----4-:R-:W-:Y:S02]  /*1140*/  IADD3 R3, P0, P1, R20, R3, R18 ;  /* 0x0000000314037210 */ /* 0x010fe4000791e012 */
[----:B------:R-:W-:Y:S02]  /*1150*/  IADD3.X R15, PT, PT, R17, R11, R15, P2, P3 ;  /* 0x0000000b110f7210 */ /* 0x000fe400017e640f */
[----:B-----5:R-:W-:Y:S02]  /*1160*/  IADD3 R3, P2, P3, R24, R3, R22 ;  /* 0x0000000318037210 */ /* 0x020fe40007b5e016 */
[----:B------:R-:W-:Y:S02]  /*1170*/  IADD3.X R19, PT, PT, R21, R15, R19, P0, P1 ;  /* 0x0000000f15137210 */ /* 0x000fe400007e2413 */
[----:B------:R-:W-:Y:S02]  /*1180*/  IADD3 R3, P0, P1, R28, R3, R26 ;  /* 0x000000031c037210 */ /* 0x000fe4000791e01a */
[----:B------:R-:W-:-:S02]  /*1190*/  IADD3.X R23, PT, PT, R25, R19, R23, P2, P3 ;  /* 0x0000001319177210 */ /* 0x000fc400017e6417 */
[----:B------:R-:W-:Y:S02]  /*11a0*/  IADD3 R2, P2, PT, R3, R30, RZ ;  /* 0x0000001e03027210 */ /* 0x000fe40007f5e0ff */
[----:B------:R-:W-:-:S05]  /*11b0*/  IADD3.X R3, PT, PT, R29, R23, R27, P0, P1 ;  /* 0x000000171d037210 */ /* 0x000fca00007e241b */
[----:B------:R-:W-:Y:S01]  /*11c0*/  IMAD.X R3, R3, 0x1, R31, P2 ;  /* 0x0000000103037824 */ /* 0x000fe200010e061f */
[----:B------:R-:W-:Y:S06]  /*11d0*/  BRA `(.L_x_299) ;  /* 0x0000001c00ac7947 */ /* 0x000fec0003800000 */
.L_x_298:
[C---:B------:R-:W-:Y:S02]  /*11e0*/  LOP3.LUT R4, R5.reuse, 0x3e0, RZ, 0xc0, !PT ;  /* 0x000003e005047812 */ /* 0x040fe400078ec0ff */
[----:B------:R-:W-:Y:S02]  /*11f0*/  ISETP.NE.AND P5, PT, R5, RZ, PT ;  /* 0x000000ff0500720c */ /* 0x000fe40003fa5270 */
[----:B------:R-:W-:Y:S01]  /*1200*/  LOP3.LUT R9, RZ, R4, RZ, 0x33, !PT ;  /* 0x00000004ff097212 */ /* 0x000fe200078e33ff */
[----:B------:R-:W-:Y:S02]  /*1210*/  VIADD R7, R4, 0x20 ;  /* 0x0000002004077836 */ /* 0x000fe40000000000 */
[----:B------:R-:W0:Y:S03]  /*1220*/  S2R R4, SR_LANEID ;  /* 0x0000000000047919 */ /* 0x000e260000000000 */
[----:B------:R-:W-:Y:S01]  /*1230*/  ISETP.GT.U32.AND P0, PT, R7, R16, PT ;  /* 0x000000100700720c */ /* 0x000fe20003f04070 */
        /* <DEDUP_REMOVED lines=46> */
[----:B-1----:R-:W-:-:S05]  /*1520*/  SEL R3, R3, RZ, !P0 ;  /* 0x000000ff03037207 */ /* 0x002fca0004000000 */
[----:B------:R-:W-:-:S05]  /*1530*/  IMAD.X R3, R3, 0x1, R8, P1 ;  /* 0x0000000103037824 */ /* 0x000fca00008e0608 */
[----:B------:R0:W-:Y:S01]  /*1540*/  @!P2 STS.64 [R9+0x10], R2 ;  /* 0x000010020900a388 */ /* 0x0001e20000000a00 */
[----:B------:R-:W-:Y:S06]  /*1550*/  BAR.SYNC.DEFER_BLOCKING 0x0 ;  /* 0x0000000000007b1d */ /* 0x000fec0000010000 */
[----:B------:R-:W-:Y:S05]  /*1560*/  @P5 BRA `(.L_x_299) ;  /* 0x0000001800c85947 */ /* 0x000fea0003800000 */
[----:B------:R-:W1:Y:S01]  /*1570*/  S2UR UR5, SR_CgaCtaId ;  /* 0x00000000000579c3 */ /* 0x000e620000008800 */
[----:B------:R-:W-:Y:S01]  /*1580*/  UMOV UR4, 0x400 ;  /* 0x0000040000047882 */ /* 0x000fe20000000000 */
[C---:B------:R-:W-:Y:S02]  /*1590*/  ISETP.GT.U32.AND P0, PT, R16.reuse, 0x20, PT ;  /* 0x000000201000780c */ /* 0x040fe40003f04070 */
[----:B------:R-:W-:Y:S02]  /*15a0*/  ISETP.GT.U32.AND P1, PT, R16, 0x40, PT ;  /* 0x000000401000780c */ /* 0x000fe40003f24070 */
[----:B------:R-:W-:Y:S02]  /*15b0*/  ISETP.GT.U32.AND.EX P0, PT, R0, RZ, PT, P0 ;  /* 0x000000ff0000720c */ /* 0x000fe40003f04100 */
[----:B------:R-:W-:Y:S02]  /*15c0*/  ISETP.GT.U32.AND P2, PT, R16, 0x60, PT ;  /* 0x000000601000780c */ /* 0x000fe40003f44070 */
[----:B------:R-:W-:-:S02]  /*15d0*/  ISETP.GT.U32.AND.EX P1, PT, R0, RZ, PT, P1 ;  /* 0x000000ff0000720c */ /* 0x000fc40003f24110 */
[----:B------:R-:W-:-:S04]  /*15e0*/  ISETP.GT.U32.AND P6, PT, R16, 0x140, PT ;  /* 0x000001401000780c */ /* 0x000fc80003fc4070 */
[----:B------:R-:W-:Y:S01]  /*15f0*/  ISETP.GT.U32.AND.EX P6, PT, R0, RZ, PT, P6 ;  /* 0x000000ff0000720c */ /* 0x000fe20003fc4160 */
[----:B-1----:R-:W-:-:S09]  /*1600*/  ULEA UR4, UR5, UR4, 0x18 ;  /* 0x0000000405047291 */ /* 0x002fd2000f8ec0ff */
[----:B------:R-:W1:Y:S04]  /*1610*/  LDS.64 R18, [UR4+0x18] ;  /* 0x00001804ff127984 */ /* 0x000e680008000a00 */
[----:B------:R-:W2:Y:S04]  /*1620*/  LDS.128 R20, [UR4+0x20] ;  /* 0x00002004ff147984 */ /* 0x000ea80008000c00 */
[----:B------:R-:W3:Y:S04]  /*1630*/  LDS.128 R4, [UR4+0x30] ;  /* 0x00003004ff047984 */ /* 0x000ee80008000c00 */
[----:B0-----:R-:W0:Y:S04]  /*1640*/  LDS.128 R8, [UR4+0x40] ;  /* 0x00004004ff087984 */ /* 0x001e280008000c00 */
[----:B------:R-:W4:Y:S01]  /*1650*/  LDS.128 R12, [UR4+0x50] ;  /* 0x00005004ff0c7984 */ /* 0x000f220008000c00 */
[----:B-1----:R-:W-:-:S02]  /*1660*/  SEL R25, R18, RZ, P0 ;  /* 0x000000ff12197207 */ /* 0x002fc40000000000 */
[----:B------:R-:W-:Y:S02]  /*1670*/  SEL R29, R19, RZ, P0 ;  /* 0x000000ff131d7207 */ /* 0x000fe40000000000 */
[----:B------:R-:W-:Y:S02]  /*1680*/  ISETP.GT.U32.AND.EX P0, PT, R0, RZ, PT, P2 ;  /* 0x000000ff0000720c */ /* 0x000fe40003f04120 */
[----:B--2---:R-:W-:Y:S02]  /*1690*/  SEL R19, R20, RZ, P1 ;  /* 0x000000ff14137207 */ /* 0x004fe40000800000 */
[----:B------:R-:W-:Y:S02]  /*16a0*/  SEL R24, R21, RZ, P1 ;  /* 0x000000ff15187207 */ /* 0x000fe40000800000 */
[----:B------:R-:W-:Y:S02]  /*16b0*/  ISETP.GT.U32.AND P1, PT, R16, 0x80, PT ;  /* 0x000000801000780c */ /* 0x000fe40003f24070 */
[----:B------:R-:W-:-:S02]  /*16c0*/  SEL R18, R22, RZ, P0 ;  /* 0x000000ff16127207 */ /* 0x000fc40000000000 */
[----:B------:R-:W-:Y:S02]  /*16d0*/  SEL R17, R23, RZ, P0 ;  /* 0x000000ff17117207 */ /* 0x000fe40000000000 */
[----:B------:R-:W-:Y:S01]  /*16e0*/  IADD3 R2, P2, P3, R19, R25, R2 ;  /* 0x0000001913027210 */ /* 0x000fe20007b5e002 */
[----:B------:R-:W1:Y:S01]  /*16f0*/  LDS.128 R20, [UR4+0x60] ;  /* 0x00006004ff147984 */ /* 0x000e620008000c00 */
[----:B------:R-:W-:Y:S02]  /*1700*/  ISETP.GT.U32.AND.EX P0, PT, R0, RZ, PT, P1 ;  /* 0x000000ff0000720c */ /* 0x000fe40003f04110 */
[----:B------:R-:W-:Y:S02]  /*1710*/  ISETP.GT.U32.AND P1, PT, R16, 0xa0, PT ;  /* 0x000000a01000780c */ /* 0x000fe40003f24070 */
[----:B------:R-:W-:Y:S02]  /*1720*/  IADD3.X R29, PT, PT, R24, R29, R3, P2, P3 ;  /* 0x0000001d181d7210 */ /* 0x000fe400017e6403 */
[----:B---3--:R-:W-:Y:S01]  /*1730*/  SEL R19, R4, RZ, P0 ;  /* 0x000000ff04137207 */ /* 0x008fe20000000000 */
[----:B------:R-:W2:Y:S01]  /*1740*/  LDS.128 R24, [UR4+0x70] ;  /* 0x00007004ff187984 */ /* 0x000ea20008000c00 */
[----:B------:R-:W-:-:S02]  /*1750*/  SEL R28, R5, RZ, P0 ;  /* 0x000000ff051c7207 */ /* 0x000fc40000000000 */
[----:B------:R-:W-:Y:S02]  /*1760*/  ISETP.GT.U32.AND.EX P0, PT, R0, RZ, PT, P1 ;  /* 0x000000ff0000720c */ /* 0x000fe40003f04110 */
[----:B------:R-:W-:Y:S02]  /*1770*/  IADD3 R19, P2, P3, R19, R2, R18 ;  /* 0x0000000213137210 */ /* 0x000fe40007b5e012 */
[----:B------:R-:W-:Y:S02]  /*1780*/  SEL R3, R6, RZ, P0 ;  /* 0x000000ff06037207 */ /* 0x000fe40000000000 */
[----:B------:R-:W-:Y:S02]  /*1790*/  SEL R18, R7, RZ, P0 ;  /* 0x000000ff07127207 */ /* 0x000fe40000000000 */
[----:B------:R-:W3:Y:S01]  /*17a0*/  LDS.128 R4, [UR4+0x80] ;  /* 0x00008004ff047984 */ /* 0x000ee20008000c00 */
[----:B------:R-:W-:Y:S02]  /*17b0*/  ISETP.GT.U32.AND P1, PT, R16, 0xc0, PT ;  /* 0x000000c01000780c */ /* 0x000fe40003f24070 */
[----:B------:R-:W-:-:S02]  /*17c0*/  IADD3.X R28, PT, PT, R28, R29, R17, P2, P3 ;  /* 0x0000001d1c1c7210 */ /* 0x000fc400017e6411 */
[----:B------:R-:W-:Y:S02]  /*17d0*/  ISETP.GT.U32.AND.EX P0, PT, R0, RZ, PT, P1 ;  /* 0x000000ff0000720c */ /* 0x000fe40003f04110 */
[C---:B------:R-:W-:Y:S02]  /*17e0*/  ISETP.GT.U32.AND P1, PT, R16.reuse, 0xe0, PT ;  /* 0x000000e01000780c */ /* 0x040fe40003f24070 */
[----:B------:R-:W-:Y:S02]  /*17f0*/  ISETP.GT.U32.AND P2, PT, R16, 0x100, PT ;  /* 0x000001001000780c */ /* 0x000fe40003f44070 */
[----:B0-----:R-:W-:Y:S02]  /*1800*/  SEL R2, R8, RZ, P0 ;  /* 0x000000ff08027207 */ /* 0x001fe40000000000 */
[----:B------:R-:W-:Y:S02]  /*1810*/  SEL R17, R9, RZ, P0 ;  /* 0x000000ff09117207 */ /* 0x000fe40000000000 */
[----:B------:R-:W-:-:S02]  /*1820*/  ISETP.GT.U32.AND.EX P0, PT, R0, RZ, PT, P1 ;  /* 0x000000ff0000720c */ /* 0x000fc40003f04110 */
[----:B------:R-:W-:Y:S02]  /*1830*/  ISETP.GT.U32.AND.EX P1, PT, R0, RZ, PT, P2 ;  /* 0x000000ff0000720c */ /* 0x000fe40003f24120 */
[----:B------:R-:W-:Y:S02]  /*1840*/  ISETP.GT.U32.AND P2, PT, R16, 0x120, PT ;  /* 0x000001201000780c */ /* 0x000fe40003f44070 */
[----:B------:R-:W-:Y:S02]  /*1850*/  IADD3 R2, P3, P4, R2, R19, R3 ;  /* 0x0000001302027210 */ /* 0x000fe40007c7e003 */
[----:B------:R-:W-:Y:S02]  /*1860*/  SEL R3, R10, RZ, P0 ;  /* 0x000000ff0a037207 */ /* 0x000fe40000000000 */
[----:B------:R-:W-:Y:S02]  /*1870*/  SEL R9, R11, RZ, P0 ;  /* 0x000000ff0b097207 */ /* 0x000fe40000000000 */
[----:B------:R-:W-:-:S02]  /*1880*/  ISETP.GT.U32.AND.EX P0, PT, R0, RZ, PT, P2 ;  /* 0x000000ff0000720c */ /* 0x000fc40003f04120 */
[----:B----4-:R-:W-:Y:S02]  /*1890*/  SEL R8, R12, RZ, P1 ;  /* 0x000000ff0c087207 */ /* 0x010fe40000800000 */
[----:B------:R-:W-:Y:S02]  /*18a0*/  IADD3.X R12, PT, PT, R17, R28, R18, P3, P4 ;  /* 0x0000001c110c7210 */ /* 0x000fe40001fe8412 */
[----:B------:R-:W-:Y:S02]  /*18b0*/  SEL R11, R14, RZ, P0 ;  /* 0x000000ff0e0b7207 */ /* 0x000fe40000000000 */
[----:B------:R-:W-:Y:S02]  /*18c0*/  ISETP.GT.U32.AND P4, PT, R16, 0x160, PT ;  /* 0x000001601000780c */ /* 0x000fe40003f84070 */
[----:B------:R-:W-:Y:S02]  /*18d0*/  SEL R10, R13, RZ, P1 ;  /* 0x000000ff0d0a7207 */ /* 0x000fe40000800000 */
[----:B------:R-:W-:-:S02]  /*18e0*/  SEL R14, R15, RZ, P0 ;  /* 0x000000ff0f0e7207 */ /* 0x000fc40000000000 */
[----:B------:R-:W-:Y:S02]  /*18f0*/  IADD3 R8, P1, P2, R8, R2, R3 ;  /* 0x0000000208087210 */ /* 0x000fe40007a3e003 */
[----:B------:R-:W-:Y:S02]  /*1900*/  ISETP.GT.U32.AND P0, PT, R16, 0x180, PT ;  /* 0x000001801000780c */ /* 0x000fe40003f04070 */
[----:B------:R-:W-:Y:S02]  /*1910*/  ISETP.GT.U32.AND.EX P4, PT, R0, RZ, PT, P4 ;  /* 0x000000ff0000720c */ /* 0x000fe40003f84140 */
[----:B-1----:R-:W-:Y:S02]  /*1920*/  SEL R2, R20, RZ, P6 ;  /* 0x000000ff14027207 */ /* 0x002fe40003000000 */
[----:B------:R-:W-:Y:S02]  /*1930*/  IADD3.X R10, PT, PT, R10, R12, R9, P1, P2 ;  /* 0x0000000c0a0a7210 */ /* 0x000fe40000fe4409 */
[----:B------:R-:W-:-:S02]  /*1940*/  ISETP.GT.U32.AND.EX P0, PT, R0, RZ, PT, P0 ;  /* 0x000000ff0000720c */ /* 0x000fc40003f04100 */
[C---:B------:R-:W-:Y:S02]  /*1950*/  ISETP.GT.U32.AND P3, PT, R16.reuse, 0x1a0, PT ;  /* 0x000001a01000780c */ /* 0x040fe40003f64070 */
[----:B------:R-:W-:Y:S02]  /*1960*/  ISETP.GT.U32.AND P1, PT, R16, 0x1c0, PT ;  /* 0x000001c01000780c */ /* 0x000fe40003f24070 */
[----:B------:R-:W-:Y:S02]  /*1970*/  SEL R9, R21, RZ, P6 ;  /* 0x000000ff15097207 */ /* 0x000fe40003000000 */
[----:B------:R-:W-:Y:S02]  /*1980*/  SEL R3, R22, RZ, P4 ;  /* 0x000000ff16037207 */ /* 0x000fe40002000000 */
[----:B------:R-:W-:Y:S02]  /*1990*/  SEL R23, R23, RZ, P4 ;  /* 0x000000ff17177207 */ /* 0x000fe40002000000 */
[----:B------:R-:W-:-:S02]  /*19a0*/  IADD3 R2, P6, P4, R2, R8, R11 ;  /* 0x0000000802027210 */ /* 0x000fc40007cde00b */
[----:B--2---:R-:W-:Y:S02]  /*19b0*/  SEL R8, R24, RZ, P0 ;  /* 0x000000ff18087207 */ /* 0x004fe40000000000 */
[C---:B------:R-:W-:Y:S02]  /*19c0*/  ISETP.GT.U32.AND.EX P3, PT, R0.reuse, RZ, PT, P3 ;  /* 0x000000ff0000720c */ /* 0x040fe40003f64130 */
[----:B------:R-:W-:Y:S02]  /*19d0*/  ISETP.GT.U32.AND.EX P1, PT, R0, RZ, PT, P1 ;  /* 0x000000ff0000720c */ /* 0x000fe40003f24110 */
[----:B------:R-:W-:Y:S02]  /*19e0*/  ISETP.GT.U32.AND P2, PT, R16, 0x1e0, PT ;  /* 0x000001e01000780c */ /* 0x000fe40003f44070 */
[----:B------:R-:W-:Y:S02]  /*19f0*/  IADD3.X R9, PT, PT, R9, R10, R14, P6, P4 ;  /* 0x0000000a09097210 */ /* 0x000fe400037e840e */
[----:B------:R-:W-:-:S02]  /*1a00*/  IADD3 R8, P6, P4, R8, R2, R3 ;  /* 0x0000000208087210 */ /* 0x000fc40007cde003 */
[----:B------:R-:W-:Y:S02]  /*1a10*/  SEL R2, R26, RZ, P3 ;  /* 0x000000ff1a027207 */ /* 0x000fe40001800000 */
[----:B---3--:R-:W-:Y:S02]  /*1a20*/  SEL R3, R4, RZ, P1 ;  /* 0x000000ff04037207 */ /* 0x008fe40000800000 */
[----:B------:R-:W-:Y:S02]  /*1a30*/  ISETP.GT.U32.AND.EX P2, PT, R0, RZ, PT, P2 ;  /* 0x000000ff0000720c */ /* 0x000fe40003f44120 */
[----:B------:R-:W-:Y:S02]  /*1a40*/  SEL R4, R25, RZ, P0 ;  /* 0x000000ff19047207 */ /* 0x000fe40000000000 */
[----:B------:R-:W-:Y:S02]  /*1a50*/  SEL R27, R27, RZ, P3 ;  /* 0x000000ff1b1b7207 */ /* 0x000fe40001800000 */
[----:B------:R-:W-:-:S02]  /*1a60*/  IADD3 R3, P0, P3, R3, R8, R2 ;  /* 0x0000000803037210 */ /* 0x000fc40007b1e002 */
[----:B------:R-:W-:Y:S02]  /*1a70*/  SEL R2, R6, RZ, P2 ;  /* 0x000000ff06027207 */ /* 0x000fe40001000000 */
[----:B------:R-:W-:Y:S02]  /*1a80*/  IADD3.X R4, PT, PT, R4, R9, R23, P6, P4 ;  /* 0x0000000904047210 */ /* 0x000fe400037e8417 */
[----:B------:R-:W-:Y:S02]  /*1a90*/  SEL R0, R5, RZ, P1 ;  /* 0x000000ff05007207 */ /* 0x000fe40000800000 */
[----:B------:R-:W-:Y:S02]  /*1aa0*/  IADD3 R2, P1, PT, R2, R3, RZ ;  /* 0x0000000302027210 */ /* 0x000fe40007f3e0ff */
[----:B------:R-:W-:Y:S02]  /*1ab0*/  SEL R3, R7, RZ, P2 ;  /* 0x000000ff07037207 */ /* 0x000fe40001000000 */
[----:B------:R-:W-:-:S05]  /*1ac0*/  IADD3.X R0, PT, PT, R0, R4, R27, P0, P3 ;  /* 0x0000000400007210 */ /* 0x000fca00007e641b */
[----:B------:R-:W-:Y:S01]  /*1ad0*/  IMAD.X R3, R3, 0x1, R0, P1 ;  /* 0x0000000103037824 */ /* 0x000fe200008e0600 */
[----:B------:R-:W-:Y:S06]  /*1ae0*/  BRA `(.L_x_299) ;  /* 0x0000001400687947 */ /* 0x000fec0003800000 */
.L_x_285:
[----:B------:R-:W0:Y:S01]  /*1af0*/  S2R R4, SR_TID.X ;  /* 0x0000000000047919 */ /* 0x000e220000002100 */
[----:B------:R-:W0:Y:S01]  /*1b00*/  LDC.64 R2, c[0x0][0x380] ;  /* 0x0000e000ff027b82 */ /* 0x000e220000000a00 */
[----:B------:R-:W1:Y:S01]  /*1b10*/  LDCU UR4, c[0x0][0x388] ;  /* 0x00007100ff0477ac */ /* 0x000e620008000800 */
[----:B0-----:R-:W-:-:S05]  /*1b20*/  IMAD.WIDE.U32 R2, R4, 0x4, R2 ;  /* 0x0000000404027825 */ /* 0x001fca00078e0002 */
[----:B------:R-:W1:Y:S04]  /*1b30*/  LDG.E R11, desc[UR6][R2.64] ;  /* 0x00000006020b7981 */ /* 0x000e68000c1e1900 */
[----:B------:R-:W2:Y:S04]  /*1b40*/  LDG.E R5, desc[UR6][R2.64+0x800] ;  /* 0x0008000602057981 */ /* 0x000ea8000c1e1900 */
[----:B------:R-:W3:Y:S04]  /*1b50*/  LDG.E R7, desc[UR6][R2.64+0x1800] ;  /* 0x0018000602077981 */ /* 0x000ee8000c1e1900 */
[----:B------:R-:W4:Y:S04]  /*1b60*/  LDG.E R8, desc[UR6][R2.64+0x2000] ;  /* 0x0020000602087981 */ /* 0x000f28000c1e1900 */
[----:B------:R-:W5:Y:S04]  /*1b70*/  LDG.E R9, desc[UR6][R2.64+0x2800] ;  /* 0x0028000602097981 */ /* 0x000f68000c1e1900 */
[----:B------:R-:W5:Y:S04]  /*1b80*/  LDG.E R6, desc[UR6][R2.64+0x1000] ;  /* 0x0010000602067981 */ /* 0x000f68000c1e1900 */
[----:B------:R-:W5:Y:S01]  /*1b90*/  LDG.E R10, desc[UR6][R2.64+0x3000] ;  /* 0x00300006020a7981 */ /* 0x000f62000c1e1900 */
[----:B-1----:R-:W-:-:S04]  /*1ba0*/  ISETP.GT.AND P0, PT, R11, UR4, PT ;  /* 0x000000040b007c0c */ /* 0x002fc8000bf04270 */
[----:B------:R-:W-:Y:S02]  /*1bb0*/  SEL R11, RZ, 0x1, !P0 ;  /* 0x00000001ff0b7807 */ /* 0x000fe40004000000 */
[----:B--2---:R-:W-:Y:S02]  /*1bc0*/  ISETP.GT.AND P1, PT, R5, UR4, PT ;  /* 0x0000000405007c0c */ /* 0x004fe4000bf24270 */
[----:B---3--:R-:W-:Y:S02]  /*1bd0*/  ISETP.GT.AND P0, PT, R7, UR4, PT ;  /* 0x0000000407007c0c */ /* 0x008fe4000bf04270 */
[----:B------:R-:W-:Y:S02]  /*1be0*/  SEL R5, RZ, 0x1, !P1 ;  /* 0x00000001ff057807 */ /* 0x000fe40004800000 */
[----:B------:R-:W-:Y:S02]  /*1bf0*/  SEL R7, RZ, 0x1, !P0 ;  /* 0x00000001ff077807 */ /* 0x000fe40004000000 */
[----:B----4-:R-:W-:-:S02]  /*1c00*/  ISETP.GT.AND P1, PT, R8, UR4, PT ;  /* 0x0000000408007c0c */ /* 0x010fc4000bf24270 */
[----:B-----5:R-:W-:Y:S02]  /*1c10*/  ISETP.GT.AND P0, PT, R9, UR4, PT ;  /* 0x0000000409007c0c */ /* 0x020fe4000bf04270 */
[----:B------:R-:W-:Y:S02]  /*1c20*/  IADD3 R8, P5, PT, R16, -0xe00, RZ ;  /* 0xfffff20010087810 */ /* 0x000fe40007fbe0ff */
[----:B------:R-:W-:Y:S02]  /*1c30*/  ISETP.GT.AND P2, PT, R6, UR4, PT ;  /* 0x0000000406007c0c */ /* 0x000fe4000bf44270 */
[----:B------:R-:W-:Y:S02]  /*1c40*/  SEL R9, RZ, 0x1, !P0 ;  /* 0x00000001ff097807 */ /* 0x000fe40004000000 */
[----:B------:R-:W-:Y:S02]  /*1c50*/  ISETP.GT.AND P6, PT, R10, UR4, PT ;  /* 0x000000040a007c0c */ /* 0x000fe4000bfc4270 */
[----:B------:R-:W-:-:S02]  /*1c60*/  ISETP.GE.U32.AND P0, PT, R8, 0xe00, PT ;  /* 0x00000e000800780c */ /* 0x000fc40003f06070 */
[----:B------:R-:W-:Y:S02]  /*1c70*/  IADD3.X R10, PT, PT, R0, -0x1, RZ, P5, !PT ;  /* 0xffffffff000a7810 */ /* 0x000fe40002ffe4ff */
[----:B------:R-:W-:Y:S02]  /*1c80*/  SEL R6, RZ, 0x1, !P2 ;  /* 0x00000001ff067807 */ /* 0x000fe40005000000 */
[----:B------:R-:W-:Y:S02]  /*1c90*/  ISETP.GE.U32.AND.EX P0, PT, R10, RZ, PT, P0 ;  /* 0x000000ff0a00720c */ /* 0x000fe40003f06100 */
[----:B------:R-:W-:Y:S02]  /*1ca0*/  IADD3 R6, P3, P4, R6, R5, R11 ;  /* 0x0000000506067210 */ /* 0x000fe40007c7e00b */
[----:B------:R-:W-:-:S04]  /*1cb0*/  SEL R5, RZ, 0x1, !P1 ;  /* 0x00000001ff057807 */ /* 0x000fc80004800000 */
[----:B------:R-:W-:Y:S02]  /*1cc0*/  IADD3 R6, P1, P2, R5, R6, R7 ;  /* 0x0000000605067210 */ /* 0x000fe40007a3e007 */
[----:B------:R-:W-:Y:S02]  /*1cd0*/  SEL R7, RZ, 0x1, !P6 ;  /* 0x00000001ff077807 */ /* 0x000fe40007000000 */
[----:B------:R-:W-:Y:S02]  /*1ce0*/  IADD3.X R5, PT, PT, RZ, RZ, RZ, P3, P4 ;  /* 0x000000ffff057210 */ /* 0x000fe40001fe84ff */
[----:B------:R-:W-:Y:S02]  /*1cf0*/  IADD3 R6, P3, P4, R7, R6, R9 ;  /* 0x0000000607067210 */ /* 0x000fe40007c7e009 */
[----:B------:R-:W-:Y:S01]  /*1d00*/  IADD3.X R5, PT, PT, RZ, R5, RZ, P1, P2 ;  /* 0x00000005ff057210 */ /* 0x000fe20000fe44ff */
[----:B------:R-:W-:Y:S02]  /*1d10*/  IMAD.MOV.U32 R7, RZ, RZ, 0xe00 ;  /* 0x00000e00ff077424 */ /* 0x000fe400078e00ff */
[----:B------:R-:W-:Y:S01]  /*1d20*/  IMAD.MOV.U32 R9, RZ, RZ, RZ ;  /* 0x000000ffff097224 */ /* 0x000fe200078e00ff */
[----:B------:R-:W-:Y:S01]  /*1d30*/  IADD3.X R5, PT, PT, RZ, R5, RZ, P3, P4 ;  /* 0x00000005ff057210 */ /* 0x000fe20001fe84ff */
[----:B------:R-:W-:Y:S06]  /*1d40*/  @!P0 BRA `(.L_x_300) ;  /* 0x0000000000b88947 */ /* 0x000fec0003800000 */
[----:B------:R-:W0:Y:S01]  /*1d50*/  LDC.64 R16, c[0x0][0x398] ;  /* 0x0000e600ff107b82 */ /* 0x000e220000000a00 */
[----:B------:R-:W-:Y:S01]  /*1d60*/  IMAD.MOV.U32 R7, RZ, RZ, 0xe00 ;  /* 0x00000e00ff077424 */ /* 0x000fe200078e00ff */
[----:B------:R-:W1:Y:S01]  /*1d70*/  LDCU UR4, c[0x0][0x388] ;  /* 0x00007100ff0477ac */ /* 0x000e620008000800 */
[----:B------:R-:W-:-:S07]  /*1d80*/  IMAD.MOV.U32 R9, RZ, RZ, RZ ;  /* 0x000000ffff097224 */ /* 0x000fce00078e00ff */
.L_x_302:
[----:B------:R-:W-:-:S04]  /*1d90*/  LEA R12, P0, R7, R2, 0x2 ;  /* 0x00000002070c7211 */ /* 0x000fc800078010ff */
[----:B------:R-:W-:-:S05]  /*1da0*/  LEA.HI.X R13, R7, R3, R9, 0x2, P0 ;  /* 0x00000003070d7211 */ /* 0x000fca00000f1409 */
[----:B------:R-:W1:Y:S04]  /*1db0*/  LDG.E R20, desc[UR6][R12.64] ;  /* 0x000000060c147981 */ /* 0x000e68000c1e1900 */
[----:B------:R-:W2:Y:S04]  /*1dc0*/  LDG.E R0, desc[UR6][R12.64+0x800] ;  /* 0x000800060c007981 */ /* 0x000ea8000c1e1900 */
[----:B------:R-:W3:Y:S04]  /*1dd0*/  LDG.E R11, desc[UR6][R12.64+0x1000] ;  /* 0x001000060c0b7981 */ /* 0x000ee8000c1e1900 */
[----:B------:R-:W4:Y:S04]  /*1de0*/  LDG.E R14, desc[UR6][R12.64+0x1800] ;  /* 0x001800060c0e7981 */ /* 0x000f28000c1e1900 */
[----:B------:R-:W5:Y:S04]  /*1df0*/  LDG.E R15, desc[UR6][R12.64+0x2000] ;  /* 0x002000060c0f7981 */ /* 0x000f68000c1e1900 */
[----:B------:R-:W5:Y:S04]  /*1e00*/  LDG.E R18, desc[UR6][R12.64+0x2800] ;  /* 0x002800060c127981 */ /* 0x000f68000c1e1900 */
[----:B------:R0:W5:Y:S02]  /*1e10*/  LDG.E R19, desc[UR6][R12.64+0x3000] ;  /* 0x003000060c137981 */ /* 0x000164000c1e1900 */
[----:B0-----:R-:W-:-:S02]  /*1e20*/  IADD3 R12, P3, PT, -R7, R16, RZ ;  /* 0x00000010070c7210 */ /* 0x001fc40007f7e1ff */
[----:B-1----:R-:W-:Y:S02]  /*1e30*/  ISETP.GT.AND P0, PT, R20, UR4, PT ;  /* 0x0000000414007c0c */ /* 0x002fe4000bf04270 */
[----:B--2---:R-:W-:Y:S02]  /*1e40*/  ISETP.GT.AND P1, PT, R0, UR4, PT ;  /* 0x0000000400007c0c */ /* 0x004fe4000bf24270 */
[----:B------:R-:W-:Y:S02]  /*1e50*/  SEL R0, RZ, 0x1, !P0 ;  /* 0x00000001ff007807 */ /* 0x000fe40004000000 */
[----:B------:R-:W-:Y:S02]  /*1e60*/  SEL R21, RZ, 0x1, !P1 ;  /* 0x00000001ff157807 */ /* 0x000fe40004800000 */
[----:B---3--:R-:W-:Y:S02]  /*1e70*/  ISETP.GT.AND P0, PT, R11, UR4, PT ;  /* 0x000000040b007c0c */ /* 0x008fe4000bf04270 */
[----:B----4-:R-:W-:-:S02]  /*1e80*/  ISETP.GT.AND P5, PT, R14, UR4, PT ;  /* 0x000000040e007c0c */ /* 0x010fc4000bfa4270 */
[----:B------:R-:W-:Y:S02]  /*1e90*/  IADD3 R6, P2, P1, R21, R6, R0 ;  /* 0x0000000615067210 */ /* 0x000fe4000795e000 */
[----:B-----5:R-:W-:Y:S02]  /*1ea0*/  ISETP.GT.AND P4, PT, R15, UR4, PT ;  /* 0x000000040f007c0c */ /* 0x020fe4000bf84270 */
[----:B------:R-:W-:Y:S02]  /*1eb0*/  SEL R0, RZ, 0x1, !P0 ;  /* 0x00000001ff007807 */ /* 0x000fe40004000000 */
[----:B------:R-:W-:Y:S02]  /*1ec0*/  SEL R11, RZ, 0x1, !P5 ;  /* 0x00000001ff0b7807 */ /* 0x000fe40006800000 */
[----:B------:R-:W-:Y:S02]  /*1ed0*/  ISETP.GT.AND P6, PT, R18, UR4, PT ;  /* 0x0000000412007c0c */ /* 0x000fe4000bfc4270 */
[----:B------:R-:W-:-:S02]  /*1ee0*/  ISETP.GE.U32.AND P0, PT, R12, 0xe00, PT ;  /* 0x00000e000c00780c */ /* 0x000fc40003f06070 */
[----:B------:R-:W-:Y:S02]  /*1ef0*/  SEL R12, RZ, 0x1, !P4 ;  /* 0x00000001ff0c7807 */ /* 0x000fe40006000000 */
[----:B------:R-:W-:Y:S01]  /*1f00*/  IADD3 R6, P4, P5, R11, R6, R0 ;  /* 0x000000060b067210 */ /* 0x000fe20007d9e000 */
[----:B------:R-:W-:Y:S01]  /*1f10*/  IMAD.MOV.U32 R0, RZ, RZ, R17 ;  /* 0x000000ffff007224 */ /* 0x000fe200078e0011 */
[----:B------:R-:W-:Y:S02]  /*1f20*/  SEL R11, RZ, 0x1, !P6 ;  /* 0x00000001ff0b7807 */ /* 0x000fe40007000000 */
[----:B------:R-:W-:Y:S02]  /*1f30*/  IADD3.X R5, PT, PT, RZ, R5, RZ, P2, P1 ;  /* 0x00000005ff057210 */ /* 0x000fe400017e24ff */
[----:B------:R-:W-:Y:S01]  /*1f40*/  IADD3 R6, P1, P2, R11, R6, R12 ;  /* 0x000000060b067210 */ /* 0x000fe20007a3e00c */
[----:B------:R-:W-:Y:S01]  /*1f50*/  IMAD.X R12, R0, 0x1, ~R9, P3 ;  /* 0x00000001000c7824 */ /* 0x000fe200018e0e09 */
[----:B------:R-:W-:-:S02]  /*1f60*/  ISETP.GT.AND P6, PT, R19, UR4, PT ;  /* 0x0000000413007c0c */ /* 0x000fc4000bfc4270 */
[----:B------:R-:W-:Y:S02]  /*1f70*/  IADD3.X R5, PT, PT, RZ, R5, RZ, P4, P5 ;  /* 0x00000005ff057210 */ /* 0x000fe400027ea4ff */
[----:B------:R-:W-:Y:S02]  /*1f80*/  ISETP.GE.U32.AND.EX P0, PT, R12, RZ, PT, P0 ;  /* 0x000000ff0c00720c */ /* 0x000fe40003f06100 */
[----:B------:R-:W-:Y:S02]  /*1f90*/  SEL R11, RZ, 0x1, !P6 ;  /* 0x00000001ff0b7807 */ /* 0x000fe40007000000 */
[----:B------:R-:W-:Y:S02]  /*1fa0*/  IADD3.X R5, PT, PT, RZ, R5, RZ, P1, P2 ;  /* 0x00000005ff057210 */ /* 0x000fe40000fe44ff */
[----:B------:R-:W-:-:S05]  /*1fb0*/  IADD3 R6, P3, PT, R6, R11, RZ ;  /* 0x0000000b06067210 */ /* 0x000fca0007f7e0ff */
[----:B------:R-:W-:Y:S02]  /*1fc0*/  IMAD.X R5, RZ, RZ, R5, P3 ;  /* 0x000000ffff057224 */ /* 0x000fe400018e0605 */
[----:B------:R-:W-:Y:S06]  /*1fd0*/  @!P0 BRA `(.L_x_301) ;  /* 0x0000000c00048947 */ /* 0x000fec0003800000 */
[----:B------:R-:W-:-:S05]  /*1fe0*/  IADD3 R7, P0, PT, R7, 0xe00, RZ ;  /* 0x00000e0007077810 */ /* 0x000fca0007f1e0ff */
[----:B------:R-:W-:Y:S01]  /*1ff0*/  IMAD.X R9, RZ, RZ, R9, P0 ;  /* 0x000000ffff097224 */ /* 0x000fe200000e0609 */
[----:B------:R-:W-:-:S04]  /*2000*/  ISETP.GT.U32.AND P0, PT, R7, R8, PT ;  /* 0x000000080700720c */ /* 0x000fc80003f04070 */
[----:B------:R-:W-:-:S13]  /*2010*/  ISETP.GT.U32.AND.EX P0, PT, R9, R10, PT, P0 ;  /* 0x0000000a0900720c */ /* 0x000fda0003f04100 */
[----:B------:R-:W-:Y:S05]  /*2020*/  @!P0 BRA `(.L_x_302) ;  /* 0xfffffffc00588947 */ /* 0x000fea000383ffff */
.L_x_300:
[----:B------:R-:W-:Y:S01]  /*2030*/  IMAD.IADD R3, R16, 0x1, -R7 ;  /* 0x0000000110037824 */ /* 0x000fe200078e0a07 */
[----:B------:R-:W-:Y:S01]  /*2040*/  ISETP.GE.U32.AND P1, PT, R7, R16, PT ;  /* 0x000000100700720c */ /* 0x000fe20003f26070 */
[----:B------:R-:W-:Y:S03]  /*2050*/  BSSY.RECONVERGENT B1, `(.L_x_301) ;  /* 0x00000b9000017945 */ /* 0x000fe60003800200 */
[----:B------:R-:W-:-:S04]  /*2060*/  ISETP.GE.AND P0, PT, R4, R3, PT ;  /* 0x000000030400720c */ /* 0x000fc80003f06270 */
[----:B------:R-:W-:-:S13]  /*2070*/  ISETP.GE.U32.OR.EX P0, PT, R9, R0, P0, P1 ;  /* 0x000000000900720c */ /* 0x000fda0000706510 */
[----:B------:R-:W-:Y:S05]  /*2080*/  @P0 BRA `(.L_x_303) ;  /* 0x0000000800d40947 */ /* 0x000fea0003800000 */
[----:B------:R-:W-:Y:S01]  /*2090*/  LOP3.LUT R0, RZ, R4, RZ, 0x33, !PT ;  /* 0x00000004ff007212 */ /* 0x000fe200078e33ff */
[----:B------:R-:W-:Y:S03]  /*20a0*/  BSSY.RECONVERGENT B2, `(.L_x_304) ;  /* 0x0000058000027945 */ /* 0x000fe60003800200 */
[----:B------:R-:W-:-:S04]  /*20b0*/  IADD3 R0, PT, PT, -R7, R16, R0 ;  /* 0x0000001007007210 */ /* 0x000fc80007ffe100 */
[C---:B------:R-:W-:Y:S02]  /*20c0*/  ISETP.GE.U32.AND P1, PT, R0.reuse, 0x1e00, PT ;  /* 0x00001e000000780c */ /* 0x040fe40003f26070 */
[----:B------:R-:W-:Y:S01]  /*20d0*/  LEA.HI R8, R0, 0x1, RZ, 0x17 ;  /* 0x0000000100087811 */ /* 0x000fe200078fb8ff */
[----:B------:R-:W-:-:S03]  /*20e0*/  IMAD.MOV.U32 R0, RZ, RZ, R4 ;  /* 0x000000ffff007224 */ /* 0x000fc600078e0004 */
[----:B------:R-:W-:-:S04]  /*20f0*/  LOP3.LUT R26, R8, 0xf, RZ, 0xc0, !PT ;  /* 0x0000000f081a7812 */ /* 0x000fc800078ec0ff */
[----:B------:R-:W-:-:S03]  /*2100*/  ISETP.NE.AND P0, PT, R26, RZ, PT ;  /* 0x000000ff1a00720c */ /* 0x000fc60003f05270 */
[----:B------:R-:W-:Y:S10]  /*2110*/  @!P1 BRA `(.L_x_305) ;  /* 0x0000000400409947 */ /* 0x000ff40003800000 */
[----:B------:R-:W0:Y:S01]  /*2120*/  LDCU.64 UR8, c[0x0][0x380] ;  /* 0x00007000ff0877ac */ /* 0x000e220008000a00 */
[----:B------:R-:W-:Y:S02]  /*2130*/  IADD3 R3, P1, PT, R4, R7, RZ ;  /* 0x0000000704037210 */ /* 0x000fe40007f3e0ff */
[----:B------:R-:W-:-:S03]  /*2140*/  LOP3.LUT R10, R8, 0xfffff0, RZ, 0xc0, !PT ;  /* 0x00fffff0080a7812 */ /* 0x000fc600078ec0ff */
[----:B------:R-:W-:Y:S02]  /*2150*/  IMAD.X R0, RZ, RZ, R9, P1 ;  /* 0x000000ffff007224 */ /* 0x000fe400008e0609 */
[----:B------:R-:W-:Y:S01]  /*2160*/  IMAD.MOV R10, RZ, RZ, -R10 ;  /* 0x000000ffff0a7224 */ /* 0x000fe200078e0a0a */
[----:B0-----:R-:W-:-:S04]  /*2170*/  LEA R2, P2, R3, UR8, 0x2 ;  /* 0x0000000803027c11 */ /* 0x001fc8000f8410ff */
[----:B------:R-:W-:Y:S02]  /*2180*/  IADD3 R2, P1, PT, R2, 0x4000, RZ ;  /* 0x0000400002027810 */ /* 0x000fe40007f3e0ff */
[----:B------:R-:W-:Y:S01]  /*2190*/  LEA.HI.X R3, R3, UR9, R0, 0x2, P2 ;  /* 0x0000000903037c11 */ /* 0x000fe200090f1400 */
[----:B------:R-:W-:-:S04]  /*21a0*/  IMAD.MOV.U32 R0, RZ, RZ, R4 ;  /* 0x000000ffff007224 */ /* 0x000fc800078e0004 */
[----:B------:R-:W-:-:S07]  /*21b0*/  IMAD.X R3, RZ, RZ, R3, P1 ;  /* 0x000000ffff037224 */ /* 0x000fce00008e0603 */
.L_x_306:
        /* <DEDUP_REMOVED lines=70> */
.L_x_305:
[----:B------:R-:W-:Y:S05]  /*2620*/  BSYNC.RECONVERGENT B2 ;  /* 0x0000000000027941 */ /* 0x000fea0003800200 */
.L_x_304:
[----:B------:R-:W-:Y:S05]  /*2630*/  @!P0 BRA `(.L_x_303) ;  /* 0x0000000400688947 */ /* 0x000fea0003800000 */
[----:B------:R-:W-:Y:S01]  /*2640*/  ISETP.GE.U32.AND P1, PT, R26, 0x8, PT ;  /* 0x000000081a00780c */ /* 0x000fe20003f26070 */
[----:B------:R-:W-:Y:S01]  /*2650*/  BSSY.RECONVERGENT B2, `(.L_x_307) ;  /* 0x000002a000027945 */ /* 0x000fe20003800200 */
[----:B------:R-:W-:-:S04]  /*2660*/  LOP3.LUT R18, R8, 0x7, RZ, 0xc0, !PT ;  /* 0x0000000708127812 */ /* 0x000fc800078ec0ff */
[----:B------:R-:W-:-:S07]  /*2670*/  ISETP.NE.AND P0, PT, R18, RZ, PT ;  /* 0x000000ff1200720c */ /* 0x000fce0003f05270 */
[----:B------:R-:W-:Y:S06]  /*2680*/  @!P1 BRA `(.L_x_308) ;  /* 0x0000000000989947 */ /* 0x000fec0003800000 */
[----:B------:R-:W0:Y:S01]  /*2690*/  LDCU.64 UR8, c[0x0][0x380] ;  /* 0x00007000ff0877ac */ /* 0x000e220008000a00 */
[----:B------:R-:W-:-:S05]  /*26a0*/  IADD3 R3, P1, PT, R0, R7, RZ ;  /* 0x0000000700037210 */ /* 0x000fca0007f3e0ff */
[----:B------:R-:W-:Y:S01]  /*26b0*/  IMAD.X R10, RZ, RZ, R9, P1 ;  /* 0x000000ffff0a7224 */ /* 0x000fe200008e0609 */
[----:B0-----:R-:W-:-:S04]  /*26c0*/  LEA R2, P1, R3, UR8, 0x2 ;  /* 0x0000000803027c11 */ /* 0x001fc8000f8210ff */
        /* <DEDUP_REMOVED lines=34> */
.L_x_308:
[----:B------:R-:W-:Y:S05]  /*28f0*/  BSYNC.RECONVERGENT B2 ;  /* 0x0000000000027941 */ /* 0x000fea0003800200 */
.L_x_307:
        /* <DEDUP_REMOVED lines=28> */
.L_x_310:
[----:B------:R-:W-:Y:S05]  /*2ac0*/  BSYNC.RECONVERGENT B2 ;  /* 0x0000000000027941 */ /* 0x000fea0003800200 */
.L_x_309:
[----:B------:R-:W-:Y:S05]  /*2ad0*/  @!P0 BRA `(.L_x_303) ;  /* 0x0000000000408947 */ /* 0x000fea0003800000 */
[----:B------:R-:W0:Y:S01]  /*2ae0*/  LDCU.64 UR8, c[0x0][0x380] ;  /* 0x00007000ff0877ac */ /* 0x000e220008000a00 */
[----:B------:R-:W-:Y:S01]  /*2af0*/  IADD3 R3, P0, PT, R0, R7, RZ ;  /* 0x0000000700037210 */ /* 0x000fe20007f1e0ff */
[----:B------:R-:W-:-:S04]  /*2b00*/  IMAD.MOV R0, RZ, RZ, -R10 ;  /* 0x000000ffff007224 */ /* 0x000fc800078e0a0a */
[----:B------:R-:W-:Y:S01]  /*2b10*/  IMAD.X R8, RZ, RZ, R9, P0 ;  /* 0x000000ffff087224 */ /* 0x000fe200000e0609 */
[----:B0-----:R-:W-:-:S04]  /*2b20*/  LEA R2, P1, R3, UR8, 0x2 ;  /* 0x0000000803027c11 */ /* 0x001fc8000f8210ff */
[----:B------:R-:W-:-:S09]  /*2b30*/  LEA.HI.X R3, R3, UR9, R8, 0x2, P1 ;  /* 0x0000000903037c11 */ /* 0x000fd200088f1408 */
.L_x_311:
[----:B------:R0:W2:Y:S01]  /*2b40*/  LDG.E R7, desc[UR6][R2.64] ;  /* 0x0000000602077981 */ /* 0x0000a2000c1e1900 */
[----:B------:R-:W-:Y:S01]  /*2b50*/  VIADD R0, R0, 0x1 ;  /* 0x0000000100007836 */ /* 0x000fe20000000000 */
[----:B0-----:R-:W-:-:S05]  /*2b60*/  IADD3 R2, P2, PT, R2, 0x800, RZ ;  /* 0x0000080002027810 */ /* 0x001fca0007f5e0ff */
[----:B------:R-:W-:Y:S01]  /*2b70*/  IMAD.X R3, RZ, RZ, R3, P2 ;  /* 0x000000ffff037224 */ /* 0x000fe200010e0603 */
[----:B--2---:R-:W-:-:S04]  /*2b80*/  ISETP.GT.AND P0, PT, R7, UR4, PT ;  /* 0x0000000407007c0c */ /* 0x004fc8000bf04270 */
[----:B------:R-:W-:Y:S02]  /*2b90*/  SEL R7, RZ, 0x1, !P0 ;  /* 0x00000001ff077807 */ /* 0x000fe40004000000 */
[----:B------:R-:W-:Y:S02]  /*2ba0*/  ISETP.NE.AND P0, PT, R0, RZ, PT ;  /* 0x000000ff0000720c */ /* 0x000fe40003f05270 */
[----:B------:R-:W-:-:S05]  /*2bb0*/  IADD3 R6, P1, PT, R6, R7, RZ ;  /* 0x0000000706067210 */ /* 0x000fca0007f3e0ff */
[----:B------:R-:W-:-:S06]  /*2bc0*/  IMAD.X R5, RZ, RZ, R5, P1 ;  /* 0x000000ffff057224 */ /* 0x000fcc00008e0605 */
[----:B------:R-:W-:Y:S05]  /*2bd0*/  @P0 BRA `(.L_x_311) ;  /* 0xfffffffc00d80947 */ /* 0x000fea000383ffff */
.L_x_303:
[----:B------:R-:W-:Y:S05]  /*2be0*/  BSYNC.RECONVERGENT B1 ;  /* 0x0000000000017941 */ /* 0x000fea0003800200 */
.L_x_301:
[----:B------:R-:W0:Y:S01]  /*2bf0*/  S2R R8, SR_LANEID ;  /* 0x0000000000087919 */ /* 0x000e220000000000 */
[----:B------:R-:W-:Y:S01]  /*2c00*/  ISETP.NE.AND P5, PT, R4, RZ, PT ;  /* 0x000000ff0400720c */ /* 0x000fe20003fa5270 */
        /* <DEDUP_REMOVED lines=33> */
[----:B------:R-:W-:Y:S01]  /*2e20*/  IMAD.X R6, R2, 0x1, R9, P0 ;  /* 0x0000000102067824 */ /* 0x000fe200000e0609 */
[----:B------:R-:W-:-:S04]  /*2e30*/  @!P2 MOV R2, 0x400 ;  /* 0x000004000002a802 */ /* 0x000fc80000000f00 */
[----:B------:R-:W1:Y:S01]  /*2e40*/  SHFL.DOWN PT, R3, R6, 0x10, 0x1f ;  /* 0x0a001f0006037f89 */ /* 0x000e6200000e0000 */
[----:B--2---:R-:W-:-:S05]  /*2e50*/  @!P2 LEA R8, R11, R2, 0x18 ;  /* 0x000000020b08a211 */ /* 0x004fca00078ec0ff */
        /* <DEDUP_REMOVED lines=12> */
[----:B--2---:R-:W0:Y:S04]  /*2f20*/  LDS.128 R4, [UR4+0x20] ;  /* 0x00002004ff047984 */ /* 0x004e280008000c00 */
        /* <DEDUP_REMOVED lines=21> */
[----:B------:R-:W-:-:S07]  /*3080*/  IMAD.X R3, R3, 0x1, R31, P2 ;  /* 0x0000000103037824 */ /* 0x000fce00010e061f */
.L_x_299:
[----:B------:R-:W-:Y:S05]  /*3090*/  BSYNC.RECONVERGENT B0 ;  /* 0x0000000000007941 */ /* 0x000fea0003800200 */
.L_x_284:
[----:B------:R-:W-:Y:S05]  /*30a0*/  @P5 EXIT ;  /* 0x000000000000594d */ /* 0x000fea0003800000 */
[----:B------:R-:W0:Y:S01]  /*30b0*/  LDCU.64 UR4, c[0x0][0x3a8] ;  /* 0x00007500ff0477ac */ /* 0x000e220008000a00 */
[----:B------:R-:W3:Y:S01]  /*30c0*/  LDC.64 R4, c[0x0][0x390] ;  /* 0x0000e400ff047b82 */ /* 0x000ee20000000a00 */
[----:B012---:R-:W-:-:S04]  /*30d0*/  IADD3 R2, P0, PT, R2, UR4, RZ ;  /* 0x0000000402027c10 */ /* 0x007fc8000ff1e0ff */
[----:B------:R-:W-:-:S05]  /*30e0*/  IADD3.X R3, PT, PT, R3, UR5, RZ, P0, !PT ;  /* 0x0000000503037c10 */ /* 0x000fca00087fe4ff */
[----:B---3--:R-:W-:Y:S01]  /*30f0*/  STG.E.64 desc[UR6][R4.64], R2 ;  /* 0x0000000204007986 */ /* 0x008fe2000c101b06 */
[----:B------:R-:W-:Y:S05]  /*3100*/  EXIT ;  /* 0x000000000000794d */ /* 0x000fea0003800000 */
.L_x_312:
        /* <DEDUP_REMOVED lines=15> */
.L_x_912:


//--------------------- .text._ZN3cub18CUB_300001_SM_10006detail6reduce28DeviceReduceSingleTileKernelINS2_10policy_hubIljN4cuda3std3__44plusIlEEE10Policy1000EPlSC_iS9_llNS7_10__identityEEEvT0_T1_T2_T3_T4_T6_ --------------------------
	.section	.text._ZN3cub18CUB_300001_SM_10006detail6reduce28DeviceReduceSingleTileKernelINS2_10policy_hubIljN4cuda3std3__44plusIlEEE10Policy1000EPlSC_iS9_llNS7_10__identityEEEvT0_T1_T2_T3_T4_T6_,"ax",@progbits
	.align	128
        .global         _ZN3cub18CUB_300001_SM_10006detail6reduce28DeviceReduceSingleTileKernelINS2_10policy_hubIljN4cuda3std3__44plusIlEEE10Policy1000EPlSC_iS9_llNS7_10__identityEEEvT0_T1_T2_T3_T4_T6_
        .type           _ZN3cub18CUB_300001_SM_10006detail6reduce28DeviceReduceSingleTileKernelINS2_10policy_hubIljN4cuda3std3__44plusIlEEE10Policy1000EPlSC_iS9_llNS7_10__identityEEEvT0_T1_T2_T3_T4_T6_,@function
        .size           _ZN3cub18CUB_300001_SM_10006detail6reduce28DeviceReduceSingleTileKernelINS2_10policy_hubIljN4cuda3std3__44plusIlEEE10Policy1000EPlSC_iS9_llNS7_10__identityEEEvT0_T1_T2_T3_T4_T6_,(.L_x_913 - _ZN3cub18CUB_300001_SM_10006detail6reduce28DeviceReduceSingleTileKernelINS2_10policy_hubIljN4cuda3std3__44plusIlEEE10Policy1000EPlSC_iS9_llNS7_10__identityEEEvT0_T1_T2_T3_T4_T6_)
        .other          _ZN3cub18CUB_300001_SM_10006detail6reduce28DeviceReduceSingleTileKernelINS2_10policy_hubIljN4cuda3std3__44plusIlEEE10Policy1000EPlSC_iS9_llNS7_10__identityEEEvT0_T1_T2_T3_T4_T6_,@"STO_CUDA_ENTRY STV_DEFAULT"
_ZN3cub18CUB_300001_SM_10006detail6reduce28DeviceReduceSingleTileKernelINS2_10policy_hubIljN4cuda3std3__44plusIlEEE10Policy1000EPlSC_iS9_llNS7_10__identityEEEvT0_T1_T2_T3_T4_T6_:
.text._ZN3cub18CUB_300001_SM_10006detail6reduce28DeviceReduceSingleTileKernelINS2_10policy_hubIljN4cuda3std3__44plusIlEEE10Policy1000EPlSC_iS9_llNS7_10__identityEEEvT0_T1_T2_T3_T4_T6_:
        /* <DEDUP_REMOVED lines=13> */
.L_x_313:
        /* <DEDUP_REMOVED lines=13> */
.L_x_317:
[----:B------:R-:W-:Y:S05]  /*01a0*/  BSYNC.RECONVERGENT B1 ;  /* 0x0000000000017941 */ /* 0x000fea0003800200 */
.L_x_316:
        /* <DEDUP_REMOVED lines=17> */
.L_x_322:
        /* <DEDUP_REMOVED lines=11> */
.L_x_321:
[----:B------:R-:W-:Y:S05]  /*0370*/  BSYNC.RECONVERGENT B2 ;  /* 0x0000000000027941 */ /* 0x000fea0003800200 */
.L_x_320:
        /* <DEDUP_REMOVED lines=8> */
.L_x_325:
        /* <DEDUP_REMOVED lines=43> */
.L_x_324:
[----:B------:R-:W-:Y:S05]  /*06b0*/  BSYNC.RECONVERGENT B2 ;  /* 0x0000000000027941 */ /* 0x000fea0003800200 */
.L_x_323:
        /* <DEDUP_REMOVED lines=26> */
.L_x_327:
[----:B------:R-:W-:Y:S05]  /*0860*/  BSYNC.RECONVERGENT B2 ;  /* 0x0000000000027941 */ /* 0x000fea0003800200 */
.L_x_326:
        /* <DEDUP_REMOVED lines=12> */
.L_x_319:
[----:B------:R-:W-:Y:S05]  /*0930*/  BSYNC.RECONVERGENT B1 ;  /* 0x0000000000017941 */ /* 0x000fea0003800200 */
.L_x_318:
        /* <DEDUP_REMOVED lines=77> */
.L_x_328:
        /* <DEDUP_REMOVED lines=130> */
.L_x_315:
        /* <DEDUP_REMOVED lines=25> */
.L_x_332:
        /* <DEDUP_REMOVED lines=24> */
.L_x_330:
        /* <DEDUP_REMOVED lines=19> */
.L_x_336:
        /* <DEDUP_REMOVED lines=9> */
.L_x_335:
[----:B------:R-:W-:Y:S05]  /*1b00*/  BSYNC.RECONVERGENT B2 ;  /* 0x0000000000027941 */ /* 0x000fea0003800200 */
.L_x_334:
        /* <DEDUP_REMOVED lines=16> */
.L_x_339:
        /* <DEDUP_REMOVED lines=45> */
.L_x_338:
[----:B------:R-:W-:Y:S05]  /*1ee0*/  BSYNC.RECONVERGENT B2 ;  /* 0x0000000000027941 */ /* 0x000fea0003800200 */
.L_x_337:
        /* <DEDUP_REMOVED lines=30> */
.L_x_341:
[----:B------:R-:W-:Y:S05]  /*20d0*/  BSYNC.RECONVERGENT B2 ;  /* 0x0000000000027941 */ /* 0x000fea0003800200 */
.L_x_340:
        /* <DEDUP_REMOVED lines=11> */
.L_x_333:
[----:B------:R-:W-:Y:S05]  /*2190*/  BSYNC.RECONVERGENT B1 ;  /* 0x0000000000017941 */ /* 0x000fea0003800200 */
.L_x_331:
        /* <DEDUP_REMOVED lines=74> */
.L_x_329:
[----:B------:R-:W-:Y:S05]  /*2640*/  BSYNC.RECONVERGENT B0 ;  /* 0x0000000000007941 */ /* 0x000fea0003800200 */
.L_x_314:
[----:B------:R-:W-:Y:S05]  /*2650*/  @P0 EXIT ;  /* 0x000000000000094d */ /* 0x000fea0003800000 */
[----:B------:R-:W0:Y:S01]  /*2660*/  LDCU.64 UR4, c[0x0][0x398] ;  /* 0x00007300ff0477ac */ /* 0x000e220008000a00 */
[----:B------:R-:W3:Y:S01]  /*2670*/  LDC.64 R4, c[0x0][0x388] ;  /* 0x0000e200ff047b82 */ /* 0x000ee20000000a00 */
[----:B012---:R-:W-:-:S04]  /*2680*/  IADD3 R2, P0, PT, R2, UR4, RZ ;  /* 0x0000000402027c10 */ /* 0x007fc8000ff1e0ff */
[----:B------:R-:W-:-:S05]  /*2690*/  IADD3.X R3, PT, PT, R3, UR5, RZ, P0, !PT ;  /* 0x0000000503037c10 */ /* 0x000fca00087fe4ff */
[----:B---3--:R-:W-:Y:S01]  /*26a0*/  STG.E.64 desc[UR6][R4.64], R2 ;  /* 0x0000000204007986 */ /* 0x008fe2000c101b06 */
[----:B------:R-:W-:Y:S05]  /*26b0*/  EXIT ;  /* 0x000000000000794d */ /* 0x000fea0003800000 */
.L_x_342:
        /* <DEDUP_REMOVED lines=12> */
.L_x_913:


//--------------------- .text._ZN3cub18CUB_300001_SM_10006detail6reduce18DeviceReduceKernelINS2_10policy_hubIljN4cuda3std3__44plusIlEEE10Policy1000EN6thrust24THRUST_300001_SM_1000_NS18transform_iteratorI17greater_than_fiveNSD_6detail15normal_iteratorINSD_10device_ptrIiEEEEllEEjS9_lNS7_10__identityEEEvT0_PT3_T1_NS0_13GridEvenShareISQ_EET2_T4_ --------------------------
	.section	.text._ZN3cub18CUB_300001_SM_10006detail6reduce18DeviceReduceKernelINS2_10policy_hubIljN4cuda3std3__44plusIlEEE10Policy1000EN6thrust24THRUST_300001_SM_1000_NS18transform_iteratorI17greater_than_fiveNSD_6detail15normal_iteratorINSD_10device_ptrIiEEEEllEEjS9_lNS7_10__identityEEEvT0_PT3_T1_NS0_13GridEvenShareISQ_EET2_T4_,"ax",@progbits
	.align	128
        .global         _ZN3cub18CUB_300001_SM_10006detail6reduce18DeviceReduceKernelINS2_10policy_hubIljN4cuda3std3__44plusIlEEE10Policy1000EN6thrust24THRUST_300001_SM_1000_NS18transform_iteratorI17greater_than_fiveNSD_6detail15normal_iteratorINSD_10device_ptrIiEEEEllEEjS9_lNS7_10__identityEEEvT0_PT3_T1_NS0_13GridEvenShareISQ_EET2_T4_
        .type           _ZN3cub18CUB_300001_SM_10006detail6reduce18DeviceReduceKernelINS2_10policy_hubIljN4cuda3std3__44plusIlEEE10Policy1000EN6thrust24THRUST_300001_SM_1000_NS18transform_iteratorI17greater_than_fiveNSD_6detail15normal_iteratorINSD_10device_ptrIiEEEEllEEjS9_lNS7_10__identityEEEvT0_PT3_T1_NS0_13GridEvenShareISQ_EET2_T4_,@function
        .size           _ZN3cub18CUB_300001_SM_10006detail6reduce18DeviceReduceKernelINS2_10policy_hubIljN4cuda3std3__44plusIlEEE10Policy1000EN6thrust24THRUST_300001_SM_1000_NS18transform_iteratorI17greater_than_fiveNSD_6detail15normal_iteratorINSD_10device_ptrIiEEEEllEEjS9_lNS7_10__identityEEEvT0_PT3_T1_NS0_13GridEvenShareISQ_EET2_T4_,(.L_x_914 - _ZN3cub18CUB_300001_SM_10006detail6reduce18DeviceReduceKernelINS2_10policy_hubIljN4cuda3std3__44plusIlEEE10Policy1000EN6thrust24THRUST_300001_SM_1000_NS18transform_iteratorI17greater_than_fiveNSD_6detail15normal_iteratorINSD_10device_ptrIiEEEEllEEjS9_lNS7_10__identityEEEvT0_PT3_T1_NS0_13GridEvenShareISQ_EET2_T4_)
        .other          _ZN3cub18CUB_300001_SM_10006detail6reduce18DeviceReduceKernelINS2_10policy_hubIljN4cuda3std3__44plusIlEEE10Policy1000EN6thrust24THRUST_300001_SM_1000_NS18transform_iteratorI17greater_than_fiveNSD_6detail15normal_iteratorINSD_10device_ptrIiEEEEllEEjS9_lNS7_10__identityEEEvT0_PT3_T1_NS0_13GridEvenShareISQ_EET2_T4_,@"STO_CUDA_ENTRY STV_DEFAULT"
_ZN3cub18CUB_300001_SM_10006detail6reduce18DeviceReduceKernelINS2_10policy_hubIljN4cuda3std3__44plusIlEEE10Policy1000EN6thrust24THRUST_300001_SM_1000_NS18transform_iteratorI17greater_than_fiveNSD_6detail15normal_iteratorINSD_10device_ptrIiEEEEllEEjS9_lNS7_10__identityEEEvT0_PT3_T1_NS0_13GridEvenShareISQ_EET2_T4_:
.text._ZN3cub18CUB_300001_SM_10006detail6reduce18DeviceReduceKernelINS2_10policy_hubIljN4cuda3std3__44plusIlEEE10Policy1000EN6thrust24THRUST_300001_SM_1000_NS18transform_iteratorI17greater_than_fiveNSD_6detail15normal_iteratorINSD_10device_ptrIiEEEEllEEjS9_lNS7_10__identityEEEvT0_PT3_T1_NS0_13GridEvenShareISQ_EET2_T4_:
[----:B------:R-:W-:Y:S01]  /*0000*/  LDC R1, c[0x0][0x37c] ;  /* 0x0000df00ff017b82 */ /* 0x000fe20000000800 */
[----:B------:R-:W0:Y:S07]  /*0010*/  S2R R0, SR_CTAID.X ;  /* 0x0000000000007919 */ /* 0x000e2e0000002500 */
[----:B------:R-:W1:Y:S01]  /*0020*/  LDC.64 R6, c[0x0][0x3b0] ;  /* 0x0000ec00ff067b82 */ /* 0x000e620000000a00 */
[----:B------:R-:W2:Y:S01]  /*0030*/  LDCU.64 UR8, c[0x0][0x358] ;  /* 0x00006b00ff0877ac */ /* 0x000ea20008000a00 */
[----:B------:R-:W-:Y:S01]  /*0040*/  BSSY.RECONVERGENT B0, `(.L_x_343) ;  /* 0x000035c000007945 */ /* 0x000fe20003800200 */
[----:B-1----:R-:W-:-:S02]  /*0050*/  IMAD R2, R7, 0xe00, RZ ;  /* 0x00000e0007027824 */ /* 0x002fc400078e02ff */
[----:B0-----:R-:W-:-:S05]  /*0060*/  IMAD R28, R0, -0xe00, R6 ;  /* 0xfffff200001c7824 */ /* 0x001fca00078e0206 */
[----:B------:R-:W-:-:S13]  /*0070*/  ISETP.GT.U32.AND P0, PT, R28, 0xdff, PT ;  /* 0x00000dff1c00780c */ /* 0x000fda0003f04070 */
[----:B--2---:R-:W-:Y:S05]  /*0080*/  @P0 BRA `(.L_x_344) ;  /* 0x0000001c00180947 */ /* 0x004fea0003800000 */
[----:B------:R-:W0:Y:S01]  /*0090*/  S2R R5, SR_TID.X ;  /* 0x0000000000057919 */ /* 0x000e220000002100 */
[----:B------:R-:W1:Y:S01]  /*00a0*/  LDCU UR5, c[0x0][0x388] ;  /* 0x00007100ff0577ac */ /* 0x000e620008000800 */
[----:B------:R-:W-:Y:S01]  /*00b0*/  BSSY.RECONVERGENT B1, `(.L_x_345) ;  /* 0x000000f000017945 */ /* 0x000fe20003800200 */
[----:B------:R-:W-:Y:S02]  /*00c0*/  IMAD.MOV.U32 R22, RZ, RZ, RZ ;  /* 0x000000ffff167224 */ /* 0x000fe400078e00ff */
[----:B------:R-:W-:Y:S01]  /*00d0*/  IMAD.MOV.U32 R25, RZ, RZ, RZ ;  /* 0x000000ffff197224 */ /* 0x000fe200078e00ff */
[----:B0-----:R-:W-:Y:S01]  /*00e0*/  ISETP.GE.U32.AND P0, PT, R5, R28, PT ;  /* 0x0000001c0500720c */ /* 0x001fe20003f06070 */
[----:B------:R-:W-:-:S12]  /*00f0*/  IMAD.MOV.U32 R7, RZ, RZ, R5 ;  /* 0x000000ffff077224 */ /* 0x000fd800078e0005 */
[----:B-1----:R-:W-:Y:S05]  /*0100*/  @P0 BRA `(.L_x_346) ;  /* 0x0000000000240947 */ /* 0x002fea0003800000 */
[----:B------:R-:W0:Y:S01]  /*0110*/  LDC.64 R2, c[0x0][0x380] ;  /* 0x0000e000ff027b82 */ /* 0x000e220000000a00 */
[----:B------:R-:W-:Y:S01]  /*0120*/  IMAD R7, R0, 0xe00, R5 ;  /* 0x00000e0000077824 */ /* 0x000fe200078e0205 */
[----:B------:R-:W1:Y:S03]  /*0130*/  LDCU UR4, c[0x0][0x388] ;  /* 0x00007100ff0477ac */ /* 0x000e660008000800 */
[----:B0-----:R-:W-:-:S06]  /*0140*/  IMAD.WIDE.U32 R2, R7, 0x4, R2 ;  /* 0x0000000407027825 */ /* 0x001fcc00078e0002 */
[----:B------:R-:W1:Y:S01]  /*0150*/  LDG.E R2, desc[UR8][R2.64] ;  /* 0x0000000802027981 */ /* 0x000e62000c1e1900 */
[----:B------:R-:W-:Y:S02]  /*0160*/  VIADD R7, R5, 0x200 ;  /* 0x0000020005077836 */ /* 0x000fe40000000000 */
[----:B------:R-:W-:Y:S01]  /*0170*/  IMAD.MOV.U32 R25, RZ, RZ, RZ ;  /* 0x000000ffff197224 */ /* 0x000fe200078e00ff */
[----:B-1----:R-:W-:-:S04]  /*0180*/  ISETP.GT.AND P0, PT, R2, UR4, PT ;  /* 0x0000000402007c0c */ /* 0x002fc8000bf04270 */
[----:B------:R-:W-:-:S09]  /*0190*/  SEL R22, RZ, 0x1, !P0 ;  /* 0x00000001ff167807 */ /* 0x000fd20004000000 */
.L_x_346:
[----:B------:R-:W-:Y:S05]  /*01a0*/  BSYNC.RECONVERGENT B1 ;  /* 0x0000000000017941 */ /* 0x000fea0003800200 */
.L_x_345:
[----:B------:R-:W-:Y:S01]  /*01b0*/  ISETP.GE.U32.AND P0, PT, R7, R28, PT ;  /* 0x0000001c0700720c */ /* 0x000fe20003f06070 */
[----:B------:R-:W-:-:S12]  /*01c0*/  BSSY.RECONVERGENT B1, `(.L_x_347) ;  /* 0x00000e3000017945 */ /* 0x000fd80003800200 */
[----:B------:R-:W-:Y:S05]  /*01d0*/  @P0 BRA `(.L_x_348) ;  /* 0x0000000c00840947 */ /* 0x000fea0003800000 */
[----:B------:R-:W-:Y:S01]  /*01e0*/  LOP3.LUT R3, RZ, R7, RZ, 0x33, !PT ;  /* 0x00000007ff037212 */ /* 0x000fe200078e33ff */
[----:B------:R-:W-:Y:S04]  /*01f0*/  BSSY.RECONVERGENT B2, `(.L_x_349) ;  /* 0x0000073000027945 */ /* 0x000fe80003800200 */
[----:B------:R-:W-:-:S04]  /*0200*/  IMAD.IADD R3, R3, 0x1, R6 ;  /* 0x0000000103037824 */ /* 0x000fc800078e0206 */
[----:B------:R-:W-:-:S05]  /*0210*/  IMAD R3, R0, -0xe00, R3 ;  /* 0xfffff20000037824 */ /* 0x000fca00078e0203 */
[C---:B------:R-:W-:Y:S02]  /*0220*/  ISETP.GE.U32.AND P0, PT, R3.reuse, 0x1e00, PT ;  /* 0x00001e000300780c */ /* 0x040fe40003f06070 */
[----:B------:R-:W-:-:S04]  /*0230*/  LEA.HI R4, R3, 0x1, RZ, 0x17 ;  /* 0x0000000103047811 */ /* 0x000fc800078fb8ff */
[----:B------:R-:W-:-:S07]  /*0240*/  LOP3.LUT R6, R4, 0xf, RZ, 0xc0, !PT ;  /* 0x0000000f04067812 */ /* 0x000fce00078ec0ff */
[----:B------:R-:W-:Y:S05]  /*0250*/  @!P0 BRA `(.L_x_350) ;  /* 0x0000000400b08947 */ /* 0x000fea0003800000 */
[----:B------:R-:W0:Y:S01]  /*0260*/  LDC.64 R12, c[0x0][0x380] ;  /* 0x0000e000ff0c7b82 */ /* 0x000e220000000a00 */
[----:B------:R-:W-:Y:S01]  /*0270*/  LOP3.LUT R2, R4, 0xfffff0, RZ, 0xc0, !PT ;  /* 0x00fffff004027812 */ /* 0x000fe200078ec0ff */
[----:B------:R-:W-:Y:S01]  /*0280*/  BSSY.RECONVERGENT B3, `(.L_x_351) ;  /* 0x0000068000037945 */ /* 0x000fe20003800200 */
[----:B------:R-:W-:Y:S01]  /*0290*/  LOP3.LUT R8, R7, 0x1000, RZ, 0xfc, !PT ;  /* 0x0000100007087812 */ /* 0x000fe200078efcff */
[----:B------:R-:W-:Y:S02]  /*02a0*/  IMAD R7, R0, 0xe00, R7 ;  /* 0x00000e0000077824 */ /* 0x000fe400078e0207 */
[----:B------:R-:W-:-:S07]  /*02b0*/  IMAD.MOV R2, RZ, RZ, -R2 ;  /* 0x000000ffff027224 */ /* 0x000fce00078e0a02 */
.L_x_352:
[C---:B------:R-:W-:Y:S02]  /*02c0*/  VIADD R27, R7.reuse, 0x200 ;  /* 0x00000200071b7836 */ /* 0x040fe40000000000 */
[----:B0-----:R-:W-:-:S04]  /*02d0*/  IMAD.WIDE.U32 R14, R7, 0x4, R12 ;  /* 0x00000004070e7825 */ /* 0x001fc800078e000c */
[----:B------:R-:W-:Y:S01]  /*02e0*/  IMAD.WIDE.U32 R26, R27, 0x4, R12 ;  /* 0x000000041b1a7825 */ /* 0x000fe200078e000c */
[----:B------:R0:W2:Y:S04]  /*02f0*/  LDG.E R3, desc[UR8][R14.64] ;  /* 0x000000080e037981 */ /* 0x0000a8000c1e1900 */
[----:B------:R-:W3:Y:S01]  /*0300*/  LDG.E R17, desc[UR8][R26.64] ;  /* 0x000000081a117981 */ /* 0x000ee2000c1e1900 */
[----:B------:R-:W-:-:S04]  /*0310*/  VIADD R19, R7, 0x400 ;  /* 0x0000040007137836 */ /* 0x000fc80000000000 */
[----:B------:R-:W-:-:S05]  /*0320*/  IMAD.WIDE.U32 R18, R19, 0x4, R12 ;  /* 0x0000000413127825 */ /* 0x000fca00078e000c */
[----:B------:R1:W4:Y:S01]  /*0330*/  LDG.E R16, desc[UR8][R18.64] ;  /* 0x0000000812107981 */ /* 0x000322000c1e1900 */
[C---:B------:R-:W-:Y:S02]  /*0340*/  VIADD R11, R7.reuse, 0x600 ;  /* 0x00000600070b7836 */ /* 0x040fe40000000000 */
[----:B------:R-:W-:Y:S02]  /*0350*/  VIADD R21, R7, 0x800 ;  /* 0x0000080007157836 */ /* 0x000fe40000000000 */
[----:B------:R-:W-:-:S04]  /*0360*/  IMAD.WIDE.U32 R10, R11, 0x4, R12 ;  /* 0x000000040b0a7825 */ /* 0x000fc800078e000c */
[C---:B------:R-:W-:Y:S02]  /*0370*/  VIADD R23, R7.reuse, 0xc00 ;  /* 0x00000c0007177836 */ /* 0x040fe40000000000 */
[----:B------:R-:W-:Y:S01]  /*0380*/  VIADD R9, R7, 0xa00 ;  /* 0x00000a0007097836 */ /* 0x000fe20000000000 */
[----:B------:R5:W4:Y:S01]  /*0390*/  LDG.E R10, desc[UR8][R10.64] ;  /* 0x000000080a0a7981 */ /* 0x000b22000c1e1900 */
[----:B------:R-:W-:-:S04]  /*03a0*/  IMAD.WIDE.U32 R20, R21, 0x4, R12 ;  /* 0x0000000415147825 */ /* 0x000fc800078e000c */
[----:B0-----:R-:W-:-:S04]  /*03b0*/  IMAD.WIDE.U32 R14, R23, 0x4, R12 ;  /* 0x00000004170e7825 */ /* 0x001fc800078e000c */
[--C-:B-1----:R-:W-:Y:S01]  /*03c0*/  IMAD.WIDE.U32 R18, R9, 0x4, R12.reuse ;  /* 0x0000000409127825 */ /* 0x102fe200078e000c */
[----:B------:R-:W4:Y:S03]  /*03d0*/  LDG.E R24, desc[UR8][R14.64] ;  /* 0x000000080e187981 */ /* 0x000f26000c1e1900 */
[C---:B------:R-:W-:Y:S01]  /*03e0*/  VIADD R27, R7.reuse, 0xe00 ;  /* 0x00000e00071b7836 */ /* 0x040fe20000000000 */
[----:B------:R0:W4:Y:S01]  /*03f0*/  LDG.E R9, desc[UR8][R20.64] ;  /* 0x0000000814097981 */ /* 0x000122000c1e1900 */
[----:B-----5:R-:W-:Y:S02]  /*0400*/  VIADD R11, R7, 0x1200 ;  /* 0x00001200070b7836 */ /* 0x020fe40000000000 */
[----:B------:R-:W-:Y:S01]  /*0410*/  IMAD.WIDE.U32 R26, R27, 0x4, R12 ;  /* 0x000000041b1a7825 */ /* 0x000fe200078e000c */
[----:B------:R1:W5:Y:S05]  /*0420*/  LDG.E R23, desc[UR8][R18.64] ;  /* 0x0000000812177981 */ /* 0x00036a000c1e1900 */
[----:B------:R-:W5:Y:S01]  /*0430*/  LDG.E R26, desc[UR8][R26.64] ;  /* 0x000000081a1a7981 */ /* 0x000f62000c1e1900 */
[----:B0-----:R-:W-:-:S02]  /*0440*/  VIADD R21, R7, 0x1400 ;  /* 0x0000140007157836 */ /* 0x001fc40000000000 */
[----:B-1----:R-:W-:-:S04]  /*0450*/  IMAD.WIDE.U32 R18, R11, 0x4, R12 ;  /* 0x000000040b127825 */ /* 0x002fc800078e000c */
[----:B------:R-:W-:Y:S01]  /*0460*/  IMAD.WIDE.U32 R20, R21, 0x4, R12 ;  /* 0x0000000415147825 */ /* 0x000fe200078e000c */
[----:B------:R0:W5:Y:S04]  /*0470*/  LDG.E R11, desc[UR8][R18.64] ;  /* 0x00000008120b7981 */ /* 0x000168000c1e1900 */
[----:B------:R1:W5:Y:S01]  /*0480*/  LDG.E R27, desc[UR8][R20.64] ;  /* 0x00000008141b7981 */ /* 0x000362000c1e1900 */
[C---:B0-----:R-:W-:Y:S02]  /*0490*/  VIADD R19, R7.reuse, 0x1a00 ;  /* 0x00001a0007137836 */ /* 0x041fe40000000000 */
[----:B-1----:R-:W-:-:S04]  /*04a0*/  VIADD R21, R7, 0x1e00 ;  /* 0x00001e0007157836 */ /* 0x002fc80000000000 */
[----:B------:R-:W-:-:S06]  /*04b0*/  IMAD.WIDE.U32 R20, R21, 0x4, R12 ;  /* 0x0000000415147825 */ /* 0x000fcc00078e000c */
[----:B------:R-:W5:Y:S01]  /*04c0*/  LDG.E R20, desc[UR8][R20.64] ;  /* 0x0000000814147981 */ /* 0x000f62000c1e1900 */
[----:B--2---:R-:W-:Y:S01]  /*04d0*/  ISETP.GT.AND P0, PT, R3, UR5, PT ;  /* 0x0000000503007c0c */ /* 0x004fe2000bf04270 */
[----:B------:R-:W-:Y:S01]  /*04e0*/  VIADD R3, R7, 0x1000 ;  /* 0x0000100007037836 */ /* 0x000fe20000000000 */
[----:B---3--:R-:W-:Y:S02]  /*04f0*/  ISETP.GT.AND P1, PT, R17, UR5, PT ;  /* 0x0000000511007c0c */ /* 0x008fe4000bf24270 */
[----:B------:R-:W-:Y:S02]  /*0500*/  SEL R29, RZ, 0x1, !P0 ;  /* 0x00000001ff1d7807 */ /* 0x000fe40004000000 */
[----:B------:R-:W-:Y:S01]  /*0510*/  SEL R17, RZ, 0x1, !P1 ;  /* 0x00000001ff117807 */ /* 0x000fe20004800000 */
[----:B------:R-:W-:-:S03]  /*0520*/  IMAD.WIDE.U32 R14, R3, 0x4, R12 ;  /* 0x00000004030e7825 */ /* 0x000fc600078e000c */
[----:B------:R-:W-:Y:S01]  /*0530*/  IADD3 R22, P3, P2, R17, R22, R29 ;  /* 0x0000001611167210 */ /* 0x000fe20007a7e01d */
[----:B------:R-:W-:Y:S01]  /*0540*/  VIADD R17, R7, 0x1600 ;  /* 0x0000160007117836 */ /* 0x000fe20000000000 */
[----:B------:R0:W2:Y:S01]  /*0550*/  LDG.E R3, desc[UR8][R14.64] ;  /* 0x000000080e037981 */ /* 0x0000a2000c1e1900 */
[----:B----4-:R-:W-:Y:S02]  /*0560*/  ISETP.GT.AND P1, PT, R16, UR5, PT ;  /* 0x0000000510007c0c */ /* 0x010fe4000bf24270 */
[----:B0-----:R-:W-:-:S04]  /*0570*/  IMAD.WIDE.U32 R14, R17, 0x4, R12 ;  /* 0x00000004110e7825 */ /* 0x001fc800078e000c */
[----:B------:R-:W-:Y:S01]  /*0580*/  VIADD R17, R7, 0x1800 ;  /* 0x0000180007117836 */ /* 0x000fe20000000000 */
[----:B------:R0:W3:Y:S03]  /*0590*/  LDG.E R29, desc[UR8][R14.64] ;  /* 0x000000080e1d7981 */ /* 0x0000e6000c1e1900 */
[----:B0-----:R-:W-:-:S04]  /*05a0*/  IMAD.WIDE.U32 R14, R17, 0x4, R12 ;  /* 0x00000004110e7825 */ /* 0x001fc800078e000c */
[--C-:B------:R-:W-:Y:S02]  /*05b0*/  IMAD.WIDE.U32 R16, R19, 0x4, R12.reuse ;  /* 0x0000000413107825 */ /* 0x100fe400078e000c */
[----:B------:R0:W4:Y:S02]  /*05c0*/  LDG.E R14, desc[UR8][R14.64] ;  /* 0x000000080e0e7981 */ /* 0x000124000c1e1900 */
[----:B------:R-:W-:Y:S02]  /*05d0*/  VIADD R19, R7, 0x1c00 ;  /* 0x00001c0007137836 */ /* 0x000fe40000000000 */
[----:B------:R-:W4:Y:S02]  /*05e0*/  LDG.E R16, desc[UR8][R16.64] ;  /* 0x0000000810107981 */ /* 0x000f24000c1e1900 */
[----:B------:R-:W-:-:S06]  /*05f0*/  IMAD.WIDE.U32 R18, R19, 0x4, R12 ;  /* 0x0000000413127825 */ /* 0x000fcc00078e000c */
[----:B------:R-:W4:Y:S01]  /*0600*/  LDG.E R18, desc[UR8][R18.64] ;  /* 0x0000000812127981 */ /* 0x000f22000c1e1900 */
[----:B------:R-:W-:Y:S02]  /*0610*/  ISETP.GT.AND P4, PT, R10, UR5, PT ;  /* 0x000000050a007c0c */ /* 0x000fe4000bf84270 */
[----:B------:R-:W-:Y:S02]  /*0620*/  ISETP.GT.AND P0, PT, R9, UR5, PT ;  /* 0x0000000509007c0c */ /* 0x000fe4000bf04270 */
[----:B------:R-:W-:Y:S02]  /*0630*/  SEL R10, RZ, 0x1, !P1 ;  /* 0x00000001ff0a7807 */ /* 0x000fe40004800000 */
[----:B------:R-:W-:Y:S02]  /*0640*/  SEL R9, RZ, 0x1, !P4 ;  /* 0x00000001ff097807 */ /* 0x000fe40006000000 */
[----:B-----5:R-:W-:Y:S02]  /*0650*/  ISETP.GT.AND P5, PT, R23, UR5, PT ;  /* 0x0000000517007c0c */ /* 0x020fe4000bfa4270 */
[----:B0-----:R-:W-:-:S02]  /*0660*/  IADD3 R15, P4, P6, R9, R22, R10 ;  /* 0x00000016090f7210 */ /* 0x001fc40007e9e00a */
[----:B------:R-:W-:Y:S02]  /*0670*/  ISETP.GT.AND P1, PT, R24, UR5, PT ;  /* 0x0000000518007c0c */ /* 0x000fe4000bf24270 */
[----:B------:R-:W-:Y:S02]  /*0680*/  SEL R22, RZ, 0x1, !P0 ;  /* 0x00000001ff167807 */ /* 0x000fe40004000000 */
[----:B------:R-:W-:Y:S02]  /*0690*/  SEL R9, RZ, 0x1, !P5 ;  /* 0x00000001ff097807 */ /* 0x000fe40006800000 */
[----:B------:R-:W-:Y:S02]  /*06a0*/  ISETP.GT.AND P5, PT, R26, UR5, PT ;  /* 0x000000051a007c0c */ /* 0x000fe4000bfa4270 */
[----:B------:R-:W-:Y:S02]  /*06b0*/  SEL R10, RZ, 0x1, !P1 ;  /* 0x00000001ff0a7807 */ /* 0x000fe40004800000 */
[----:B------:R-:W-:-:S02]  /*06c0*/  IADD3.X R25, PT, PT, RZ, R25, RZ, P3, P2 ;  /* 0x00000019ff197210 */ /* 0x000fc40001fe44ff */
[----:B------:R-:W-:Y:S02]  /*06d0*/  IADD3 R9, P1, P0, R9, R15, R22 ;  /* 0x0000000f09097210 */ /* 0x000fe4000783e016 */
[----:B------:R-:W-:Y:S02]  /*06e0*/  SEL R15, RZ, 0x1, !P5 ;  /* 0x00000001ff0f7807 */ /* 0x000fe40006800000 */
[----:B------:R-:W-:Y:S02]  /*06f0*/  IADD3.X R25, PT, PT, RZ, R25, RZ, P4, P6 ;  /* 0x00000019ff197210 */ /* 0x000fe400027ec4ff */
[----:B------:R-:W-:Y:S02]  /*0700*/  ISETP.GT.AND P6, PT, R11, UR5, PT ;  /* 0x000000050b007c0c */ /* 0x000fe4000bfc4270 */
[----:B------:R-:W-:Y:S02]  /*0710*/  IADD3 R15, P3, P2, R15, R9, R10 ;  /* 0x000000090f0f7210 */ /* 0x000fe40007a7e00a */
[----:B------:R-:W-:-:S02]  /*0720*/  ISETP.GT.AND P4, PT, R27, UR5, PT ;  /* 0x000000051b007c0c */ /* 0x000fc4000bf84270 */
[----:B------:R-:W-:Y:S02]  /*0730*/  SEL R9, RZ, 0x1, !P6 ;  /* 0x00000001ff097807 */ /* 0x000fe40007000000 */
[----:B------:R-:W-:Y:S01]  /*0740*/  IADD3.X R25, PT, PT, RZ, R25, RZ, P1, P0 ;  /* 0x00000019ff197210 */ /* 0x000fe20000fe04ff */
[----:B------:R-:W-:-:S03]  /*0750*/  VIADD R2, R2, 0x10 ;  /* 0x0000001002027836 */ /* 0x000fc60000000000 */
[----:B------:R-:W-:Y:S02]  /*0760*/  IADD3.X R25, PT, PT, RZ, R25, RZ, P3, P2 ;  /* 0x00000019ff197210 */ /* 0x000fe40001fe44ff */
[----:B------:R-:W-:-:S04]  /*0770*/  ISETP.GT.AND P2, PT, R20, UR5, PT ;  /* 0x0000000514007c0c */ /* 0x000fc8000bf44270 */
[----:B------:R-:W-:Y:S01]  /*0780*/  SEL R22, RZ, 0x1, !P2 ;  /* 0x00000001ff167807 */ /* 0x000fe20005000000 */
[----:B------:R-:W-:Y:S02]  /*0790*/  VIADD R8, R8, 0x2000 ;  /* 0x0000200008087836 */ /* 0x000fe40000000000 */
[----:B------:R-:W-:Y:S01]  /*07a0*/  VIADD R7, R7, 0x2000 ;  /* 0x0000200007077836 */ /* 0x000fe20000000000 */
[----:B--2---:R-:W-:-:S04]  /*07b0*/  ISETP.GT.AND P5, PT, R3, UR5, PT ;  /* 0x0000000503007c0c */ /* 0x004fc8000bfa4270 */
[----:B------:R-:W-:Y:S02]  /*07c0*/  SEL R10, RZ, 0x1, !P5 ;  /* 0x00000001ff0a7807 */ /* 0x000fe40006800000 */
[----:B---3--:R-:W-:-:S04]  /*07d0*/  ISETP.GT.AND P5, PT, R29, UR5, PT ;  /* 0x000000051d007c0c */ /* 0x008fc8000bfa4270 */
[----:B------:R-:W-:Y:S02]  /*07e0*/  SEL R3, RZ, 0x1, !P5 ;  /* 0x00000001ff037807 */ /* 0x000fe40006800000 */
[----:B----4-:R-:W-:Y:S02]  /*07f0*/  ISETP.GT.AND P6, PT, R14, UR5, PT ;  /* 0x000000050e007c0c */ /* 0x010fe4000bfc4270 */
[----:B------:R-:W-:Y:S02]  /*0800*/  SEL R14, RZ, 0x1, !P4 ;  /* 0x00000001ff0e7807 */ /* 0x000fe40006000000 */
[----:B------:R-:W-:Y:S02]  /*0810*/  IADD3 R9, P4, P5, R9, R15, R10 ;  /* 0x0000000f09097210 */ /* 0x000fe40007d9e00a */
[----:B------:R-:W-:Y:S02]  /*0820*/  ISETP.GT.AND P0, PT, R16, UR5, PT ;  /* 0x0000000510007c0c */ /* 0x000fe4000bf04270 */
[----:B------:R-:W-:-:S02]  /*0830*/  SEL R10, RZ, 0x1, !P6 ;  /* 0x00000001ff0a7807 */ /* 0x000fc40007000000 */
[----:B------:R-:W-:Y:S02]  /*0840*/  IADD3 R3, P1, P6, R3, R9, R14 ;  /* 0x0000000903037210 */ /* 0x000fe40007e3e00e */
[----:B------:R-:W-:Y:S02]  /*0850*/  SEL R9, RZ, 0x1, !P0 ;  /* 0x00000001ff097807 */ /* 0x000fe40004000000 */
[----:B------:R-:W-:Y:S02]  /*0860*/  ISETP.GT.AND P0, PT, R18, UR5, PT ;  /* 0x0000000512007c0c */ /* 0x000fe4000bf04270 */
[----:B------:R-:W-:Y:S02]  /*0870*/  IADD3.X R25, PT, PT, RZ, R25, RZ, P4, P5 ;  /* 0x00000019ff197210 */ /* 0x000fe400027ea4ff */
[----:B------:R-:W-:Y:S02]  /*0880*/  IADD3 R9, P3, P4, R9, R3, R10 ;  /* 0x0000000309097210 */ /* 0x000fe40007c7e00a */
[----:B------:R-:W-:-:S02]  /*0890*/  SEL R3, RZ, 0x1, !P0 ;  /* 0x00000001ff037807 */ /* 0x000fc40004000000 */
[----:B------:R-:W-:Y:S02]  /*08a0*/  ISETP.NE.AND P0, PT, R2, RZ, PT ;  /* 0x000000ff0200720c */ /* 0x000fe40003f05270 */
[----:B------:R-:W-:Y:S02]  /*08b0*/  IADD3.X R25, PT, PT, RZ, R25, RZ, P1, P6 ;  /* 0x00000019ff197210 */ /* 0x000fe40000fec4ff */
[----:B------:R-:W-:Y:S02]  /*08c0*/  IADD3 R22, P1, P2, R22, R9, R3 ;  /* 0x0000000916167210 */ /* 0x000fe40007a3e003 */
[----:B------:R-:W-:-:S04]  /*08d0*/  IADD3.X R25, PT, PT, RZ, R25, RZ, P3, P4 ;  /* 0x00000019ff197210 */ /* 0x000fc80001fe84ff */
[----:B------:R-:W-:-:S03]  /*08e0*/  IADD3.X R25, PT, PT, RZ, R25, RZ, P1, P2 ;  /* 0x00000019ff197210 */ /* 0x000fc60000fe44ff */
[----:B------:R-:W-:Y:S05]  /*08f0*/  @P0 BRA `(.L_x_352) ;  /* 0xfffffff800700947 */ /* 0x000fea000383ffff */
[----:B------:R-:W-:Y:S05]  /*0900*/  BSYNC.RECONVERGENT B3 ;  /* 0x0000000000037941 */ /* 0x000fea0003800200 */
.L_x_351:
[----:B------:R-:W-:-:S07]  /*0910*/  VIADD R7, R8, 0xfffff000 ;  /* 0xfffff00008077836 */ /* 0x000fce0000000000 */
.L_x_350:
[----:B------:R-:W-:Y:S05]  /*0920*/  BSYNC.RECONVERGENT B2 ;  /* 0x0000000000027941 */ /* 0x000fea0003800200 */
.L_x_349:
[----:B------:R-:W-:-:S13]  /*0930*/  ISETP.NE.AND P0, PT, R6, RZ, PT ;  /* 0x000000ff0600720c */ /* 0x000fda0003f05270 */
[----:B------:R-:W-:Y:S05]  /*0940*/  @!P0 BRA `(.L_x_348) ;  /* 0x0000000400a88947 */ /* 0x000fea0003800000 */
[----:B------:R-:W-:Y:S01]  /*0950*/  ISETP.GE.U32.AND P1, PT, R6, 0x8, PT ;  /* 0x000000080600780c */ /* 0x000fe20003f26070 */
[----:B------:R-:W-:Y:S01]  /*0960*/  BSSY.RECONVERGENT B2, `(.L_x_353) ;  /* 0x0000037000027945 */ /* 0x000fe20003800200 */
[----:B------:R-:W-:-:S04]  /*0970*/  LOP3.LUT R20, R4, 0x7, RZ, 0xc0, !PT ;  /* 0x0000000704147812 */ /* 0x000fc800078ec0ff */
[----:B------:R-:W-:-:S07]  /*0980*/  ISETP.NE.AND P0, PT, R20, RZ, PT ;  /* 0x000000ff1400720c */ /* 0x000fce0003f05270 */
[----:B------:R-:W-:Y:S06]  /*0990*/  @!P1 BRA `(.L_x_354) ;  /* 0x0000000000cc9947 */ /* 0x000fec0003800000 */
[----:B------:R-:W0:Y:S01]  /*09a0*/  LDC.64 R2, c[0x0][0x380] ;  /* 0x0000e000ff027b82 */ /* 0x000e220000000a00 */
[----:B------:R-:W-:Y:S01]  /*09b0*/  IMAD R17, R0, 0xe00, R7 ;  /* 0x00000e0000117824 */ /* 0x000fe200078e0207 */
[----:B------:R-:W1:Y:S03]  /*09c0*/  LDCU UR4, c[0x0][0x388] ;  /* 0x00007100ff0477ac */ /* 0x000e660008000800 */
[C---:B------:R-:W-:Y:S02]  /*09d0*/  VIADD R15, R17.reuse, 0x200 ;  /* 0x00000200110f7836 */ /* 0x040fe40000000000 */
[C---:B------:R-:W-:Y:S02]  /*09e0*/  VIADD R27, R17.reuse, 0x400 ;  /* 0x00000400111b7836 */ /* 0x040fe40000000000 */
[C---:B------:R-:W-:Y:S02]  /*09f0*/  VIADD R9, R17.reuse, 0x600 ;  /* 0x0000060011097836 */ /* 0x040fe40000000000 */
[----:B------:R-:W-:-:S02]  /*0a00*/  VIADD R11, R17, 0x800 ;  /* 0x00000800110b7836 */ /* 0x000fc40000000000 */
[C---:B------:R-:W-:Y:S02]  /*0a10*/  VIADD R13, R17.reuse, 0xa00 ;  /* 0x00000a00110d7836 */ /* 0x040fe40000000000 */
[C---:B------:R-:W-:Y:S02]  /*0a20*/  VIADD R21, R17.reuse, 0xc00 ;  /* 0x00000c0011157836 */ /* 0x040fe40000000000 */
[----:B0-----:R-:W-:-:S04]  /*0a30*/  IMAD.WIDE.U32 R18, R17, 0x4, R2 ;  /* 0x0000000411127825 */ /* 0x001fc800078e0002 */
[--C-:B------:R-:W-:Y:S01]  /*0a40*/  IMAD.WIDE.U32 R14, R15, 0x4, R2.reuse ;  /* 0x000000040f0e7825 */ /* 0x100fe200078e0002 */
[----:B------:R-:W1:Y:S03]  /*0a50*/  LDG.E R6, desc[UR8][R18.64] ;  /* 0x0000000812067981 */ /* 0x000e66000c1e1900 */
[--C-:B------:R-:W-:Y:S01]  /*0a60*/  IMAD.WIDE.U32 R26, R27, 0x4, R2.reuse ;  /* 0x000000041b1a7825 */ /* 0x100fe200078e0002 */
[----:B------:R0:W2:Y:S03]  /*0a70*/  LDG.E R16, desc[UR8][R14.64] ;  /* 0x000000080e107981 */ /* 0x0000a6000c1e1900 */
[--C-:B------:R-:W-:Y:S02]  /*0a80*/  IMAD.WIDE.U32 R8, R9, 0x4, R2.reuse ;  /* 0x0000000409087825 */ /* 0x100fe400078e0002 */
[----:B------:R-:W3:Y:S02]  /*0a90*/  LDG.E R26, desc[UR8][R26.64] ;  /* 0x000000081a1a7981 */ /* 0x000ee4000c1e1900 */
[----:B------:R-:W-:-:S02]  /*0aa0*/  IMAD.WIDE.U32 R10, R11, 0x4, R2 ;  /* 0x000000040b0a7825 */ /* 0x000fc400078e0002 */
[----:B------:R4:W5:Y:S02]  /*0ab0*/  LDG.E R8, desc[UR8][R8.64] ;  /* 0x0000000808087981 */ /* 0x000964000c1e1900 */
[--C-:B------:R-:W-:Y:S02]  /*0ac0*/  IMAD.WIDE.U32 R12, R13, 0x4, R2.reuse ;  /* 0x000000040d0c7825 */ /* 0x100fe400078e0002 */
[----:B------:R-:W5:Y:S02]  /*0ad0*/  LDG.E R10, desc[UR8][R10.64] ;  /* 0x000000080a0a7981 */ /* 0x000f64000c1e1900 */
[----:B------:R-:W-:Y:S02]  /*0ae0*/  VIADD R17, R17, 0xe00 ;  /* 0x00000e0011117836 */ /* 0x000fe40000000000 */
[--C-:B0-----:R-:W-:Y:S01]  /*0af0*/  IMAD.WIDE.U32 R14, R21, 0x4, R2.reuse ;  /* 0x00000004150e7825 */ /* 0x101fe200078e0002 */
[----:B------:R-:W5:Y:S03]  /*0b00*/  LDG.E R12, desc[UR8][R12.64] ;  /* 0x000000080c0c7981 */ /* 0x000f66000c1e1900 */
[----:B------:R-:W-:-:S02]  /*0b10*/  IMAD.WIDE.U32 R2, R17, 0x4, R2 ;  /* 0x0000000411027825 */ /* 0x000fc400078e0002 */
[----:B------:R-:W5:Y:S04]  /*0b20*/  LDG.E R14, desc[UR8][R14.64] ;  /* 0x000000080e0e7981 */ /* 0x000f68000c1e1900 */
[----:B------:R0:W5:Y:S01]  /*0b30*/  LDG.E R2, desc[UR8][R2.64] ;  /* 0x0000000802027981 */ /* 0x000162000c1e1900 */
[----:B------:R-:W-:Y:S01]  /*0b40*/  VIADD R7, R7, 0x1000 ;  /* 0x0000100007077836 */ /* 0x000fe20000000000 */
[----:B-1----:R-:W-:Y:S02]  /*0b50*/  ISETP.GT.AND P1, PT, R6, UR4, PT ;  /* 0x0000000406007c0c */ /* 0x002fe4000bf24270 */
[----:B--2---:R-:W-:Y:S02]  /*0b60*/  ISETP.GT.AND P2, PT, R16, UR4, PT ;  /* 0x0000000410007c0c */ /* 0x004fe4000bf44270 */
[----:B------:R-:W-:-:S02]  /*0b70*/  SEL R6, RZ, 0x1, !P1 ;  /* 0x00000001ff067807 */ /* 0x000fc40004800000 */
[----:B----4-:R-:W-:Y:S02]  /*0b80*/  SEL R9, RZ, 0x1, !P2 ;  /* 0x00000001ff097807 */ /* 0x010fe40005000000 */
[----:B---3--:R-:W-:Y:S02]  /*0b90*/  ISETP.GT.AND P1, PT, R26, UR4, PT ;  /* 0x000000041a007c0c */ /* 0x008fe4000bf24270 */
[----:B-----5:R-:W-:Y:S02]  /*0ba0*/  ISETP.GT.AND P2, PT, R8, UR4, PT ;  /* 0x0000000408007c0c */ /* 0x020fe4000bf44270 */
[----:B------:R-:W-:Y:S02]  /*0bb0*/  IADD3 R22, P5, P6, R9, R22, R6 ;  /* 0x0000001609167210 */ /* 0x000fe40007ebe006 */
[----:B------:R-:W-:Y:S02]  /*0bc0*/  SEL R9, RZ, 0x1, !P1 ;  /* 0x00000001ff097807 */ /* 0x000fe40004800000 */
[----:B------:R-:W-:-:S02]  /*0bd0*/  SEL R8, RZ, 0x1, !P2 ;  /* 0x00000001ff087807 */ /* 0x000fc40005000000 */
[----:B------:R-:W-:Y:S02]  /*0be0*/  ISETP.GT.AND P3, PT, R10, UR4, PT ;  /* 0x000000040a007c0c */ /* 0x000fe4000bf64270 */
[----:B------:R-:W-:Y:S02]  /*0bf0*/  ISETP.GT.AND P4, PT, R12, UR4, PT ;  /* 0x000000040c007c0c */ /* 0x000fe4000bf84270 */
[----:B------:R-:W-:Y:S02]  /*0c00*/  IADD3 R8, P1, P2, R8, R22, R9 ;  /* 0x0000001608087210 */ /* 0x000fe40007a3e009 */
[----:B------:R-:W-:Y:S02]  /*0c10*/  SEL R6, RZ, 0x1, !P3 ;  /* 0x00000001ff067807 */ /* 0x000fe40005800000 */
[----:B0-----:R-:W-:Y:S02]  /*0c20*/  SEL R3, RZ, 0x1, !P4 ;  /* 0x00000001ff037807 */ /* 0x001fe40006000000 */
[----:B------:R-:W-:-:S02]  /*0c30*/  ISETP.GT.AND P4, PT, R14, UR4, PT ;  /* 0x000000040e007c0c */ /* 0x000fc4000bf84270 */
[----:B------:R-:W-:Y:S02]  /*0c40*/  ISETP.GT.AND P3, PT, R2, UR4, PT ;  /* 0x0000000402007c0c */ /* 0x000fe4000bf64270 */
[----:B------:R-:W-:Y:S02]  /*0c50*/  IADD3.X R25, PT, PT, RZ, R25, RZ, P5, P6 ;  /* 0x00000019ff197210 */ /* 0x000fe40002fec4ff */
[----:B------:R-:W-:Y:S02]  /*0c60*/  IADD3 R2, P5, P6, R3, R8, R6 ;  /* 0x0000000803027210 */ /* 0x000fe40007ebe006 */
[----:B------:R-:W-:Y:S02]  /*0c70*/  SEL R3, RZ, 0x1, !P4 ;  /* 0x00000001ff037807 */ /* 0x000fe40006000000 */
[----:B------:R-:W-:Y:S02]  /*0c80*/  SEL R22, RZ, 0x1, !P3 ;  /* 0x00000001ff167807 */ /* 0x000fe40005800000 */
[----:B------:R-:W-:-:S02]  /*0c90*/  IADD3.X R25, PT, PT, RZ, R25, RZ, P1, P2 ;  /* 0x00000019ff197210 */ /* 0x000fc40000fe44ff */
[----:B------:R-:W-:Y:S02]  /*0ca0*/  IADD3 R22, P1, P2, R22, R2, R3 ;  /* 0x0000000216167210 */ /* 0x000fe40007a3e003 */
[----:B------:R-:W-:-:S04]  /*0cb0*/  IADD3.X R25, PT, PT, RZ, R25, RZ, P5, P6 ;  /* 0x00000019ff197210 */ /* 0x000fc80002fec4ff */
[----:B------:R-:W-:-:S07]  /*0cc0*/  IADD3.X R25, PT, PT, RZ, R25, RZ, P1, P2 ;  /* 0x00000019ff197210 */ /* 0x000fce0000fe44ff */
.L_x_354:
[----:B------:R-:W-:Y:S05]  /*0cd0*/  BSYNC.RECONVERGENT B2 ;  /* 0x0000000000027941 */ /* 0x000fea0003800200 */
.L_x_353:
        /* <DEDUP_REMOVED lines=12> */
[----:B0-----:R-:W-:-:S04]  /*0da0*/  IMAD.WIDE.U32 R8, R9, 0x4, R2 ;  /* 0x0000000409087825 */ /* 0x001fc800078e0002 */
[--C-:B------:R-:W-:Y:S02]  /*0db0*/  IMAD.WIDE.U32 R10, R11, 0x4, R2.reuse ;  /* 0x000000040b0a7825 */ /* 0x100fe400078e0002 */
[----:B------:R-:W1:Y:S02]  /*0dc0*/  LDG.E R8, desc[UR8][R8.64] ;  /* 0x0000000808087981 */ /* 0x000e64000c1e1900 */
[--C-:B------:R-:W-:Y:S02]  /*0dd0*/  IMAD.WIDE.U32 R12, R13, 0x4, R2.reuse ;  /* 0x000000040d0c7825 */ /* 0x100fe400078e0002 */
[----:B------:R-:W2:Y:S02]  /*0de0*/  LDG.E R10, desc[UR8][R10.64] ;  /* 0x000000080a0a7981 */ /* 0x000ea4000c1e1900 */
[----:B------:R-:W-:Y:S02]  /*0df0*/  IMAD.WIDE.U32 R2, R15, 0x4, R2 ;  /* 0x000000040f027825 */ /* 0x000fe400078e0002 */
[----:B------:R-:W3:Y:S04]  /*0e00*/  LDG.E R12, desc[UR8][R12.64] ;  /* 0x000000080c0c7981 */ /* 0x000ee8000c1e1900 */
[----:B------:R-:W4:Y:S01]  /*0e10*/  LDG.E R2, desc[UR8][R2.64] ;  /* 0x0000000802027981 */ /* 0x000f22000c1e1900 */
[----:B------:R-:W-:Y:S01]  /*0e20*/  VIADD R7, R7, 0x800 ;  /* 0x0000080007077836 */ /* 0x000fe20000000000 */
[----:B-1----:R-:W-:-:S02]  /*0e30*/  ISETP.GT.AND P1, PT, R8, UR4, PT ;  /* 0x0000000408007c0c */ /* 0x002fc4000bf24270 */
[----:B--2---:R-:W-:Y:S02]  /*0e40*/  ISETP.GT.AND P2, PT, R10, UR4, PT ;  /* 0x000000040a007c0c */ /* 0x004fe4000bf44270 */
[----:B------:R-:W-:Y:S02]  /*0e50*/  SEL R15, RZ, 0x1, !P1 ;  /* 0x00000001ff0f7807 */ /* 0x000fe40004800000 */
[----:B---3--:R-:W-:Y:S02]  /*0e60*/  ISETP.GT.AND P3, PT, R12, UR4, PT ;  /* 0x000000040c007c0c */ /* 0x008fe4000bf64270 */
[----:B------:R-:W-:Y:S02]  /*0e70*/  SEL R6, RZ, 0x1, !P2 ;  /* 0x00000001ff067807 */ /* 0x000fe40005000000 */
[----:B----4-:R-:W-:Y:S02]  /*0e80*/  ISETP.GT.AND P4, PT, R2, UR4, PT ;  /* 0x0000000402007c0c */ /* 0x010fe4000bf84270 */
[----:B------:R-:W-:-:S02]  /*0e90*/  SEL R9, RZ, 0x1, !P3 ;  /* 0x00000001ff097807 */ /* 0x000fc40005800000 */
[----:B------:R-:W-:Y:S02]  /*0ea0*/  SEL R8, RZ, 0x1, !P4 ;  /* 0x00000001ff087807 */ /* 0x000fe40006000000 */
[----:B------:R-:W-:-:S04]  /*0eb0*/  IADD3 R6, P1, P2, R6, R22, R15 ;  /* 0x0000001606067210 */ /* 0x000fc80007a3e00f */
[----:B------:R-:W-:Y:S02]  /*0ec0*/  IADD3 R22, P3, P4, R8, R6, R9 ;  /* 0x0000000608167210 */ /* 0x000fe40007c7e009 */
[----:B------:R-:W-:-:S04]  /*0ed0*/  IADD3.X R25, PT, PT, RZ, R25, RZ, P1, P2 ;  /* 0x00000019ff197210 */ /* 0x000fc80000fe44ff */
[----:B------:R-:W-:-:S07]  /*0ee0*/  IADD3.X R25, PT, PT, RZ, R25, RZ, P3, P4 ;  /* 0x00000019ff197210 */ /* 0x000fce0001fe84ff */
.L_x_356:
[----:B------:R-:W-:Y:S05]  /*0ef0*/  BSYNC.RECONVERGENT B2 ;  /* 0x0000000000027941 */ /* 0x000fea0003800200 */
.L_x_355:
[----:B------:R-:W-:Y:S05]  /*0f00*/  @!P0 BRA `(.L_x_348) ;  /* 0x0000000000388947 */ /* 0x000fea0003800000 */
[----:B------:R-:W0:Y:S01]  /*0f10*/  LDC.64 R8, c[0x0][0x380] ;  /* 0x0000e000ff087b82 */ /* 0x000e220000000a00 */
[----:B------:R-:W-:Y:S02]  /*0f20*/  IMAD R7, R0, 0xe00, R7 ;  /* 0x00000e0000077824 */ /* 0x000fe400078e0207 */
[----:B------:R-:W-:-:S07]  /*0f30*/  IMAD.MOV R4, RZ, RZ, -R4 ;  /* 0x000000ffff047224 */ /* 0x000fce00078e0a04 */
.L_x_357:
[C---:B0-----:R-:W-:Y:S01]  /*0f40*/  IMAD.WIDE.U32 R2, R7.reuse, 0x4, R8 ;  /* 0x0000000407027825 */ /* 0x041fe200078e0008 */
        /* <DEDUP_REMOVED lines=10> */
.L_x_348:
[----:B------:R-:W-:Y:S05]  /*0ff0*/  BSYNC.RECONVERGENT B1 ;  /* 0x0000000000017941 */ /* 0x000fea0003800200 */
.L_x_347:
[----:B------:R-:W-:-:S13]  /*1000*/  ISETP.GE.U32.AND P0, PT, R28, 0x200, PT ;  /* 0x000002001c00780c */ /* 0x000fda0003f06070 */
        /* <DEDUP_REMOVED lines=23> */
[C---:B------:R-:W-:Y:S01]  /*1180*/  ISETP.GT.AND P0, PT, R10.reuse, 0x17, PT ;  /* 0x000000170a00780c */ /* 0x040fe20003f04270 */
[----:B------:R-:W-:Y:S01]  /*1190*/  IMAD.X R4, R3, 0x1, R6, P1 ;  /* 0x0000000103047824 */ /* 0x000fe200008e0606 */
[----:B------:R-:W-:-:S04]  /*11a0*/  ISETP.NE.AND P1, PT, R10, RZ, PT ;  /* 0x000000ff0a00720c */ /* 0x000fc80003f25270 */
[----:B------:R-:W1:Y:S09]  /*11b0*/  SHFL.DOWN PT, R3, R4, 0x8, 0x1f ;  /* 0x09001f0004037f89 */ /* 0x000e7200000e0000 */
[----:B------:R-:W2:Y:S01]  /*11c0*/  @!P1 S2R R7, SR_CgaCtaId ;  /* 0x0000000000079919 */ /* 0x000ea20000008800 */
[----:B------:R-:W-:-:S02]  /*11d0*/  @!P1 MOV R6, 0x400 ;  /* 0x0000040000069802 */ /* 0x000fc40000000f00 */
[----:B0-----:R-:W-:-:S04]  /*11e0*/  SEL R2, R2, RZ, !P0 ;  /* 0x000000ff02027207 */ /* 0x001fc80004000000 */
[----:B------:R-:W-:Y:S02]  /*11f0*/  IADD3 R9, P2, PT, R2, R11, RZ ;  /* 0x0000000b02097210 */ /* 0x000fe40007f5e0ff */
[----:B-1----:R-:W-:-:S03]  /*1200*/  SEL R3, R3, RZ, !P0 ;  /* 0x000000ff03037207 */ /* 0x002fc60004000000 */
[----:B------:R-:W0:Y:S01]  /*1210*/  SHFL.DOWN PT, R2, R9, 0x10, 0x1f ;  /* 0x0a001f0009027f89 */ /* 0x000e2200000e0000 */
[----:B------:R-:W-:Y:S01]  /*1220*/  ISETP.GT.AND P0, PT, R10, 0xf, PT ;  /* 0x0000000f0a00780c */ /* 0x000fe20003f04270 */
[----:B------:R-:W-:Y:S01]  /*1230*/  IMAD.X R8, R3, 0x1, R4, P2 ;  /* 0x0000000103087824 */ /* 0x000fe200010e0604 */
[----:B------:R-:W-:-:S04]  /*1240*/  @!P1 SHF.R.U32.HI R4, RZ, 0x2, R5 ;  /* 0x00000002ff049819 */ /* 0x000fc80000011605 */
[----:B------:R-:W1:Y:S01]  /*1250*/  SHFL.DOWN PT, R3, R8, 0x10, 0x1f ;  /* 0x0a001f0008037f89 */ /* 0x000e6200000e0000 */
[----:B------:R-:W-:Y:S02]  /*1260*/  @!P1 LOP3.LUT R4, R4, 0xf8, RZ, 0xc0, !PT ;  /* 0x000000f804049812 */ /* 0x000fe400078ec0ff */
[----:B--2---:R-:W-:-:S05]  /*1270*/  @!P1 LEA R7, R7, R6, 0x18 ;  /* 0x0000000607079211 */ /* 0x004fca00078ec0ff */
[----:B------:R-:W-:Y:S01]  /*1280*/  @!P1 IMAD.IADD R7, R4, 0x1, R7 ;  /* 0x0000000104079824 */ /* 0x000fe200078e0207 */
[----:B0-----:R-:W-:-:S04]  /*1290*/  SEL R2, R2, RZ, !P0 ;  /* 0x000000ff02027207 */ /* 0x001fc80004000000 */
[----:B------:R-:W-:Y:S02]  /*12a0*/  IADD3 R2, P2, PT, R2, R9, RZ ;  /* 0x0000000902027210 */ /* 0x000fe40007f5e0ff */
[----:B-1----:R-:W-:Y:S02]  /*12b0*/  SEL R3, R3, RZ, !P0 ;  /* 0x000000ff03037207 */ /* 0x002fe40004000000 */
[----:B------:R-:W-:-:S03]  /*12c0*/  ISETP.NE.AND P0, PT, R5, RZ, PT ;  /* 0x000000ff0500720c */ /* 0x000fc60003f05270 */
        /* <DEDUP_REMOVED lines=9> */
[----:B-1----:R-:W1:Y:S04]  /*1360*/  LDS.128 R4, [UR4+0x30] ;  /* 0x00003004ff047984 */ /* 0x002e680008000c00 */
        /* <DEDUP_REMOVED lines=22> */
.L_x_358:
[----:B------:R-:W-:-:S04]  /*14d0*/  LOP3.LUT R2, R5, 0x3e0, RZ, 0xc0, !PT ;  /* 0x000003e005027812 */ /* 0x000fc800078ec0ff */
[----:B------:R-:W-:Y:S01]  /*14e0*/  LOP3.LUT R7, RZ, R2, RZ, 0x33, !PT ;  /* 0x00000002ff077212 */ /* 0x000fe200078e33ff */
[----:B------:R-:W-:Y:S02]  /*14f0*/  VIADD R3, R2, 0x20 ;  /* 0x0000002002037836 */ /* 0x000fe40000000000 */
[----:B------:R-:W0:Y:S02]  /*1500*/  S2R R2, SR_LANEID ;  /* 0x0000000000027919 */ /* 0x000e240000000000 */
[----:B------:R-:W-:Y:S01]  /*1510*/  IMAD.IADD R7, R28, 0x1, R7 ;  /* 0x000000011c077824 */ /* 0x000fe200078e0207 */
[----:B------:R-:W-:-:S04]  /*1520*/  ISETP.GT.U32.AND P0, PT, R3, R28, PT ;  /* 0x0000001c0300720c */ /* 0x000fc80003f04070 */
        /* <DEDUP_REMOVED lines=11> */
[----:B------:R-:W-:Y:S01]  /*15e0*/  ISETP.GT.AND P0, PT, R6, R7, PT ;  /* 0x000000070600720c */ /* 0x000fe20003f04270 */
[----:B------:R-:W-:Y:S02]  /*15f0*/  VIADD R6, R2, 0x4 ;  /* 0x0000000402067836 */ /* 0x000fe40000000000 */
[----:B------:R-:W1:Y:S01]  /*1600*/  SHFL.DOWN PT, R4, R9, 0x2, R7 ;  /* 0x0840000009047989 */ /* 0x000e6200000e0007 */
[----:B0-----:R-:W-:-:S04]  /*1610*/  SEL R3, R3, RZ, !P0 ;  /* 0x000000ff03037207 */ /* 0x001fc80004000000 */
[----:B------:R-:W-:Y:S02]  /*1620*/  IADD3 R8, P1, PT, R3, R10, RZ ;  /* 0x0000000a03087210 */ /* 0x000fe40007f3e0ff */
[----:B-1----:R-:W-:Y:S02]  /*1630*/  SEL R4, R4, RZ, !P0 ;  /* 0x000000ff04047207 */ /* 0x002fe40004000000 */
[----:B------:R-:W-:Y:S01]  /*1640*/  ISETP.GT.AND P0, PT, R6, R7, PT ;  /* 0x000000070600720c */ /* 0x000fe20003f04270 */
[----:B------:R-:W0:Y:S01]  /*1650*/  SHFL.DOWN PT, R3, R8, 0x4, R7 ;  /* 0x0880000008037989 */ /* 0x000e2200000e0007 */
[----:B------:R-:W-:Y:S02]  /*1660*/  VIADD R6, R2, 0x8 ;  /* 0x0000000802067836 */ /* 0x000fe40000000000 */
[----:B------:R-:W-:Y:S02]  /*1670*/  IMAD.X R11, R4, 0x1, R9, P1 ;  /* 0x00000001040b7824 */ /* 0x000fe400008e0609 */
[----:B------:R-:W-:-:S03]  /*1680*/  VIADD R2, R2, 0x10 ;  /* 0x0000001002027836 */ /* 0x000fc60000000000 */
[----:B------:R-:W1:Y:S01]  /*1690*/  SHFL.DOWN PT, R4, R11, 0x4, R7 ;  /* 0x088000000b047989 */ /* 0x000e6200000e0007 */
[----:B0-----:R-:W-:-:S04]  /*16a0*/  SEL R3, R3, RZ, !P0 ;  /* 0x000000ff03037207 */ /* 0x001fc80004000000 */
[----:B------:R-:W-:Y:S02]  /*16b0*/  IADD3 R10, P1, PT, R3, R8, RZ ;  /* 0x00000008030a7210 */ /* 0x000fe40007f3e0ff */
[----:B-1----:R-:W-:-:S03]  /*16c0*/  SEL R4, R4, RZ, !P0 ;  /* 0x000000ff04047207 */ /* 0x002fc60004000000 */
[----:B------:R-:W0:Y:S01]  /*16d0*/  SHFL.DOWN PT, R3, R10, 0x8, R7 ;  /* 0x090000000a037989 */ /* 0x000e2200000e0007 */
[----:B------:R-:W-:Y:S01]  /*16e0*/  ISETP.GT.AND P0, PT, R6, R7, PT ;  /* 0x000000070600720c */ /* 0x000fe20003f04270 */
[----:B------:R-:W-:Y:S02]  /*16f0*/  IMAD.X R9, R4, 0x1, R11, P1 ;  /* 0x0000000104097824 */ /* 0x000fe400008e060b */
[----:B------:R-:W1:Y:S03]  /*1700*/  @!P2 S2R R11, SR_CgaCtaId ;  /* 0x00000000000ba919 */ /* 0x000e660000008800 */
[----:B------:R-:W2:Y:S01]  /*1710*/  SHFL.DOWN PT, R4, R9, 0x8, R7 ;  /* 0x0900000009047989 */ /* 0x000ea200000e0007 */
[----:B0-----:R-:W-:-:S04]  /*1720*/  SEL R3, R3, RZ, !P0 ;  /* 0x000000ff03037207 */ /* 0x001fc80004000000 */
[----:B------:R-:W-:-:S05]  /*1730*/  IADD3 R6, P1, PT, R3, R10, RZ ;  /* 0x0000000a03067210 */ /* 0x000fca0007f3e0ff */
[----:B------:R-:W0:Y:S01]  /*1740*/  SHFL.DOWN PT, R3, R6, 0x10, R7 ;  /* 0x0a00000006037989 */ /* 0x000e2200000e0007 */
[----:B--2---:R-:W-:Y:S02]  /*1750*/  SEL R4, R4, RZ, !P0 ;  /* 0x000000ff04047207 */ /* 0x004fe40004000000 */
[----:B------:R-:W-:Y:S02]  /*1760*/  ISETP.GT.AND P0, PT, R2, R7, PT ;  /* 0x000000070200720c */ /* 0x000fe40003f04270 */
[----:B------:R-:W-:Y:S01]  /*1770*/  @!P2 MOV R2, 0x400 ;  /* 0x000004000002a802 */ /* 0x000fe20000000f00 */
[----:B------:R-:W-:Y:S01]  /*1780*/  IMAD.X R8, R4, 0x1, R9, P1 ;  /* 0x0000000104087824 */ /* 0x000fe200008e0609 */
[----:B------:R-:W-:Y:S02]  /*1790*/  @!P2 SHF.R.U32.HI R9, RZ, 0x2, R5 ;  /* 0x00000002ff09a819 */ /* 0x000fe40000011605 */
[----:B-1----:R-:W-:Y:S02]  /*17a0*/  @!P2 LEA R10, R11, R2, 0x18 ;  /* 0x000000020b0aa211 */ /* 0x002fe400078ec0ff */
[----:B------:R-:W1:Y:S01]  /*17b0*/  SHFL.DOWN PT, R4, R8, 0x10, R7 ;  /* 0x0a00000008047989 */ /* 0x000e6200000e0007 */
[----:B------:R-:W-:-:S05]  /*17c0*/  @!P2 LOP3.LUT R9, R9, 0xf8, RZ, 0xc0, !PT ;  /* 0x000000f80909a812 */ /* 0x000fca00078ec0ff */
        /* <DEDUP_REMOVED lines=9> */
[----:B------:R-:W1:Y:S01]  /*1860*/  S2UR UR5, SR_CgaCtaId ;  /* 0x00000000000579c3 */ /* 0x000e620000008800 */
[----:B------:R-:W-:Y:S01]  /*1870*/  UMOV UR4, 0x400 ;  /* 0x0000040000047882 */ /* 0x000fe20000000000 */
[C---:B------:R-:W-:Y:S02]  /*1880*/  ISETP.GT.U32.AND P1, PT, R28.reuse, 0x20, PT ;  /* 0x000000201c00780c */ /* 0x040fe40003f24070 */
[C---:B------:R-:W-:Y:S02]  /*1890*/  ISETP.GT.U32.AND P2, PT, R28.reuse, 0x40, PT ;  /* 0x000000401c00780c */ /* 0x040fe40003f44070 */
[C---:B------:R-:W-:Y:S02]  /*18a0*/  ISETP.GT.U32.AND P3, PT, R28.reuse, 0x80, PT ;  /* 0x000000801c00780c */ /* 0x040fe40003f64070 */
[C---:B------:R-:W-:Y:S02]  /*18b0*/  ISETP.GT.U32.AND P5, PT, R28.reuse, 0x180, PT ;  /* 0x000001801c00780c */ /* 0x040fe40003fa4070 */
[----:B------:R-:W-:Y:S01]  /*18c0*/  ISETP.GT.U32.AND P6, PT, R28, 0x1a0, PT ;  /* 0x000001a01c00780c */ /* 0x000fe20003fc4070 */
[----:B-1----:R-:W-:-:S09]  /*18d0*/  ULEA UR4, UR5, UR4, 0x18 ;  /* 0x0000000405047291 */ /* 0x002fd2000f8ec0ff */
[----:B------:R-:W1:Y:S04]  /*18e0*/  LDS.64 R12, [UR4+0x18] ;  /* 0x00001804ff0c7984 */ /* 0x000e680008000a00 */
[----:B------:R-:W2:Y:S04]  /*18f0*/  LDS.128 R16, [UR4+0x20] ;  /* 0x00002004ff107984 */ /* 0x000ea80008000c00 */
[----:B------:R-:W3:Y:S04]  /*1900*/  LDS.128 R4, [UR4+0x30] ;  /* 0x00003004ff047984 */ /* 0x000ee80008000c00 */
[----:B0-----:R-:W0:Y:S04]  /*1910*/  LDS.128 R8, [UR4+0x40] ;  /* 0x00004004ff087984 */ /* 0x001e280008000c00 */
[----:B------:R-:W-:Y:S01]  /*1920*/  LDS.128 R24, [UR4+0x80] ;  /* 0x00008004ff187984 */ /* 0x000fe20008000c00 */
[----:B-1----:R-:W-:-:S02]  /*1930*/  SEL R22, R12, RZ, P1 ;  /* 0x000000ff0c167207 */ /* 0x002fc40000800000 */
[----:B------:R-:W-:Y:S02]  /*1940*/  SEL R23, R13, RZ, P1 ;  /* 0x000000ff0d177207 */ /* 0x000fe40000800000 */
[----:B--2---:R-:W-:Y:S01]  /*1950*/  SEL R21, R16, RZ, P2 ;  /* 0x000000ff10157207 */ /* 0x004fe20001000000 */
[----:B------:R-:W1:Y:S01]  /*1960*/  LDS.128 R12, [UR4+0x50] ;  /* 0x00005004ff0c7984 */ /* 0x000e620008000c00 */
[----:B------:R-:W-:Y:S02]  /*1970*/  ISETP.GT.U32.AND P1, PT, R28, 0x60, PT ;  /* 0x000000601c00780c */ /* 0x000fe40003f24070 */
[----:B------:R-:W-:Y:S02]  /*1980*/  SEL R20, R17, RZ, P2 ;  /* 0x000000ff11147207 */ /* 0x000fe40001000000 */
[----:B------:R-:W-:Y:S02]  /*1990*/  IADD3 R16, P2, P4, R21, R22, R2 ;  /* 0x0000001615107210 */ /* 0x000fe40007c5e002 */
[----:B------:R-:W-:-:S02]  /*19a0*/  SEL R17, R18, RZ, P1 ;  /* 0x000000ff12117207 */ /* 0x000fc40000800000 */
[----:B---3--:R-:W-:Y:S02]  /*19b0*/  SEL R4, R4, RZ, P3 ;  /* 0x000000ff04047207 */ /* 0x008fe40001800000 */
[----:B------:R-:W-:Y:S02]  /*19c0*/  IADD3.X R20, PT, PT, R20, R23, R3, P2, P4 ;  /* 0x0000001714147210 */ /* 0x000fe400017e8403 */
[----:B------:R-:W-:Y:S02]  /*19d0*/  SEL R3, R5, RZ, P3 ;  /* 0x000000ff05037207 */ /* 0x000fe40001800000 */
[----:B------:R-:W-:Y:S02]  /*19e0*/  SEL R2, R19, RZ, P1 ;  /* 0x000000ff13027207 */ /* 0x000fe40000800000 */
[----:B------:R-:W-:Y:S02]  /*19f0*/  IADD3 R4, P3, P4, R4, R16, R17 ;  /* 0x0000001004047210 */ /* 0x000fe40007c7e011 */
[----:B------:R-:W2:Y:S01]  /*1a00*/  LDS.128 R16, [UR4+0x60] ;  /* 0x00006004ff107984 */ /* 0x000ea20008000c00 */
[----:B------:R-:W-:-:S02]  /*1a10*/  ISETP.GT.U32.AND P1, PT, R28, 0xa0, PT ;  /* 0x000000a01c00780c */ /* 0x000fc40003f24070 */
[----:B------:R-:W-:Y:S02]  /*1a20*/  IADD3.X R3, PT, PT, R3, R20, R2, P3, P4 ;  /* 0x0000001403037210 */ /* 0x000fe40001fe8402 */
[----:B------:R-:W3:Y:S01]  /*1a30*/  LDS.128 R20, [UR4+0x70] ;  /* 0x00007004ff147984 */ /* 0x000ee20008000c00 */
[----:B------:R-:W-:Y:S02]  /*1a40*/  ISETP.GT.U32.AND P2, PT, R28, 0xc0, PT ;  /* 0x000000c01c00780c */ /* 0x000fe40003f44070 */
[----:B------:R-:W-:Y:S02]  /*1a50*/  SEL R5, R6, RZ, P1 ;  /* 0x000000ff06057207 */ /* 0x000fe40000800000 */
[----:B0-----:R-:W-:Y:S02]  /*1a60*/  SEL R2, R8, RZ, P2 ;  /* 0x000000ff08027207 */ /* 0x001fe40001000000 */
[----:B------:R-:W-:Y:S02]  /*1a70*/  SEL R7, R7, RZ, P1 ;  /* 0x000000ff07077207 */ /* 0x000fe40000800000 */
[----:B------:R-:W-:-:S02]  /*1a80*/  ISETP.GT.U32.AND P1, PT, R28, 0xe0, PT ;  /* 0x000000e01c00780c */ /* 0x000fc40003f24070 */
[----:B------:R-:W-:Y:S02]  /*1a90*/  IADD3 R2, P3, P4, R2, R4, R5 ;  /* 0x0000000402027210 */ /* 0x000fe40007c7e005 */
[----:B------:R-:W-:Y:S02]  /*1aa0*/  SEL R6, R9, RZ, P2 ;  /* 0x000000ff09067207 */ /* 0x000fe40001000000 */
[----:B------:R-:W-:Y:S02]  /*1ab0*/  ISETP.GT.U32.AND P2, PT, R28, 0x100, PT ;  /* 0x000001001c00780c */ /* 0x000fe40003f44070 */
[----:B------:R-:W-:Y:S02]  /*1ac0*/  SEL R4, R10, RZ, P1 ;  /* 0x000000ff0a047207 */ /* 0x000fe40000800000 */
[----:B------:R-:W-:Y:S02]  /*1ad0*/  SEL R10, R11, RZ, P1 ;  /* 0x000000ff0b0a7207 */ /* 0x000fe40000800000 */
[----:B------:R-:W-:-:S02]  /*1ae0*/  ISETP.GT.U32.AND P1, PT, R28, 0x120, PT ;  /* 0x000001201c00780c */ /* 0x000fc40003f24070 */
[----:B------:R-:W-:Y:S02]  /*1af0*/  IADD3.X R6, PT, PT, R6, R3, R7, P3, P4 ;  /* 0x0000000306067210 */ /* 0x000fe40001fe8407 */
[----:B-1----:R-:W-:Y:S02]  /*1b00*/  SEL R3, R12, RZ, P2 ;  /* 0x000000ff0c037207 */ /* 0x002fe40001000000 */
[----:B------:R-:W-:Y:S02]  /*1b10*/  SEL R7, R13, RZ, P2 ;  /* 0x000000ff0d077207 */ /* 0x000fe40001000000 */
[----:B------:R-:W-:Y:S02]  /*1b20*/  ISETP.GT.U32.AND P2, PT, R28, 0x140, PT ;  /* 0x000001401c00780c */ /* 0x000fe40003f44070 */
[----:B------:R-:W-:Y:S02]  /*1b30*/  SEL R5, R14, RZ, P1 ;  /* 0x000000ff0e057207 */ /* 0x000fe40000800000 */
[----:B------:R-:W-:-:S02]  /*1b40*/  SEL R15, R15, RZ, P1 ;  /* 0x000000ff0f0f7207 */ /* 0x000fc40000800000 */
[----:B------:R-:W-:Y:S02]  /*1b50*/  ISETP.GT.U32.AND P1, PT, R28, 0x160, PT ;  /* 0x000001601c00780c */ /* 0x000fe40003f24070 */
[----:B------:R-:W-:Y:S02]  /*1b60*/  IADD3 R4, P3, P4, R3, R2, R4 ;  /* 0x0000000203047210 */ /* 0x000fe40007c7e004 */
[----:B--2---:R-:W-:Y:S02]  /*1b70*/  SEL R2, R16, RZ, P2 ;  /* 0x000000ff10027207 */ /* 0x004fe40001000000 */
[----:B------:R-:W-:Y:S02]  /*1b80*/  SEL R3, R18, RZ, P1 ;  /* 0x000000ff12037207 */ /* 0x000fe40000800000 */
[----:B------:R-:W-:Y:S02]  /*1b90*/  IADD3.X R7, PT, PT, R7, R6, R10, P3, P4 ;  /* 0x0000000607077210 */ /* 0x000fe40001fe840a */
[----:B------:R-:W-:-:S02]  /*1ba0*/  SEL R18, R19, RZ, P1 ;  /* 0x000000ff13127207 */ /* 0x000fc40000800000 */
[----:B------:R-:W-:Y:S02]  /*1bb0*/  SEL R6, R17, RZ, P2 ;  /* 0x000000ff11067207 */ /* 0x000fe40001000000 */
[----:B------:R-:W-:Y:S02]  /*1bc0*/  IADD3 R2, P1, P3, R2, R4, R5 ;  /* 0x0000000402027210 */ /* 0x000fe40007b3e005 */
[----:B---3--:R-:W-:Y:S02]  /*1bd0*/  SEL R4, R20, RZ, P5 ;  /* 0x000000ff14047207 */ /* 0x008fe40002800000 */
[----:B------:R-:W-:Y:S02]  /*1be0*/  ISETP.GT.U32.AND P2, PT, R28, 0x1c0, PT ;  /* 0x000001c01c00780c */ /* 0x000fe40003f44070 */
[----:B------:R-:W-:Y:S02]  /*1bf0*/  IADD3.X R6, PT, PT, R6, R7, R15, P1, P3 ;  /* 0x0000000706067210 */ /* 0x000fe40000fe640f */
[----:B------:R-:W-:-:S02]  /*1c00*/  IADD3 R4, P3, P4, R4, R2, R3 ;  /* 0x0000000204047210 */ /* 0x000fc40007c7e003 */
[----:B------:R-:W-:Y:S02]  /*1c10*/  SEL R2, R22, RZ, P6 ;  /* 0x000000ff16027207 */ /* 0x000fe40003000000 */
[----:B------:R-:W-:Y:S02]  /*1c20*/  SEL R3, R24, RZ, P2 ;  /* 0x000000ff18037207 */ /* 0x000fe40001000000 */
[----:B------:R-:W-:Y:S02]  /*1c30*/  ISETP.GT.U32.AND P1, PT, R28, 0x1e0, PT ;  /* 0x000001e01c00780c */ /* 0x000fe40003f24070 */
        /* <DEDUP_REMOVED lines=11> */
.L_x_344:
[----:B------:R-:W0:Y:S01]  /*1cf0*/  S2R R5, SR_TID.X ;  /* 0x0000000000057919 */ /* 0x000e220000002100 */
[----:B------:R-:W1:Y:S01]  /*1d00*/  LDC.64 R8, c[0x0][0x380] ;  /* 0x0000e000ff087b82 */ /* 0x000e620000000a00 */
[----:B------:R-:W2:Y:S01]  /*1d10*/  LDCU UR5, c[0x0][0x388] ;  /* 0x00007100ff0577ac */ /* 0x000ea20008000800 */
[----:B0-----:R-:W-:-:S04]  /*1d20*/  IMAD R3, R0, 0xe00, R5 ;  /* 0x00000e0000037824 */ /* 0x001fc800078e0205 */
[----:B-1----:R-:W-:-:S05]  /*1d30*/  IMAD.WIDE.U32 R8, R3, 0x4, R8 ;  /* 0x0000000403087825 */ /* 0x002fca00078e0008 */
[----:B------:R-:W2:Y:S04]  /*1d40*/  LDG.E R14, desc[UR8][R8.64] ;  /* 0x00000008080e7981 */ /* 0x000ea8000c1e1900 */
[----:B------:R-:W3:Y:S04]  /*1d50*/  LDG.E R3, desc[UR8][R8.64+0x800] ;  /* 0x0008000808037981 */ /* 0x000ee8000c1e1900 */
[----:B------:R-:W4:Y:S04]  /*1d60*/  LDG.E R4, desc[UR8][R8.64+0x1000] ;  /* 0x0010000808047981 */ /* 0x000f28000c1e1900 */
[----:B------:R-:W5:Y:S04]  /*1d70*/  LDG.E R10, desc[UR8][R8.64+0x1800] ;  /* 0x00180008080a7981 */ /* 0x000f68000c1e1900 */
[----:B------:R-:W5:Y:S04]  /*1d80*/  LDG.E R11, desc[UR8][R8.64+0x2000] ;  /* 0x00200008080b7981 */ /* 0x000f68000c1e1900 */
[----:B------:R-:W5:Y:S04]  /*1d90*/  LDG.E R12, desc[UR8][R8.64+0x2800] ;  /* 0x00280008080c7981 */ /* 0x000f68000c1e1900 */
[----:B------:R-:W5:Y:S01]  /*1da0*/  LDG.E R13, desc[UR8][R8.64+0x3000] ;  /* 0x00300008080d7981 */ /* 0x000f62000c1e1900 */
[----:B--2---:R-:W-:-:S02]  /*1db0*/  ISETP.GT.AND P0, PT, R14, UR5, PT ;  /* 0x000000050e007c0c */ /* 0x004fc4000bf04270 */
[----:B---3--:R-:W-:Y:S02]  /*1dc0*/  ISETP.GT.AND P1, PT, R3, UR5, PT ;  /* 0x0000000503007c0c */ /* 0x008fe4000bf24270 */
[----:B------:R-:W-:Y:S02]  /*1dd0*/  SEL R14, RZ, 0x1, !P0 ;  /* 0x00000001ff0e7807 */ /* 0x000fe40004000000 */
[----:B----4-:R-:W-:Y:S02]  /*1de0*/  ISETP.GT.AND P2, PT, R4, UR5, PT ;  /* 0x0000000504007c0c */ /* 0x010fe4000bf44270 */
[----:B------:R-:W-:Y:S02]  /*1df0*/  SEL R4, RZ, 0x1, !P1 ;  /* 0x00000001ff047807 */ /* 0x000fe40004800000 */
[----:B------:R-:W-:Y:S02]  /*1e00*/  SEL R3, RZ, 0x1, !P2 ;  /* 0x00000001ff037807 */ /* 0x000fe40005000000 */
[----:B-----5:R-:W-:-:S02]  /*1e10*/  ISETP.GT.AND P2, PT, R10, UR5, PT ;  /* 0x000000050a007c0c */ /* 0x020fc4000bf44270 */
[----:B------:R-:W-:Y:S02]  /*1e20*/  IADD3 R3, P1, P0, R3, R4, R14 ;  /* 0x0000000403037210 */ /* 0x000fe4000783e00e */
[----:B------:R-:W-:Y:S02]  /*1e30*/  ISETP.GT.AND P3, PT, R11, UR5, PT ;  /* 0x000000050b007c0c */ /* 0x000fe4000bf64270 */
[----:B------:R-:W-:Y:S02]  /*1e40*/  IADD3.X R26, PT, PT, RZ, RZ, RZ, P1, P0 ;  /* 0x000000ffff1a7210 */ /* 0x000fe40000fe04ff */
[----:B------:R-:W-:Y:S02]  /*1e50*/  ISETP.GE.U32.AND P0, PT, R28, R2, PT ;  /* 0x000000021c00720c */ /* 0x000fe40003f06070 */
[----:B------:R-:W-:Y:S02]  /*1e60*/  ISETP.GT.AND P4, PT, R12, UR5, PT ;  /* 0x000000050c007c0c */ /* 0x000fe4000bf84270 */
[----:B------:R-:W-:-:S02]  /*1e70*/  ISETP.GT.AND P5, PT, R13, UR5, PT ;  /* 0x000000050d007c0c */ /* 0x000fc4000bfa4270 */
[----:B------:R-:W-:Y:S02]  /*1e80*/  SEL R9, RZ, 0x1, !P2 ;  /* 0x00000001ff097807 */ /* 0x000fe40005000000 */
[----:B------:R-:W-:Y:S02]  /*1e90*/  SEL R10, RZ, 0x1, !P3 ;  /* 0x00000001ff0a7807 */ /* 0x000fe40005800000 */
[----:B------:R-:W-:Y:S02]  /*1ea0*/  SEL R8, RZ, 0x1, !P4 ;  /* 0x00000001ff087807 */ /* 0x000fe40006000000 */
[----:B------:R-:W-:Y:S02]  /*1eb0*/  SEL R4, RZ, 0x1, !P5 ;  /* 0x00000001ff047807 */ /* 0x000fe40006800000 */
[----:B------:R-:W-:-:S04]  /*1ec0*/  IADD3 R3, P2, P3, R10, R3, R9 ;  /* 0x000000030a037210 */ /* 0x000fc80007b5e009 */
[----:B------:R-:W-:Y:S02]  /*1ed0*/  IADD3 R3, P1, P4, R4, R3, R8 ;  /* 0x0000000304037210 */ /* 0x000fe40007c3e008 */
[----:B------:R-:W-:-:S04]  /*1ee0*/  IADD3.X R26, PT, PT, RZ, R26, RZ, P2, P3 ;  /* 0x0000001aff1a7210 */ /* 0x000fc800017e64ff */
[----:B------:R-:W-:Y:S01]  /*1ef0*/  IADD3.X R26, PT, PT, RZ, R26, RZ, P1, P4 ;  /* 0x0000001aff1a7210 */ /* 0x000fe20000fe84ff */
[----:B------:R-:W-:Y:S06]  /*1f00*/  @!P0 BRA `(.L_x_360) ;  /* 0x0000001000948947 */ /* 0x000fec0003800000 */
[----:B------:R-:W-:Y:S01]  /*1f10*/  IMAD.IADD R10, R0, 0x1, R7 ;  /* 0x00000001000a7824 */ /* 0x000fe200078e0207 */
[----:B------:R-:W0:Y:S01]  /*1f20*/  LDC R8, c[0x0][0x3b0] ;  /* 0x0000ec00ff087b82 */ /* 0x000e220000000800 */
[----:B------:R-:W-:Y:S01]  /*1f30*/  VIADD R14, R6, 0xfffff200 ;  /* 0xfffff200060e7836 */ /* 0x000fe20000000000 */
[----:B------:R-:W-:Y:S01]  /*1f40*/  LOP3.LUT R7, RZ, R5, RZ, 0x33, !PT ;  /* 0x00000005ff077212 */ /* 0x000fe200078e33ff */
[----:B------:R-:W-:Y:S01]  /*1f50*/  IMAD R10, R10, 0xe00, RZ ;  /* 0x00000e000a0a7824 */ /* 0x000fe200078e02ff */
[----:B------:R-:W1:Y:S02]  /*1f60*/  LDCU UR6, c[0x0][0x388] ;  /* 0x00007100ff0677ac */ /* 0x000e640008000800 */
[----:B------:R-:W-:Y:S01]  /*1f70*/  IADD3 R7, PT, PT, -R2, R6, R7 ;  /* 0x0000000602077210 */ /* 0x000fe20007ffe107 */
[--C-:B------:R-:W-:Y:S01]  /*1f80*/  IMAD.MOV.U32 R9, RZ, RZ, R10.reuse ;  /* 0x000000ffff097224 */ /* 0x100fe200078e000a */
[C---:B------:R-:W-:Y:S01]  /*1f90*/  ISETP.GT.U32.AND P0, PT, R10.reuse, R14, PT ;  /* 0x0000000e0a00720c */ /* 0x040fe20003f04070 */
[----:B------:R-:W2:Y:S01]  /*1fa0*/  LDCU.64 UR10, c[0x0][0x380] ;  /* 0x00007000ff0a77ac */ /* 0x000ea20008000a00 */
[----:B------:R-:W-:Y:S01]  /*1fb0*/  IADD3 R11, PT, PT, R10, 0x1000, R5 ;  /* 0x000010000a0b7810 */ /* 0x000fe20007ffe005 */
[----:B------:R-:W-:Y:S01]  /*1fc0*/  IMAD R4, R0, -0xe00, R7 ;  /* 0xfffff20000047824 */ /* 0x000fe200078e0207 */
[----:B------:R-:W-:Y:S01]  /*1fd0*/  UMOV UR4, URZ ;  /* 0x000000ff00047c82 */ /* 0x000fe20008000000 */
[----:B------:R-:W-:-:S08]  /*1fe0*/  IMAD.MOV.U32 R7, RZ, RZ, R10 ;  /* 0x000000ffff077224 */ /* 0x000fd000078e000a */
[----:B------:R-:W-:Y:S05]  /*1ff0*/  @P0 BRA `(.L_x_361) ;  /* 0x0000000000b40947 */ /* 0x000fea0003800000 */
.L_x_362:
[----:B------:R-:W-:-:S05]  /*2000*/  IADD3 R6, P0, PT, R5, R9, RZ ;  /* 0x0000000905067210 */ /* 0x000fca0007f1e0ff */
[----:B------:R-:W-:Y:S01]  /*2010*/  IMAD.X R13, RZ, RZ, RZ, P0 ;  /* 0x000000ffff0d7224 */ /* 0x000fe200000e06ff */
[----:B--2---:R-:W-:-:S04]  /*2020*/  LEA R12, P0, R6, UR10, 0x2 ;  /* 0x0000000a060c7c11 */ /* 0x004fc8000f8010ff */
        /* <DEDUP_REMOVED lines=8> */
[----:B-1----:R-:W-:-:S02]  /*20b0*/  UMOV UR5, UR6 ;  /* 0x0000000600057c82 */ /* 0x002fc40008000000 */
        /* <DEDUP_REMOVED lines=11> */
[----:B0-----:R-:W-:Y:S01]  /*2170*/  IADD3 R12, P2, P3, R6, R3, R15 ;  /* 0x00000003060c7210 */ /* 0x001fe20007b5e00f */
[----:B------:R-:W-:Y:S01]  /*2180*/  IMAD.MOV.U32 R6, RZ, RZ, R8 ;  /* 0x000000ffff067224 */ /* 0x000fe200078e0008 */
[----:B------:R-:W-:-:S02]  /*2190*/  SEL R13, RZ, 0x1, !P4 ;  /* 0x00000001ff0d7807 */ /* 0x000fc40006000000 */
[----:B------:R-:W-:Y:S02]  /*21a0*/  SEL R3, RZ, 0x1, !P5 ;  /* 0x00000001ff037807 */ /* 0x000fe40006800000 */
[----:B------:R-:W-:Y:S02]  /*21b0*/  IADD3.X R26, PT, PT, RZ, R26, RZ, P0, P1 ;  /* 0x0000001aff1a7210 */ /* 0x000fe400007e24ff */
[----:B------:R-:W-:Y:S01]  /*21c0*/  IADD3 R12, P5, P4, R3, R12, R13 ;  /* 0x0000000c030c7210 */ /* 0x000fe20007cbe00d */
[----:B------:R-:W-:Y:S01]  /*21d0*/  IMAD.IADD R3, R6, 0x1, -R9 ;  /* 0x0000000106037824 */ /* 0x000fe200078e0a09 */
[----:B------:R-:W-:Y:S02]  /*21e0*/  ISETP.GT.AND P6, PT, R19, UR5, PT ;  /* 0x0000000513007c0c */ /* 0x000fe4000bfc4270 */
[----:B------:R-:W-:Y:S02]  /*21f0*/  IADD3.X R26, PT, PT, RZ, R26, RZ, P2, P3 ;  /* 0x0000001aff1a7210 */ /* 0x000fe400017e64ff */
[----:B------:R-:W-:-:S02]  /*2200*/  ISETP.GE.U32.AND P0, PT, R3, R2, PT ;  /* 0x000000020300720c */ /* 0x000fc40003f06070 */
[----:B------:R-:W-:Y:S02]  /*2210*/  SEL R13, RZ, 0x1, !P6 ;  /* 0x00000001ff0d7807 */ /* 0x000fe40007000000 */
[----:B------:R-:W-:Y:S02]  /*2220*/  IADD3.X R26, PT, PT, RZ, R26, RZ, P5, P4 ;  /* 0x0000001aff1a7210 */ /* 0x000fe40002fe84ff */
[----:B------:R-:W-:-:S05]  /*2230*/  IADD3 R3, P1, PT, R12, R13, RZ ;  /* 0x0000000d0c037210 */ /* 0x000fca0007f3e0ff */
[----:B------:R-:W-:Y:S02]  /*2240*/  IMAD.X R26, RZ, RZ, R26, P1 ;  /* 0x000000ffff1a7224 */ /* 0x000fe400008e061a */
[----:B------:R-:W-:Y:S06]  /*2250*/  @!P0 BRA `(.L_x_360) ;  /* 0x0000000c00c08947 */ /* 0x000fec0003800000 */
[C---:B------:R-:W-:Y:S01]  /*2260*/  IMAD.IADD R9, R2.reuse, 0x1, R9 ;  /* 0x0000000102097824 */ /* 0x040fe200078e0209 */
[----:B------:R-:W-:Y:S01]  /*2270*/  UIADD3 UR4, UPT, UPT, UR4, 0x1, URZ ;  /* 0x0000000104047890 */ /* 0x000fe2000fffe0ff */
[----:B------:R-:W-:Y:S02]  /*2280*/  IMAD.IADD R7, R2, 0x1, R7 ;  /* 0x0000000102077824 */ /* 0x000fe400078e0207 */
[----:B------:R-:W-:Y:S01]  /*2290*/  IMAD.IADD R4, R4, 0x1, -R2 ;  /* 0x0000000104047824 */ /* 0x000fe200078e0a02 */
[----:B------:R-:W-:Y:S01]  /*22a0*/  ISETP.GT.U32.AND P0, PT, R9, R14, PT ;  /* 0x0000000e0900720c */ /* 0x000fe20003f04070 */
[----:B------:R-:W-:-:S12]  /*22b0*/  IMAD.IADD R11, R2, 0x1, R11 ;  /* 0x00000001020b7824 */ /* 0x000fd800078e020b */
[----:B------:R-:W-:Y:S05]  /*22c0*/  @!P0 BRA `(.L_x_362) ;  /* 0xfffffffc004c8947 */ /* 0x000fea000383ffff */
.L_x_361:
[----:B------:R-:W-:Y:S01]  /*22d0*/  IMAD.IADD R2, R6, 0x1, -R9 ;  /* 0x0000000106027824 */ /* 0x000fe200078e0a09 */
[----:B------:R-:W-:Y:S04]  /*22e0*/  BSSY.RECONVERGENT B1, `(.L_x_360) ;  /* 0x00000e7000017945 */ /* 0x000fe80003800200 */
[----:B------:R-:W-:-:S04]  /*22f0*/  ISETP.GE.AND P0, PT, R5, R2, PT ;  /* 0x000000020500720c */ /* 0x000fc80003f06270 */
[----:B------:R-:W-:-:S13]  /*2300*/  ISETP.GE.U32.OR P0, PT, R9, R6, P0 ;  /* 0x000000060900720c */ /* 0x000fda0000706470 */
[----:B------:R-:W-:Y:S05]  /*2310*/  @P0 BRA `(.L_x_363) ;  /* 0x0000000c008c0947 */ /* 0x000fea0003800000 */
[----:B------:R-:W3:Y:S01]  /*2320*/  LDC R2, c[0x0][0x3b4] ;  /* 0x0000ed00ff027b82 */ /* 0x000ee20000000800 */
[----:B------:R-:W-:Y:S01]  /*2330*/  LOP3.LUT R13, RZ, R5, RZ, 0x33, !PT ;  /* 0x00000005ff0d7212 */ /* 0x000fe200078e33ff */
[----:B------:R-:W-:Y:S03]  /*2340*/  BSSY.RECONVERGENT B2, `(.L_x_364) ;  /* 0x0000075000027945 */ /* 0x000fe60003800200 */
[----:B------:R-:W-:Y:S01]  /*2350*/  IADD3 R6, PT, PT, -R10, R6, R13 ;  /* 0x000000060a067210 */ /* 0x000fe20007ffe10d */
[----:B---3--:R-:W-:-:S04]  /*2360*/  IMAD R13, R2, UR4, RZ ;  /* 0x00000004020d7c24 */ /* 0x008fc8000f8e02ff */
[----:B------:R-:W-:-:S05]  /*2370*/  IMAD R6, R13, -0xe00, R6 ;  /* 0xfffff2000d067824 */ /* 0x000fca00078e0206 */
[C---:B------:R-:W-:Y:S02]  /*2380*/  ISETP.GE.U32.AND P0, PT, R6.reuse, 0x1e00, PT ;  /* 0x00001e000600780c */ /* 0x040fe40003f06070 */
[----:B0-----:R-:W-:Y:S01]  /*2390*/  LEA.HI R8, R6, 0x1, RZ, 0x17 ;  /* 0x0000000106087811 */ /* 0x001fe200078fb8ff */
[----:B------:R-:W-:-:S03]  /*23a0*/  IMAD.MOV.U32 R6, RZ, RZ, R5 ;  /* 0x000000ffff067224 */ /* 0x000fc600078e0005 */
[----:B------:R-:W-:-:S07]  /*23b0*/  LOP3.LUT R10, R8, 0xf, RZ, 0xc0, !PT ;  /* 0x0000000f080a7812 */ /* 0x000fce00078ec0ff */
[----:B------:R-:W-:Y:S05]  /*23c0*/  @!P0 BRA `(.L_x_365) ;  /* 0x0000000400b08947 */ /* 0x000fea0003800000 */
[----:B------:R-:W0:Y:S01]  /*23d0*/  LDC.64 R12, c[0x0][0x380] ;  /* 0x0000e000ff0c7b82 */ /* 0x000e220000000a00 */
[----:B------:R-:W-:Y:S01]  /*23e0*/  LEA.HI R2, R4, 0x1, RZ, 0x17 ;  /* 0x0000000104027811 */ /* 0x000fe200078fb8ff */
[----:B------:R-:W-:Y:S01]  /*23f0*/  BSSY.RECONVERGENT B3, `(.L_x_366) ;  /* 0x0000068000037945 */ /* 0x000fe20003800200 */
[----:B------:R-:W-:Y:S02]  /*2400*/  LOP3.LUT R6, R5, 0x1000, RZ, 0xfc, !PT ;  /* 0x0000100005067812 */ /* 0x000fe400078efcff */
[----:B------:R-:W-:-:S05]  /*2410*/  LOP3.LUT R2, R2, 0xfffff0, RZ, 0xc0, !PT ;  /* 0x00fffff002027812 */ /* 0x000fca00078ec0ff */
[----:B------:R-:W-:-:S07]  /*2420*/  IMAD.MOV R2, RZ, RZ, -R2 ;  /* 0x000000ffff027224 */ /* 0x000fce00078e0a02 */
.L_x_367:
[C---:B------:R-:W-:Y:S02]  /*2430*/  VIADD R19, R11.reuse, 0xfffff200 ;  /* 0xfffff2000b137836 */ /* 0x040fe40000000000 */
[----:B------:R-:W-:Y:S02]  /*2440*/  VIADD R21, R11, 0xfffff000 ;  /* 0xfffff0000b157836 */ /* 0x000fe40000000000 */
[----:B0-----:R-:W-:-:S04]  /*2450*/  IMAD.WIDE.U32 R18, R19, 0x4, R12 ;  /* 0x0000000413127825 */ /* 0x001fc800078e000c */
[--C-:B------:R-:W-:Y:S02]  /*2460*/  IMAD.WIDE.U32 R20, R21, 0x4, R12.reuse ;  /* 0x0000000415147825 */ /* 0x100fe400078e000c */
[----:B------:R-:W3:Y:S02]  /*2470*/  LDG.E R18, desc[UR8][R18.64] ;  /* 0x0000000812127981 */ /* 0x000ee4000c1e1900 */
[C---:B------:R-:W-:Y:S02]  /*2480*/  VIADD R15, R11.reuse, 0xfffff400 ;  /* 0xfffff4000b0f7836 */ /* 0x040fe40000000000 */
[----:B------:R-:W-:Y:S01]  /*2490*/  VIADD R25, R11, 0xfffff600 ;  /* 0xfffff6000b197836 */ /* 0x000fe20000000000 */
[----:B------:R-:W4:Y:S01]  /*24a0*/  LDG.E R27, desc[UR8][R20.64] ;  /* 0x00000008141b7981 */ /* 0x000f22000c1e1900 */
[----:B------:R-:W-:-:S04]  /*24b0*/  IMAD.WIDE.U32 R14, R15, 0x4, R12 ;  /* 0x000000040f0e7825 */ /* 0x000fc800078e000c */
[----:B------:R-:W-:Y:S02]  /*24c0*/  IMAD.WIDE.U32 R24, R25, 0x4, R12 ;  /* 0x0000000419187825 */ /* 0x000fe400078e000c */
[----:B------:R0:W5:Y:S04]  /*24d0*/  LDG.E R14, desc[UR8][R14.64] ;  /* 0x000000080e0e7981 */ /* 0x000168000c1e1900 */
[----:B------:R1:W2:Y:S01]  /*24e0*/  LDG.E R24, desc[UR8][R24.64] ;  /* 0x0000000818187981 */ /* 0x0002a2000c1e1900 */
[----:B------:R-:W-:-:S04]  /*24f0*/  VIADD R17, R11, 0xfffff800 ;  /* 0xfffff8000b117836 */ /* 0x000fc80000000000 */
[----:B------:R-:W-:-:S06]  /*2500*/  IMAD.WIDE.U32 R16, R17, 0x4, R12 ;  /* 0x0000000411107825 */ /* 0x000fcc00078e000c */
[----:B------:R2:W2:Y:S01]  /*2510*/  LDG.E R16, desc[UR8][R16.64] ;  /* 0x0000000810107981 */ /* 0x0004a2000c1e1900 */
[----:B------:R-:W-:-:S04]  /*2520*/  VIADD R23, R11, 0xfffffa00 ;  /* 0xfffffa000b177836 */ /* 0x000fc80000000000 */
[----:B------:R-:W-:-:S04]  /*2530*/  IMAD.WIDE.U32 R22, R23, 0x4, R12 ;  /* 0x0000000417167825 */ /* 0x000fc800078e000c */
[C---:B------:R-:W-:Y:S01]  /*2540*/  VIADD R29, R11.reuse, 0xfffffc00 ;  /* 0xfffffc000b1d7836 */ /* 0x040fe20000000000 */
[----:B------:R2:W2:Y:S01]  /*2550*/  LDG.E R19, desc[UR8][R22.64] ;  /* 0x0000000816137981 */ /* 0x0004a2000c1e1900 */
[----:B0-----:R-:W-:Y:S02]  /*2560*/  VIADD R15, R11, 0xfffffe00 ;  /* 0xfffffe000b0f7836 */ /* 0x001fe40000000000 */
[----:B------:R-:W-:-:S04]  /*2570*/  IMAD.WIDE.U32 R20, R29, 0x4, R12 ;  /* 0x000000041d147825 */ /* 0x000fc800078e000c */
[----:B------:R-:W-:Y:S01]  /*2580*/  VIADD R29, R11, 0x400 ;  /* 0x000004000b1d7836 */ /* 0x000fe20000000000 */
[----:B---3--:R-:W-:Y:S02]  /*2590*/  ISETP.GT.AND P1, PT, R18, UR5, PT ;  /* 0x0000000512007c0c */ /* 0x008fe4000bf24270 */
[----:B------:R0:W3:Y:S01]  /*25a0*/  LDG.E R18, desc[UR8][R20.64] ;  /* 0x0000000814127981 */ /* 0x0000e2000c1e1900 */
[----:B----4-:R-:W-:Y:S02]  /*25b0*/  ISETP.GT.AND P0, PT, R27, UR5, PT ;  /* 0x000000051b007c0c */ /* 0x010fe4000bf04270 */
[----:B------:R-:W-:Y:S02]  /*25c0*/  SEL R28, RZ, 0x1, !P1 ;  /* 0x00000001ff1c7807 */ /* 0x000fe40004800000 */
[----:B-1----:R-:W-:Y:S02]  /*25d0*/  SEL R25, RZ, 0x1, !P0 ;  /* 0x00000001ff197807 */ /* 0x002fe40004000000 */
[----:B-----5:R-:W-:-:S02]  /*25e0*/  ISETP.GT.AND P0, PT, R14, UR5, PT ;  /* 0x000000050e007c0c */ /* 0x020fc4000bf04270 */
[----:B--2---:R-:W-:Y:S02]  /*25f0*/  ISETP.GT.AND P1, PT, R24, UR5, PT ;  /* 0x0000000518007c0c */ /* 0x004fe4000bf24270 */
[----:B------:R-:W-:Y:S02]  /*2600*/  IADD3 R17, P3, P2, R28, R3, R25 ;  /* 0x000000031c117210 */ /* 0x000fe40007a7e019 */
[----:B------:R-:W-:Y:S02]  /*2610*/  SEL R22, RZ, 0x1, !P0 ;  /* 0x00000001ff167807 */ /* 0x000fe40004000000 */
[----:B------:R-:W-:Y:S01]  /*2620*/  SEL R25, RZ, 0x1, !P1 ;  /* 0x00000001ff197807 */ /* 0x000fe20004800000 */
[----:B------:R-:W-:-:S03]  /*2630*/  IMAD.WIDE.U32 R14, R15, 0x4, R12 ;  /* 0x000000040f0e7825 */ /* 0x000fc600078e000c */
[----:B------:R-:W-:Y:S01]  /*2640*/  IADD3 R25, P4, P6, R25, R17, R22 ;  /* 0x0000001119197210 */ /* 0x000fe20007e9e016 */
[C---:B------:R-:W-:Y:S01]  /*2650*/  VIADD R3, R11.reuse, 0x200 ;  /* 0x000002000b037836 */ /* 0x040fe20000000000 */
[----:B------:R1:W2:Y:S01]  /*2660*/  LDG.E R27, desc[UR8][R14.64] ;  /* 0x000000080e1b7981 */ /* 0x0002a2000c1e1900 */
[C---:B------:R-:W-:Y:S02]  /*2670*/  VIADD R17, R11.reuse, 0x600 ;  /* 0x000006000b117836 */ /* 0x040fe40000000000 */
[----:B------:R-:W-:-:S04]  /*2680*/  IMAD.WIDE.U32 R22, R11, 0x4, R12 ;  /* 0x000000040b167825 */ /* 0x000fc800078e000c */
[--C-:B0-----:R-:W-:Y:S02]  /*2690*/  IMAD.WIDE.U32 R20, R3, 0x4, R12.reuse ;  /* 0x0000000403147825 */ /* 0x101fe400078e000c */
[----:B------:R-:W4:Y:S02]  /*26a0*/  LDG.E R3, desc[UR8][R22.64] ;  /* 0x0000000816037981 */ /* 0x000f24000c1e1900 */
[--C-:B------:R-:W-:Y:S02]  /*26b0*/  IMAD.WIDE.U32 R28, R29, 0x4, R12.reuse ;  /* 0x000000041d1c7825 */ /* 0x100fe400078e000c */
[----:B------:R0:W5:Y:S02]  /*26c0*/  LDG.E R24, desc[UR8][R20.64] ;  /* 0x0000000814187981 */ /* 0x000164000c1e1900 */
[--C-:B-1----:R-:W-:Y:S02]  /*26d0*/  IMAD.WIDE.U32 R14, R17, 0x4, R12.reuse ;  /* 0x00000004110e7825 */ /* 0x102fe400078e000c */
[----:B------:R-:W5:Y:S02]  /*26e0*/  LDG.E R28, desc[UR8][R28.64] ;  /* 0x000000081c1c7981 */ /* 0x000f64000c1e1900 */
[C---:B------:R-:W-:Y:S01]  /*26f0*/  VIADD R17, R11.reuse, 0x800 ;  /* 0x000008000b117836 */ /* 0x040fe20000000000 */
[----:B------:R-:W-:Y:S01]  /*2700*/  ISETP.GT.AND P5, PT, R16, UR5, PT ;  /* 0x0000000510007c0c */ /* 0x000fe2000bfa4270 */
[----:B0-----:R-:W-:Y:S01]  /*2710*/  VIADD R21, R11, 0xa00 ;  /* 0x00000a000b157836 */ /* 0x001fe20000000000 */
[----:B------:R0:W5:Y:S02]  /*2720*/  LDG.E R29, desc[UR8][R14.64] ;  /* 0x000000080e1d7981 */ /* 0x000164000c1e1900 */
[----:B0-----:R-:W-:-:S04]  /*2730*/  IMAD.WIDE.U32 R14, R17, 0x4, R12 ;  /* 0x00000004110e7825 */ /* 0x001fc800078e000c */
[--C-:B------:R-:W-:Y:S02]  /*2740*/  IMAD.WIDE.U32 R16, R21, 0x4, R12.reuse ;  /* 0x0000000415107825 */ /* 0x100fe400078e000c */
[----:B------:R0:W5:Y:S02]  /*2750*/  LDG.E R14, desc[UR8][R14.64] ;  /* 0x000000080e0e7981 */ /* 0x000164000c1e1900 */
[----:B------:R-:W-:Y:S02]  /*2760*/  VIADD R21, R11, 0xc00 ;  /* 0x00000c000b157836 */ /* 0x000fe40000000000 */
[----:B------:R1:W5:Y:S02]  /*2770*/  LDG.E R16, desc[UR8][R16.64] ;  /* 0x0000000810107981 */ /* 0x000364000c1e1900 */
[----:B------:R-:W-:-:S04]  /*2780*/  IMAD.WIDE.U32 R20, R21, 0x4, R12 ;  /* 0x0000000415147825 */ /* 0x000fc800078e000c */
[----:B------:R-:W-:Y:S02]  /*2790*/  VIADD R23, R11, 0xe00 ;  /* 0x00000e000b177836 */ /* 0x000fe40000000000 */
[----:B------:R-:W5:Y:S02]  /*27a0*/  LDG.E R20, desc[UR8][R20.64] ;  /* 0x0000000814147981 */ /* 0x000f64000c1e1900 */
[----:B------:R-:W-:-:S06]  /*27b0*/  IMAD.WIDE.U32 R22, R23, 0x4, R12 ;  /* 0x0000000417167825 */ /* 0x000fcc00078e000c */
[----:B------:R-:W5:Y:S01]  /*27c0*/  LDG.E R22, desc[UR8][R22.64] ;  /* 0x0000000816167981 */ /* 0x000f62000c1e1900 */
[----:B------:R-:W-:Y:S02]  /*27d0*/  ISETP.GT.AND P0, PT, R19, UR5, PT ;  /* 0x0000000513007c0c */ /* 0x000fe4000bf04270 */
[----:B------:R-:W-:Y:S02]  /*27e0*/  SEL R19, RZ, 0x1, !P5 ;  /* 0x00000001ff137807 */ /* 0x000fe40006800000 */
[----:B------:R-:W-:Y:S02]  /*27f0*/  IADD3.X R26, PT, PT, RZ, R26, RZ, P3, P2 ;  /* 0x0000001aff1a7210 */ /* 0x000fe40001fe44ff */
[----:B0-----:R-:W-:Y:S02]  /*2800*/  SEL R15, RZ, 0x1, !P0 ;  /* 0x00000001ff0f7807 */ /* 0x001fe40004000000 */
[----:B------:R-:W-:Y:S01]  /*2810*/  IADD3.X R26, PT, PT, RZ, R26, RZ, P4, P6 ;  /* 0x0000001aff1a7210 */ /* 0x000fe200027ec4ff */
[----:B------:R-:W-:-:S02]  /*2820*/  VIADD R2, R2, 0x10 ;  /* 0x0000001002027836 */ /* 0x000fc40000000000 */
[----:B------:R-:W-:Y:S02]  /*2830*/  VIADD R6, R6, 0x2000 ;  /* 0x0000200006067836 */ /* 0x000fe40000000000 */
[----:B------:R-:W-:Y:S01]  /*2840*/  VIADD R11, R11, 0x2000 ;  /* 0x000020000b0b7836 */ /* 0x000fe20000000000 */
[----:B---3--:R-:W-:-:S04]  /*2850*/  ISETP.GT.AND P1, PT, R18, UR5, PT ;  /* 0x0000000512007c0c */ /* 0x008fc8000bf24270 */
[----:B------:R-:W-:Y:S02]  /*2860*/  SEL R18, RZ, 0x1, !P1 ;  /* 0x00000001ff127807 */ /* 0x000fe40004800000 */
[----:B------:R-:W-:-:S04]  /*2870*/  IADD3 R25, P1, P0, R15, R25, R19 ;  /* 0x000000190f197210 */ /* 0x000fc8000783e013 */
[----:B------:R-:W-:Y:S02]  /*2880*/  IADD3.X R26, PT, PT, RZ, R26, RZ, P1, P0 ;  /* 0x0000001aff1a7210 */ /* 0x000fe40000fe04ff */
[----:B--2---:R-:W-:-:S04]  /*2890*/  ISETP.GT.AND P5, PT, R27, UR5, PT ;  /* 0x000000051b007c0c */ /* 0x004fc8000bfa4270 */
[----:B-1----:R-:W-:Y:S02]  /*28a0*/  SEL R17, RZ, 0x1, !P5 ;  /* 0x00000001ff117807 */ /* 0x002fe40006800000 */
[----:B----4-:R-:W-:Y:S02]  /*28b0*/  ISETP.GT.AND P5, PT, R3, UR5, PT ;  /* 0x0000000503007c0c */ /* 0x010fe4000bfa4270 */
[----:B-----5:R-:W-:Y:S02]  /*28c0*/  ISETP.GT.AND P6, PT, R24, UR5, PT ;  /* 0x0000000518007c0c */ /* 0x020fe4000bfc4270 */
[----:B------:R-:W-:Y:S02]  /*28d0*/  SEL R24, RZ, 0x1, !P5 ;  /* 0x00000001ff187807 */ /* 0x000fe40006800000 */
[----:B------:R-:W-:Y:S02]  /*28e0*/  ISETP.GT.AND P4, PT, R28, UR5, PT ;  /* 0x000000051c007c0c */ /* 0x000fe4000bf84270 */
[----:B------:R-:W-:-:S02]  /*28f0*/  IADD3 R17, P3, P2, R17, R25, R18 ;  /* 0x0000001911117210 */ /* 0x000fc40007a7e012 */
[----:B------:R-:W-:Y:S02]  /*2900*/  SEL R15, RZ, 0x1, !P6 ;  /* 0x00000001ff0f7807 */ /* 0x000fe40007000000 */
[----:B------:R-:W-:Y:S02]  /*2910*/  SEL R18, RZ, 0x1, !P4 ;  /* 0x00000001ff127807 */ /* 0x000fe40006000000 */
[----:B------:R-:W-:-:S04]  /*2920*/  ISETP.GT.AND P5, PT, R29, UR5, PT ;  /* 0x000000051d007c0c */ /* 0x000fc8000bfa4270 */
[----:B------:R-:W-:Y:S02]  /*2930*/  SEL R3, RZ, 0x1, !P5 ;  /* 0x00000001ff037807 */ /* 0x000fe40006800000 */
[----:B------:R-:W-:Y:S02]  /*2940*/  IADD3 R15, P4, P5, R15, R17, R24 ;  /* 0x000000110f0f7210 */ /* 0x000fe40007d9e018 */
[----:B------:R-:W-:Y:S02]  /*2950*/  IADD3.X R26, PT, PT, RZ, R26, RZ, P3, P2 ;  /* 0x0000001aff1a7210 */ /* 0x000fe40001fe44ff */
[----:B------:R-:W-:Y:S02]  /*2960*/  ISETP.GT.AND P6, PT, R14, UR5, PT ;  /* 0x000000050e007c0c */ /* 0x000fe4000bfc4270 */
        /* <DEDUP_REMOVED lines=9> */
[----:B------:R-:W-:Y:S02]  /*2a00*/  ISETP.GT.AND P2, PT, R22, UR5, PT ;  /* 0x0000000516007c0c */ /* 0x000fe4000bf44270 */
[----:B------:R-:W-:Y:S02]  /*2a10*/  IADD3.X R26, PT, PT, RZ, R26, RZ, P1, P6 ;  /* 0x0000001aff1a7210 */ /* 0x000fe40000fec4ff */
[----:B------:R-:W-:Y:S02]  /*2a20*/  SEL R3, RZ, 0x1, !P2 ;  /* 0x00000001ff037807 */ /* 0x000fe40005000000 */
[----:B------:R-:W-:Y:S02]  /*2a30*/  IADD3.X R26, PT, PT, RZ, R26, RZ, P3, P4 ;  /* 0x0000001aff1a7210 */ /* 0x000fe40001fe84ff */
[----:B------:R-:W-:-:S04]  /*2a40*/  IADD3 R3, P1, P2, R3, R15, R14 ;  /* 0x0000000f03037210 */ /* 0x000fc80007a3e00e */
[----:B------:R-:W-:Y:S01]  /*2a50*/  IADD3.X R26, PT, PT, RZ, R26, RZ, P1, P2 ;  /* 0x0000001aff1a7210 */ /* 0x000fe20000fe44ff */
[----:B------:R-:W-:Y:S08]  /*2a60*/  @P0 BRA `(.L_x_367) ;  /* 0xfffffff800700947 */ /* 0x000ff0000383ffff */
[----:B------:R-:W-:Y:S05]  /*2a70*/  BSYNC.RECONVERGENT B3 ;  /* 0x0000000000037941 */ /* 0x000fea0003800200 */
.L_x_366:
[----:B------:R-:W-:-:S07]  /*2a80*/  VIADD R6, R6, 0xfffff000 ;  /* 0xfffff00006067836 */ /* 0x000fce0000000000 */
.L_x_365:
[----:B-12---:R-:W-:Y:S05]  /*2a90*/  BSYNC.RECONVERGENT B2 ;  /* 0x0000000000027941 */ /* 0x006fea0003800200 */
.L_x_364:
        /* <DEDUP_REMOVED lines=8> */
[----:B------:R-:W-:-:S04]  /*2b20*/  IMAD.IADD R25, R6, 0x1, R9 ;  /* 0x0000000106197824 */ /* 0x000fc800078e0209 */
[C---:B------:R-:W-:Y:S02]  /*2b30*/  VIADD R21, R25.reuse, 0x200 ;  /* 0x0000020019157836 */ /* 0x040fe40000000000 */
[C---:B------:R-:W-:Y:S02]  /*2b40*/  VIADD R13, R25.reuse, 0x400 ;  /* 0x00000400190d7836 */ /* 0x040fe40000000000 */
[C---:B------:R-:W-:Y:S02]  /*2b50*/  VIADD R15, R25.reuse, 0x600 ;  /* 0x00000600190f7836 */ /* 0x040fe40000000000 */
[C---:B------:R-:W-:Y:S02]  /*2b60*/  VIADD R17, R25.reuse, 0x800 ;  /* 0x0000080019117836 */ /* 0x040fe40000000000 */
[C---:B------:R-:W-:Y:S02]  /*2b70*/  VIADD R19, R25.reuse, 0xa00 ;  /* 0x00000a0019137836 */ /* 0x040fe40000000000 */
[----:B------:R-:W-:-:S02]  /*2b80*/  VIADD R27, R25, 0xc00 ;  /* 0x00000c00191b7836 */ /* 0x000fc40000000000 */
[----:B0-----:R-:W-:-:S04]  /*2b90*/  IMAD.WIDE.U32 R28, R25, 0x4, R10 ;  /* 0x00000004191c7825 */ /* 0x001fc800078e000a */
[--C-:B------:R-:W-:Y:S01]  /*2ba0*/  IMAD.WIDE.U32 R20, R21, 0x4, R10.reuse ;  /* 0x0000000415147825 */ /* 0x100fe200078e000a */
[----:B------:R-:W2:Y:S03]  /*2bb0*/  LDG.E R2, desc[UR8][R28.64] ;  /* 0x000000081c027981 */ /* 0x000ea6000c1e1900 */
[--C-:B------:R-:W-:Y:S01]  /*2bc0*/  IMAD.WIDE.U32 R12, R13, 0x4, R10.reuse ;  /* 0x000000040d0c7825 */ /* 0x100fe200078e000a */
[----:B------:R0:W3:Y:S03]  /*2bd0*/  LDG.E R22, desc[UR8][R20.64] ;  /* 0x0000000814167981 */ /* 0x0000e6000c1e1900 */
[--C-:B------:R-:W-:Y:S02]  /*2be0*/  IMAD.WIDE.U32 R14, R15, 0x4, R10.reuse ;  /* 0x000000040f0e7825 */ /* 0x100fe400078e000a */
[----:B------:R1:W4:Y:S02]  /*2bf0*/  LDG.E R12, desc[UR8][R12.64] ;  /* 0x000000080c0c7981 */ /* 0x000324000c1e1900 */
[----:B------:R-:W-:-:S02]  /*2c00*/  IMAD.WIDE.U32 R16, R17, 0x4, R10 ;  /* 0x0000000411107825 */ /* 0x000fc400078e000a */
[----:B------:R-:W5:Y:S02]  /*2c10*/  LDG.E R14, desc[UR8][R14.64] ;  /* 0x000000080e0e7981 */ /* 0x000f64000c1e1900 */
        /* <DEDUP_REMOVED lines=9> */
[----:B--2---:R-:W-:Y:S02]  /*2cb0*/  ISETP.GT.AND P1, PT, R2, UR5, PT ;  /* 0x0000000502007c0c */ /* 0x004fe4000bf24270 */
[----:B---3--:R-:W-:Y:S02]  /*2cc0*/  ISETP.GT.AND P2, PT, R22, UR5, PT ;  /* 0x0000000516007c0c */ /* 0x008fe4000bf44270 */
[----:B-1----:R-:W-:-:S02]  /*2cd0*/  SEL R13, RZ, 0x1, !P1 ;  /* 0x00000001ff0d7807 */ /* 0x002fc40004800000 */
[----:B------:R-:W-:Y:S02]  /*2ce0*/  SEL R2, RZ, 0x1, !P2 ;  /* 0x00000001ff027807 */ /* 0x000fe40005000000 */
[----:B----4-:R-:W-:Y:S02]  /*2cf0*/  ISETP.GT.AND P1, PT, R12, UR5, PT ;  /* 0x000000050c007c0c */ /* 0x010fe4000bf24270 */
[----:B-----5:R-:W-:Y:S02]  /*2d00*/  ISETP.GT.AND P2, PT, R14, UR5, PT ;  /* 0x000000050e007c0c */ /* 0x020fe4000bf44270 */
[----:B------:R-:W-:Y:S02]  /*2d10*/  IADD3 R12, P5, P6, R2, R3, R13 ;  /* 0x00000003020c7210 */ /* 0x000fe40007ebe00d */
[----:B------:R-:W-:Y:S02]  /*2d20*/  SEL R3, RZ, 0x1, !P1 ;  /* 0x00000001ff037807 */ /* 0x000fe40004800000 */
[----:B------:R-:W-:-:S02]  /*2d30*/  SEL R2, RZ, 0x1, !P2 ;  /* 0x00000001ff027807 */ /* 0x000fc40005000000 */
[----:B------:R-:W-:Y:S02]  /*2d40*/  ISETP.GT.AND P3, PT, R16, UR5, PT ;  /* 0x0000000510007c0c */ /* 0x000fe4000bf64270 */
[----:B------:R-:W-:Y:S02]  /*2d50*/  ISETP.GT.AND P4, PT, R18, UR5, PT ;  /* 0x0000000512007c0c */ /* 0x000fe4000bf84270 */
[----:B0-----:R-:W-:Y:S02]  /*2d60*/  IADD3 R11, P1, P2, R2, R12, R3 ;  /* 0x0000000c020b7210 */ /* 0x001fe40007a3e003 */
[----:B------:R-:W-:Y:S02]  /*2d70*/  SEL R3, RZ, 0x1, !P3 ;  /* 0x00000001ff037807 */ /* 0x000fe40005800000 */
[----:B------:R-:W-:Y:S02]  /*2d80*/  SEL R2, RZ, 0x1, !P4 ;  /* 0x00000001ff027807 */ /* 0x000fe40006000000 */
        /* <DEDUP_REMOVED lines=10> */
.L_x_369:
[----:B------:R-:W-:Y:S05]  /*2e30*/  BSYNC.RECONVERGENT B2 ;  /* 0x0000000000027941 */ /* 0x000fea0003800200 */
.L_x_368:
[----:B------:R-:W-:Y:S05]  /*2e40*/  @!P0 BRA `(.L_x_363) ;  /* 0x0000000000c08947 */ /* 0x000fea0003800000 */
[----:B------:R-:W-:Y:S01]  /*2e50*/  ISETP.GE.U32.AND P1, PT, R23, 0x4, PT ;  /* 0x000000041700780c */ /* 0x000fe20003f26070 */
[----:B------:R-:W-:Y:S01]  /*2e60*/  BSSY.RECONVERGENT B2, `(.L_x_370) ;  /* 0x000001d000027945 */ /* 0x000fe20003800200 */
[----:B------:R-:W-:-:S11]  /*2e70*/  LOP3.LUT P0, RZ, R8, 0x3, RZ, 0xc0, !PT ;  /* 0x0000000308ff7812 */ /* 0x000fd6000780c0ff */
[----:B------:R-:W-:Y:S05]  /*2e80*/  @!P1 BRA `(.L_x_371) ;  /* 0x0000000000689947 */ /* 0x000fea0003800000 */
[----:B------:R-:W0:Y:S01]  /*2e90*/  LDC.64 R10, c[0x0][0x380] ;  /* 0x0000e000ff0a7b82 */ /* 0x000e220000000a00 */
[----:B------:R-:W-:-:S04]  /*2ea0*/  IMAD.IADD R9, R6, 0x1, R9 ;  /* 0x0000000106097824 */ /* 0x000fc800078e0209 */
[C---:B------:R-:W-:Y:S02]  /*2eb0*/  VIADD R13, R9.reuse, 0x200 ;  /* 0x00000200090d7836 */ /* 0x040fe40000000000 */
[C---:B------:R-:W-:Y:S02]  /*2ec0*/  VIADD R15, R9.reuse, 0x400 ;  /* 0x00000400090f7836 */ /* 0x040fe40000000000 */
[C---:B------:R-:W-:Y:S02]  /*2ed0*/  VIADD R17, R9.reuse, 0x600 ;  /* 0x0000060009117836 */ /* 0x040fe40000000000 */
[----:B0-----:R-:W-:-:S04]  /*2ee0*/  IMAD.WIDE.U32 R8, R9, 0x4, R10 ;  /* 0x0000000409087825 */ /* 0x001fc800078e000a */
[--C-:B------:R-:W-:Y:S02]  /*2ef0*/  IMAD.WIDE.U32 R12, R13, 0x4, R10.reuse ;  /* 0x000000040d0c7825 */ /* 0x100fe400078e000a */
[----:B------:R-:W2:Y:S02]  /*2f00*/  LDG.E R8, desc[UR8][R8.64] ;  /* 0x0000000808087981 */ /* 0x000ea4000c1e1900 */
[--C-:B------:R-:W-:Y:S02]  /*2f10*/  IMAD.WIDE.U32 R14, R15, 0x4, R10.reuse ;  /* 0x000000040f0e7825 */ /* 0x100fe400078e000a */
[----:B------:R-:W3:Y:S02]  /*2f20*/  LDG.E R12, desc[UR8][R12.64] ;  /* 0x000000080c0c7981 */ /* 0x000ee4000c1e1900 */
[----:B------:R-:W-:Y:S02]  /*2f30*/  IMAD.WIDE.U32 R10, R17, 0x4, R10 ;  /* 0x00000004110a7825 */ /* 0x000fe400078e000a */
[----:B------:R-:W4:Y:S04]  /*2f40*/  LDG.E R14, desc[UR8][R14.64] ;  /* 0x000000080e0e7981 */ /* 0x000f28000c1e1900 */
[----:B------:R-:W5:Y:S01]  /*2f50*/  LDG.E R10, desc[UR8][R10.64] ;  /* 0x000000080a0a7981 */ /* 0x000f62000c1e1900 */
[----:B------:R-:W-:Y:S01]  /*2f60*/  VIADD R6, R6, 0x800 ;  /* 0x0000080006067836 */ /* 0x000fe20000000000 */
[----:B--2---:R-:W-:-:S02]  /*2f70*/  ISETP.GT.AND P1, PT, R8, UR5, PT ;  /* 0x0000000508007c0c */ /* 0x004fc4000bf24270 */
[----:B---3--:R-:W-:Y:S02]  /*2f80*/  ISETP.GT.AND P2, PT, R12, UR5, PT ;  /* 0x000000050c007c0c */ /* 0x008fe4000bf44270 */
[----:B------:R-:W-:Y:S02]  /*2f90*/  SEL R2, RZ, 0x1, !P1 ;  /* 0x00000001ff027807 */ /* 0x000fe40004800000 */
[----:B----4-:R-:W-:Y:S02]  /*2fa0*/  ISETP.GT.AND P3, PT, R14, UR5, PT ;  /* 0x000000050e007c0c */ /* 0x010fe4000bf64270 */
[----:B------:R-:W-:Y:S02]  /*2fb0*/  SEL R16, RZ, 0x1, !P2 ;  /* 0x00000001ff107807 */ /* 0x000fe40005000000 */
[----:B-----5:R-:W-:Y:S02]  /*2fc0*/  ISETP.GT.AND P4, PT, R10, UR5, PT ;  /* 0x000000050a007c0c */ /* 0x020fe4000bf84270 */
[----:B------:R-:W-:-:S02]  /*2fd0*/  SEL R17, RZ, 0x1, !P3 ;  /* 0x00000001ff117807 */ /* 0x000fc40005800000 */
[----:B------:R-:W-:Y:S02]  /*2fe0*/  SEL R8, RZ, 0x1, !P4 ;  /* 0x00000001ff087807 */ /* 0x000fe40006000000 */
[----:B------:R-:W-:-:S04]  /*2ff0*/  IADD3 R2, P1, P2, R16, R3, R2 ;  /* 0x0000000310027210 */ /* 0x000fc80007a3e002 */
[----:B------:R-:W-:Y:S02]  /*3000*/  IADD3 R3, P3, P4, R8, R2, R17 ;  /* 0x0000000208037210 */ /* 0x000fe40007c7e011 */
[----:B------:R-:W-:-:S04]  /*3010*/  IADD3.X R26, PT, PT, RZ, R26, RZ, P1, P2 ;  /* 0x0000001aff1a7210 */ /* 0x000fc80000fe44ff */
[----:B------:R-:W-:-:S07]  /*3020*/  IADD3.X R26, PT, PT, RZ, R26, RZ, P3, P4 ;  /* 0x0000001aff1a7210 */ /* 0x000fce0001fe84ff */
.L_x_371:
[----:B------:R-:W-:Y:S05]  /*3030*/  BSYNC.RECONVERGENT B2 ;  /* 0x0000000000027941 */ /* 0x000fea0003800200 */
.L_x_370:
[----:B------:R-:W-:Y:S05]  /*3040*/  @!P0 BRA `(.L_x_363) ;  /* 0x0000000000408947 */ /* 0x000fea0003800000 */
[----:B------:R-:W0:Y:S01]  /*3050*/  LDC.64 R8, c[0x0][0x380] ;  /* 0x0000e000ff087b82 */ /* 0x000e220000000a00 */
[----:B------:R-:W-:Y:S01]  /*3060*/  LOP3.LUT R2, R4, 0xffff, RZ, 0xc0, !PT ;  /* 0x0000ffff04027812 */ /* 0x000fe200078ec0ff */
[----:B------:R-:W-:-:S03]  /*3070*/  IMAD.IADD R11, R6, 0x1, R7 ;  /* 0x00000001060b7824 */ /* 0x000fc600078e0207 */
[----:B------:R-:W-:-:S04]  /*3080*/  LEA.HI R2, R2, 0x1, RZ, 0x17 ;  /* 0x0000000102027811 */ /* 0x000fc800078fb8ff */
[----:B------:R-:W-:-:S05]  /*3090*/  LOP3.LUT R2, R2, 0x3, RZ, 0xc0, !PT ;  /* 0x0000000302027812 */ /* 0x000fca00078ec0ff */
[----:B------:R-:W-:-:S07]  /*30a0*/  IMAD.MOV R2, RZ, RZ, -R2 ;  /* 0x000000ffff027224 */ /* 0x000fce00078e0a02 */
.L_x_372:
[----:B0-----:R-:W-:-:S06]  /*30b0*/  IMAD.WIDE.U32 R6, R11, 0x4, R8 ;  /* 0x000000040b067825 */ /* 0x001fcc00078e0008 */
[----:B------:R-:W2:Y:S01]  /*30c0*/  LDG.E R6, desc[UR8][R6.64] ;  /* 0x0000000806067981 */ /* 0x000ea2000c1e1900 */
[----:B------:R-:W-:Y:S02]  /*30d0*/  VIADD R2, R2, 0x1 ;  /* 0x0000000102027836 */ /* 0x000fe40000000000 */
[----:B------:R-:W-:Y:S01]  /*30e0*/  VIADD R11, R11, 0x200 ;  /* 0x000002000b0b7836 */ /* 0x000fe20000000000 */
[----:B--2---:R-:W-:-:S04]  /*30f0*/  ISETP.GT.AND P0, PT, R6, UR5, PT ;  /* 0x0000000506007c0c */ /* 0x004fc8000bf04270 */
[----:B------:R-:W-:Y:S02]  /*3100*/  SEL R4, RZ, 0x1, !P0 ;  /* 0x00000001ff047807 */ /* 0x000fe40004000000 */
[----:B------:R-:W-:Y:S02]  /*3110*/  ISETP.NE.AND P0, PT, R2, RZ, PT ;  /* 0x000000ff0200720c */ /* 0x000fe40003f05270 */
[----:B------:R-:W-:-:S05]  /*3120*/  IADD3 R3, P1, PT, R3, R4, RZ ;  /* 0x0000000403037210 */ /* 0x000fca0007f3e0ff */
[----:B------:R-:W-:-:S06]  /*3130*/  IMAD.X R26, RZ, RZ, R26, P1 ;  /* 0x000000ffff1a7224 */ /* 0x000fcc00008e061a */
[----:B------:R-:W-:Y:S05]  /*3140*/  @P0 BRA `(.L_x_372) ;  /* 0xfffffffc00d80947 */ /* 0x000fea000383ffff */
.L_x_363:
[----:B-12---:R-:W-:Y:S05]  /*3150*/  BSYNC.RECONVERGENT B1 ;  /* 0x0000000000017941 */ /* 0x006fea0003800200 */
.L_x_360:
[----:B0-----:R-:W0:Y:S01]  /*3160*/  S2R R8, SR_LANEID ;  /* 0x0000000000087919 */ /* 0x001e220000000000 */
        /* <DEDUP_REMOVED lines=10> */
[----:B------:R-:W1:Y:S01]  /*3210*/  SHFL.DOWN PT, R4, R11, 0x2, 0x1f ;  /* 0x08401f000b047f89 */ /* 0x000e6200000e0000 */
[----:B0-----:R-:W-:-:S04]  /*3220*/  SEL R2, R2, RZ, !P1 ;  /* 0x000000ff02027207 */ /* 0x001fc80004800000 */
[----:B------:R-:W-:Y:S02]  /*3230*/  IADD3 R7, P0, PT, R2, R9, RZ ;  /* 0x0000000902077210 */ /* 0x000fe40007f1e0ff */
[----:B-1----:R-:W-:Y:S02]  /*3240*/  SEL R4, R4, RZ, !P1 ;  /* 0x000000ff04047207 */ /* 0x002fe40004800000 */
[----:B------:R-:W-:Y:S01]  /*3250*/  ISETP.GT.AND P1, PT, R8, 0x1b, PT ;  /* 0x0000001b0800780c */ /* 0x000fe20003f24270 */
[----:B------:R-:W0:Y:S02]  /*3260*/  SHFL.DOWN PT, R2, R7, 0x4, 0x1f ;  /* 0x08801f0007027f89 */ /* 0x000e2400000e0000 */
[----:B------:R-:W-:Y:S02]  /*3270*/  IMAD.X R4, R4, 0x1, R11, P0 ;  /* 0x0000000104047824 */ /* 0x000fe400000e060b */
[----:B------:R-:W1:Y:S03]  /*3280*/  @!P2 S2R R11, SR_CgaCtaId ;  /* 0x00000000000ba919 */ /* 0x000e660000008800 */
[----:B------:R-:W2:Y:S01]  /*3290*/  SHFL.DOWN PT, R3, R4, 0x4, 0x1f ;  /* 0x08801f0004037f89 */ /* 0x000ea200000e0000 */
[----:B0-----:R-:W-:-:S04]  /*32a0*/  SEL R2, R2, RZ, !P1 ;  /* 0x000000ff02027207 */ /* 0x001fc80004800000 */
[----:B------:R-:W-:Y:S02]  /*32b0*/  IADD3 R9, P0, PT, R2, R7, RZ ;  /* 0x0000000702097210 */ /* 0x000fe40007f1e0ff */
[----:B--2---:R-:W-:-:S03]  /*32c0*/  SEL R3, R3, RZ, !P1 ;  /* 0x000000ff03037207 */ /* 0x004fc60004800000 */
[----:B------:R-:W0:Y:S01]  /*32d0*/  SHFL.DOWN PT, R2, R9, 0x8, 0x1f ;  /* 0x09001f0009027f89 */ /* 0x000e2200000e0000 */
[----:B------:R-:W-:Y:S01]  /*32e0*/  ISETP.GT.AND P1, PT, R8, 0x17, PT ;  /* 0x000000170800780c */ /* 0x000fe20003f24270 */
[----:B------:R-:W-:-:S05]  /*32f0*/  IMAD.X R6, R3, 0x1, R4, P0 ;  /* 0x0000000103067824 */ /* 0x000fca00000e0604 */
[----:B------:R-:W2:Y:S01]  /*3300*/  SHFL.DOWN PT, R3, R6, 0x8, 0x1f ;  /* 0x09001f0006037f89 */ /* 0x000ea200000e0000 */
[----:B0-----:R-:W-:-:S04]  /*3310*/  SEL R2, R2, RZ, !P1 ;  /* 0x000000ff02027207 */ /* 0x001fc80004800000 */
[----:B------:R-:W-:Y:S02]  /*3320*/  IADD3 R7, P0, PT, R2, R9, RZ ;  /* 0x0000000902077210 */ /* 0x000fe40007f1e0ff */
[----:B--2---:R-:W-:-:S03]  /*3330*/  SEL R3, R3, RZ, !P1 ;  /* 0x000000ff03037207 */ /* 0x004fc60004800000 */
[----:B------:R-:W0:Y:S01]  /*3340*/  SHFL.DOWN PT, R2, R7, 0x10, 0x1f ;  /* 0x0a001f0007027f89 */ /* 0x000e2200000e0000 */
[----:B------:R-:W-:Y:S02]  /*3350*/  ISETP.GT.AND P1, PT, R8, 0xf, PT ;  /* 0x0000000f0800780c */ /* 0x000fe40003f24270 */
[----:B------:R-:W-:Y:S01]  /*3360*/  @!P2 MOV R8, 0x400 ;  /* 0x000004000008a802 */ /* 0x000fe20000000f00 */
[----:B------:R-:W-:Y:S01]  /*3370*/  IMAD.X R4, R3, 0x1, R6, P0 ;  /* 0x0000000103047824 */ /* 0x000fe200000e0606 */
[----:B------:R-:W-:Y:S02]  /*3380*/  @!P2 SHF.R.U32.HI R6, RZ, 0x2, R5 ;  /* 0x00000002ff06a819 */ /* 0x000fe40000011605 */
[----:B-1----:R-:W-:Y:S02]  /*3390*/  @!P2 LEA R11, R11, R8, 0x18 ;  /* 0x000000080b0ba211 */ /* 0x002fe400078ec0ff */
[----:B------:R-:W1:Y:S01]  /*33a0*/  SHFL.DOWN PT, R3, R4, 0x10, 0x1f ;  /* 0x0a001f0004037f89 */ /* 0x000e6200000e0000 */
[----:B------:R-:W-:-:S05]  /*33b0*/  @!P2 LOP3.LUT R6, R6, 0xf8, RZ, 0xc0, !PT ;  /* 0x000000f80606a812 */ /* 0x000fca00078ec0ff */
        /* <DEDUP_REMOVED lines=9> */
[----:B------:R-:W0:Y:S01]  /*3450*/  S2UR UR5, SR_CgaCtaId ;  /* 0x00000000000579c3 */ /* 0x000e220000008800 */
[----:B------:R-:W-:Y:S02]  /*3460*/  UMOV UR4, 0x400 ;  /* 0x0000040000047882 */ /* 0x000fe40000000000 */
[----:B0-----:R-:W-:-:S09]  /*3470*/  ULEA UR4, UR5, UR4, 0x18 ;  /* 0x0000000405047291 */ /* 0x001fd2000f8ec0ff */
[----:B------:R-:W-:Y:S04]  /*3480*/  LDS.64 R8, [UR4+0x18] ;  /* 0x00001804ff087984 */ /* 0x000fe80008000a00 */
[----:B------:R-:W2:Y:S04]  /*3490*/  LDS.128 R24, [UR4+0x20] ;  /* 0x00002004ff187984 */ /* 0x000ea80008000c00 */
[----:B------:R-:W0:Y:S04]  /*34a0*/  LDS.128 R4, [UR4+0x30] ;  /* 0x00003004ff047984 */ /* 0x000e280008000c00 */
[----:B------:R-:W1:Y:S04]  /*34b0*/  LDS.128 R20, [UR4+0x40] ;  /* 0x00004004ff147984 */ /* 0x000e680008000c00 */
[----:B------:R-:W3:Y:S04]  /*34c0*/  LDS.128 R16, [UR4+0x50] ;  /* 0x00005004ff107984 */ /* 0x000ee80008000c00 */
[----:B------:R-:W4:Y:S01]  /*34d0*/  LDS.128 R12, [UR4+0x60] ;  /* 0x00006004ff0c7984 */ /* 0x000f220008000c00 */
[----:B--2---:R-:W-:-:S04]  /*34e0*/  IADD3 R11, P1, P2, R24, R8, R2 ;  /* 0x00000008180b7210 */ /* 0x004fc80007a3e002 */
[----:B------:R-:W-:Y:S02]  /*34f0*/  IADD3.X R25, PT, PT, R25, R9, R3, P1, P2 ;  /* 0x0000000919197210 */ /* 0x000fe40000fe4403 */
[----:B0-----:R-:W-:Y:S02]  /*3500*/  IADD3 R3, P1, P2, R4, R11, R26 ;  /* 0x0000000b04037210 */ /* 0x001fe40007a3e01a */
[----:B------:R-:W0:Y:S02]  /*3510*/  LDS.128 R8, [UR4+0x70] ;  /* 0x00007004ff087984 */ /* 0x000e240008000c00 */
[----:B------:R-:W-:Y:S02]  /*3520*/  IADD3.X R5, PT, PT, R5, R25, R27, P1, P2 ;  /* 0x0000001905057210 */ /* 0x000fe40000fe441b */
[----:B------:R-:W2:Y:S01]  /*3530*/  LDS.128 R24, [UR4+0x80] ;  /* 0x00008004ff187984 */ /* 0x000ea20008000c00 */
[----:B-1----:R-:W-:-:S04]  /*3540*/  IADD3 R3, P1, P2, R20, R3, R6 ;  /* 0x0000000314037210 */ /* 0x002fc80007a3e006 */
[----:B---3--:R-:W-:Y:S02]  /*3550*/  IADD3 R3, P3, P4, R16, R3, R22 ;  /* 0x0000000310037210 */ /* 0x008fe40007c7e016 */
[----:B------:R-:W-:Y:S02]  /*3560*/  IADD3.X R7, PT, PT, R21, R5, R7, P1, P2 ;  /* 0x0000000515077210 */ /* 0x000fe40000fe4407 */
[----:B----4-:R-:W-:Y:S02]  /*3570*/  IADD3 R3, P1, P2, R12, R3, R18 ;  /* 0x000000030c037210 */ /* 0x010fe40007a3e012 */
[----:B------:R-:W-:-:S04]  /*3580*/  IADD3.X R17, PT, PT, R17, R7, R23, P3, P4 ;  /* 0x0000000711117210 */ /* 0x000fc80001fe8417 */
[----:B------:R-:W-:Y:S02]  /*3590*/  IADD3.X R13, PT, PT, R13, R17, R19, P1, P2 ;  /* 0x000000110d0d7210 */ /* 0x000fe40000fe4413 */
[----:B0-----:R-:W-:-:S04]  /*35a0*/  IADD3 R3, P3, P4, R8, R3, R14 ;  /* 0x0000000308037210 */ /* 0x001fc80007c7e00e */
[----:B--2---:R-:W-:Y:S02]  /*35b0*/  IADD3 R3, P1, P2, R24, R3, R10 ;  /* 0x0000000318037210 */ /* 0x004fe40007a3e00a */
[----:B------:R-:W-:Y:S02]  /*35c0*/  IADD3.X R9, PT, PT, R9, R13, R15, P3, P4 ;  /* 0x0000000d09097210 */ /* 0x000fe40001fe840f */
[----:B------:R-:W-:Y:S02]  /*35d0*/  IADD3 R2, P3, PT, R3, R26, RZ ;  /* 0x0000001a03027210 */ /* 0x000fe40007f7e0ff */
[----:B------:R-:W-:-:S05]  /*35e0*/  IADD3.X R3, PT, PT, R25, R9, R11, P1, P2 ;  /* 0x0000000919037210 */ /* 0x000fca0000fe440b */
[----:B------:R-:W-:-:S07]  /*35f0*/  IMAD.X R3, R3, 0x1, R27, P3 ;  /* 0x0000000103037824 */ /* 0x000fce00018e061b */
.L_x_359:
[----:B------:R-:W-:Y:S05]  /*3600*/  BSYNC.RECONVERGENT B0 ;  /* 0x0000000000007941 */ /* 0x000fea0003800200 */
.L_x_343:
[----:B------:R-:W-:Y:S05]  /*3610*/  @P0 EXIT ;  /* 0x000000000000094d */ /* 0x000fea0003800000 */
[----:B------:R-:W3:Y:S02]  /*3620*/  LDC.64 R4, c[0x0][0x390] ;  /* 0x0000e400ff047b82 */ /* 0x000ee40000000a00 */
[----:B---3--:R-:W-:-:S05]  /*3630*/  IMAD.WIDE.U32 R4, R0, 0x8, R4 ;  /* 0x0000000800047825 */ /* 0x008fca00078e0004 */
[----:B------:R-:W-:Y:S01]  /*3640*/  STG.E.64 desc[UR8][R4.64], R2 ;  /* 0x0000000204007986 */ /* 0x000fe2000c101b08 */
[----:B------:R-:W-:Y:S05]  /*3650*/  EXIT ;  /* 0x000000000000794d */ /* 0x000fea0003800000 */
.L_x_373:
        /* <DEDUP_REMOVED lines=10> */
.L_x_914:


//--------------------- .text._ZN3cub18CUB_300001_SM_10006detail6reduce28DeviceReduceSingleTileKernelINS2_10policy_hubIljN4cuda3std3__44plusIlEEE10Policy1000EN6thrust24THRUST_300001_SM_1000_NS18transform_iteratorI17greater_than_fiveNSD_6detail15normal_iteratorINSD_10device_ptrIiEEEEllEEPljS9_llNS7_10__identityEEEvT0_T1_T2_T3_T4_T6_ --------------------------
	.section	.text._ZN3cub18CUB_300001_SM_10006detail6reduce28DeviceReduceSingleTileKernelINS2_10policy_hubIljN4cuda3std3__44plusIlEEE10Policy1000EN6thrust24THRUST_300001_SM_1000_NS18transform_iteratorI17greater_than_fiveNSD_6detail15normal_iteratorINSD_10device_ptrIiEEEEllEEPljS9_llNS7_10__identityEEEvT0_T1_T2_T3_T4_T6_,"ax",@progbits
	.align	128
        .global         _ZN3cub18CUB_300001_SM_10006detail6reduce28DeviceReduceSingleTileKernelINS2_10policy_hubIljN4cuda3std3__44plusIlEEE10Policy1000EN6thrust24THRUST_300001_SM_1000_NS18transform_iteratorI17greater_than_fiveNSD_6detail15normal_iteratorINSD_10device_ptrIiEEEEllEEPljS9_llNS7_10__identityEEEvT0_T1_T2_T3_T4_T6_
        .type           _ZN3cub18CUB_300001_SM_10006detail6reduce28DeviceReduceSingleTileKernelINS2_10policy_hubIljN4cuda3std3__44plusIlEEE10Policy1000EN6thrust24THRUST_300001_SM_1000_NS18transform_iteratorI17greater_than_fiveNSD_6detail15normal_iteratorINSD_10device_ptrIiEEEEllEEPljS9_llNS7_10__identityEEEvT0_T1_T2_T3_T4_T6_,@function
        .size           _ZN3cub18CUB_300001_SM_10006detail6reduce28DeviceReduceSingleTileKernelINS2_10policy_hubIljN4cuda3std3__44plusIlEEE10Policy1000EN6thrust24THRUST_300001_SM_1000_NS18transform_iteratorI17greater_than_fiveNSD_6detail15normal_iteratorINSD_10device_ptrIiEEEEllEEPljS9_llNS7_10__identityEEEvT0_T1_T2_T3_T4_T6_,(.L_x_915 - _ZN3cub18CUB_300001_SM_10006detail6reduce28DeviceReduceSingleTileKernelINS2_10policy_hubIljN4cuda3std3__44plusIlEEE10Policy1000EN6thrust24THRUST_300001_SM_1000_NS18transform_iteratorI17greater_than_fiveNSD_6detail15normal_iteratorINSD_10device_ptrIiEEEEllEEPljS9_llNS7_10__identityEEEvT0_T1_T2_T3_T4_T6_)
        .other          _ZN3cub18CUB_300001_SM_10006detail6reduce28DeviceReduceSingleTileKernelINS2_10policy_hubIljN4cuda3std3__44plusIlEEE10Policy1000EN6thrust24THRUST_300001_SM_1000_NS18transform_iteratorI17greater_than_fiveNSD_6detail15normal_iteratorINSD_10device_ptrIiEEEEllEEPljS9_llNS7_10__identityEEEvT0_T1_T2_T3_T4_T6_,@"STO_CUDA_ENTRY STV_DEFAULT"
_ZN3cub18CUB_300001_SM_10006detail6reduce28DeviceReduceSingleTileKernelINS2_10policy_hubIljN4cuda3std3__44plusIlEEE10Policy1000EN6thrust24THRUST_300001_SM_1000_NS18transform_iteratorI17greater_than_fiveNSD_6detail15normal_iteratorINSD_10device_ptrIiEEEEllEEPljS9_llNS7_10__identityEEEvT0_T1_T2_T3_T4_T6_:
.text._ZN3cub18CUB_300001_SM_10006detail6reduce28DeviceReduceSingleTileKernelINS2_10policy_hubIljN4cuda3std3__44plusIlEEE10Policy1000EN6thrust24THRUST_300001_SM_1000_NS18transform_iteratorI17greater_than_fiveNSD_6detail15normal_iteratorINSD_10device_ptrIiEEEEllEEPljS9_llNS7_10__identityEEEvT0_T1_T2_T3_T4_T6_:
        /* <DEDUP_REMOVED lines=13> */
.L_x_374:
[----:B------:R-:W-:Y:S01]  /*00d0*/  ISETP.GT.U32.AND P0, PT, R32, 0xdff, PT ;  /* 0x00000dff2000780c */ /* 0x000fe20003f04070 */
[----:B------:R-:W-:-:S12]  /*00e0*/  BSSY.RECONVERGENT B0, `(.L_x_375) ;  /* 0x0000309000007945 */ /* 0x000fd80003800200 */
[----:B------:R-:W-:Y:S05]  /*00f0*/  @P0 BRA `(.L_x_376) ;  /* 0x0000001800380947 */ /* 0x000fea0003800000 */
        /* <DEDUP_REMOVED lines=16> */
.L_x_378:
[----:B------:R-:W-:Y:S05]  /*0200*/  BSYNC.RECONVERGENT B1 ;  /* 0x0000000000017941 */ /* 0x000fea0003800200 */
.L_x_377:
        /* <DEDUP_REMOVED lines=17> */
.L_x_383:
        /* <DEDUP_REMOVED lines=70> */
.L_x_382:
[----:B------:R-:W-:Y:S05]  /*0780*/  BSYNC.RECONVERGENT B2 ;  /* 0x0000000000027941 */ /* 0x000fea0003800200 */
.L_x_381:
        /* <DEDUP_REMOVED lines=29> */
[----:B0-----:R-:W-:Y:S02]  /*0960*/  IADD3 R6, P1, P2, R0, R8, R9 ;  /* 0x0000000800067210 */ /* 0x001fe40007a3e009 */
[----:B------:R-:W-:-:S02]  /*0970*/  SEL R7, RZ, 0x1, !P3 ;  /* 0x00000001ff077807 */ /* 0x000fc40005800000 */
        /* <DEDUP_REMOVED lines=11> */
.L_x_385:
[----:B------:R-:W-:Y:S05]  /*0a30*/  BSYNC.RECONVERGENT B2 ;  /* 0x0000000000027941 */ /* 0x000fea0003800200 */
.L_x_384:
        /* <DEDUP_REMOVED lines=26> */
.L_x_387:
[----:B------:R-:W-:Y:S05]  /*0be0*/  BSYNC.RECONVERGENT B2 ;  /* 0x0000000000027941 */ /* 0x000fea0003800200 */
.L_x_386:
[----:B------:R-:W-:Y:S05]  /*0bf0*/  @!P0 BRA `(.L_x_380) ;  /* 0x0000000000388947 */ /* 0x000fea0003800000 */
[----:B------:R-:W0:Y:S02]  /*0c00*/  LDC.64 R6, c[0x0][0x380] ;  /* 0x0000e000ff067b82 */ /* 0x000e240000000a00 */
[----:B0-----:R-:W-:-:S04]  /*0c10*/  IMAD.WIDE.U32 R6, R3, 0x4, R6 ;  /* 0x0000000403067825 */ /* 0x001fc800078e0006 */
[----:B------:R-:W-:-:S07]  /*0c20*/  IMAD.MOV R3, RZ, RZ, -R4 ;  /* 0x000000ffff037224 */ /* 0x000fce00078e0a04 */
.L_x_388:
[----:B------:R0:W2:Y:S01]  /*0c30*/  LDG.E R4, desc[UR6][R6.64] ;  /* 0x0000000606047981 */ /* 0x0000a2000c1e1900 */
[----:B------:R-:W2:Y:S01]  /*0c40*/  LDCU UR4, c[0x0][0x388] ;  /* 0x00007100ff0477ac */ /* 0x000ea20008000800 */
        /* <DEDUP_REMOVED lines=9> */
.L_x_380:
[----:B------:R-:W-:Y:S05]  /*0ce0*/  BSYNC.RECONVERGENT B1 ;  /* 0x0000000000017941 */ /* 0x000fea0003800200 */
.L_x_379:
        /* <DEDUP_REMOVED lines=77> */
.L_x_389:
        /* <DEDUP_REMOVED lines=26> */
[----:B------:R-:W-:Y:S01]  /*1360*/  VIADD R4, R3, 0x8 ;  /* 0x0000000803047836 */ /* 0x000fe20000000000 */
[----:B------:R-:W1:Y:S02]  /*1370*/  @!P2 S2R R11, SR_CgaCtaId ;  /* 0x00000000000ba919 */ /* 0x000e640000008800 */
        /* <DEDUP_REMOVED lines=12> */
[----:B------:R-:W-:Y:S02]  /*1440*/  IMAD.X R7, R2, 0x1, R10, P1 ;  /* 0x0000000102077824 */ /* 0x000fe400008e060a */
[----:B------:R-:W-:Y:S01]  /*1450*/  VIADD R2, R3, 0x10 ;  /* 0x0000001003027836 */ /* 0x000fe20000000000 */
[----:B------:R-:W-:Y:S02]  /*1460*/  @!P2 SHF.R.U32.HI R3, RZ, 0x2, R5 ;  /* 0x00000002ff03a819 */ /* 0x000fe40000011605 */
[----:B------:R-:W2:Y:S02]  /*1470*/  SHFL.DOWN PT, R4, R7, 0x10, R9 ;  /* 0x0a00000007047989 */ /* 0x000ea400000e0009 */
[----:B------:R-:W-:Y:S02]  /*1480*/  ISETP.GT.AND P0, PT, R2, R9, PT ;  /* 0x000000090200720c */ /* 0x000fe40003f04270 */
[----:B------:R-:W-:-:S04]  /*1490*/  @!P2 MOV R2, 0x400 ;  /* 0x000004000002a802 */ /* 0x000fc80000000f00 */
[----:B-1----:R-:W-:Y:S02]  /*14a0*/  @!P2 LEA R11, R11, R2, 0x18 ;  /* 0x000000020b0ba211 */ /* 0x002fe400078ec0ff */
[----:B0-----:R-:W-:-:S04]  /*14b0*/  SEL R0, R0, RZ, !P0 ;  /* 0x000000ff00007207 */ /* 0x001fc80004000000 */
[----:B------:R-:W-:Y:S02]  /*14c0*/  IADD3 R2, P1, PT, R0, R6, RZ ;  /* 0x0000000600027210 */ /* 0x000fe40007f3e0ff */
[----:B------:R-:W-:Y:S02]  /*14d0*/  @!P2 LOP3.LUT R0, R3, 0xf8, RZ, 0xc0, !PT ;  /* 0x000000f80300a812 */ /* 0x000fe400078ec0ff */
[----:B--2---:R-:W-:Y:S02]  /*14e0*/  SEL R4, R4, RZ, !P0 ;  /* 0x000000ff04047207 */ /* 0x004fe40004000000 */
[----:B------:R-:W-:Y:S01]  /*14f0*/  ISETP.NE.AND P0, PT, R5, RZ, PT ;  /* 0x000000ff0500720c */ /* 0x000fe20003f05270 */
[----:B------:R-:W-:Y:S02]  /*1500*/  @!P2 IMAD.IADD R11, R0, 0x1, R11 ;  /* 0x00000001000ba824 */ /* 0x000fe400078e020b */
        /* <DEDUP_REMOVED lines=9> */
[----:B------:R-:W-:Y:S01]  /*15a0*/  ISETP.GT.U32.AND P6, PT, R32, 0x1a0, PT ;  /* 0x000001a02000780c */ /* 0x000fe20003fc4070 */
[----:B-1----:R-:W-:-:S09]  /*15b0*/  ULEA UR4, UR5, UR4, 0x18 ;  /* 0x0000000405047291 */ /* 0x002fd2000f8ec0ff */
[----:B------:R-:W1:Y:S04]  /*15c0*/  LDS.64 R24, [UR4+0x18] ;  /* 0x00001804ff187984 */ /* 0x000e680008000a00 */
[----:B------:R-:W2:Y:S04]  /*15d0*/  LDS.128 R4, [UR4+0x20] ;  /* 0x00002004ff047984 */ /* 0x000ea80008000c00 */
[----:B0-----:R-:W0:Y:S04]  /*15e0*/  LDS.128 R8, [UR4+0x30] ;  /* 0x00003004ff087984 */ /* 0x001e280008000c00 */
[----:B------:R-:W3:Y:S04]  /*15f0*/  LDS.128 R12, [UR4+0x40] ;  /* 0x00004004ff0c7984 */ /* 0x000ee80008000c00 */
[----:B------:R-:W4:Y:S04]  /*1600*/  LDS.128 R16, [UR4+0x50] ;  /* 0x00005004ff107984 */ /* 0x000f280008000c00 */
[----:B------:R-:W5:Y:S01]  /*1610*/  LDS.128 R20, [UR4+0x60] ;  /* 0x00006004ff147984 */ /* 0x000f620008000c00 */
[----:B-1----:R-:W-:-:S02]  /*1620*/  SEL R28, R24, RZ, P1 ;  /* 0x000000ff181c7207 */ /* 0x002fc40000800000 */
[----:B------:R-:W-:Y:S02]  /*1630*/  SEL R0, R25, RZ, P1 ;  /* 0x000000ff19007207 */ /* 0x000fe40000800000 */
[----:B--2---:R-:W-:Y:S01]  /*1640*/  SEL R33, R4, RZ, P2 ;  /* 0x000000ff04217207 */ /* 0x004fe20001000000 */
[----:B------:R-:W1:Y:S01]  /*1650*/  LDS.128 R24, [UR4+0x70] ;  /* 0x00007004ff187984 */ /* 0x000e620008000c00 */
[----:B------:R-:W-:Y:S02]  /*1660*/  SEL R4, R5, RZ, P2 ;  /* 0x000000ff05047207 */ /* 0x000fe40001000000 */
[----:B------:R-:W-:Y:S02]  /*1670*/  IADD3 R33, P3, P4, R33, R28, R2 ;  /* 0x0000001c21217210 */ /* 0x000fe40007c7e002 */
[----:B------:R-:W2:Y:S01]  /*1680*/  LDS.128 R28, [UR4+0x80] ;  /* 0x00008004ff1c7984 */ /* 0x000ea20008000c00 */
[C---:B------:R-:W-:Y:S02]  /*1690*/  ISETP.GT.U32.AND P1, PT, R32.reuse, 0x60, PT ;  /* 0x000000602000780c */ /* 0x040fe40003f24070 */
[----:B------:R-:W-:-:S02]  /*16a0*/  ISETP.GT.U32.AND P2, PT, R32, 0x80, PT ;  /* 0x000000802000780c */ /* 0x000fc40003f44070 */
[----:B------:R-:W-:Y:S02]  /*16b0*/  SEL R5, R6, RZ, P1 ;  /* 0x000000ff06057207 */ /* 0x000fe40000800000 */
[----:B0-----:R-:W-:Y:S02]  /*16c0*/  SEL R2, R8, RZ, P2 ;  /* 0x000000ff08027207 */ /* 0x001fe40001000000 */
[----:B------:R-:W-:Y:S02]  /*16d0*/  IADD3.X R0, PT, PT, R4, R0, R3, P3, P4 ;  /* 0x0000000004007210 */ /* 0x000fe40001fe8403 */
[----:B------:R-:W-:Y:S02]  /*16e0*/  SEL R7, R7, RZ, P1 ;  /* 0x000000ff07077207 */ /* 0x000fe40000800000 */
[----:B------:R-:W-:Y:S02]  /*16f0*/  SEL R4, R9, RZ, P2 ;  /* 0x000000ff09047207 */ /* 0x000fe40001000000 */
[----:B------:R-:W-:-:S02]  /*1700*/  IADD3 R2, P3, P4, R2, R33, R5 ;  /* 0x0000002102027210 */ /* 0x000fc40007c7e005 */
[C---:B------:R-:W-:Y:S02]  /*1710*/  ISETP.GT.U32.AND P1, PT, R32.reuse, 0xa0, PT ;  /* 0x000000a02000780c */ /* 0x040fe40003f24070 */
[----:B------:R-:W-:Y:S02]  /*1720*/  ISETP.GT.U32.AND P2, PT, R32, 0xc0, PT ;  /* 0x000000c02000780c */ /* 0x000fe40003f44070 */
[----:B------:R-:W-:Y:S02]  /*1730*/  IADD3.X R4, PT, PT, R4, R0, R7, P3, P4 ;  /* 0x0000000004047210 */ /* 0x000fe40001fe8407 */
[----:B------:R-:W-:Y:S02]  /*1740*/  SEL R3, R10, RZ, P1 ;  /* 0x000000ff0a037207 */ /* 0x000fe40000800000 */
[----:B---3--:R-:W-:Y:S02]  /*1750*/  SEL R0, R12, RZ, P2 ;  /* 0x000000ff0c007207 */ /* 0x008fe40001000000 */
[----:B------:R-:W-:-:S02]  /*1760*/  SEL R10, R11, RZ, P1 ;  /* 0x000000ff0b0a7207 */ /* 0x000fc40000800000 */
[----:B------:R-:W-:Y:S02]  /*1770*/  ISETP.GT.U32.AND P1, PT, R32, 0xe0, PT ;  /* 0x000000e02000780c */ /* 0x000fe40003f24070 */
[----:B------:R-:W-:Y:S02]  /*1780*/  SEL R5, R13, RZ, P2 ;  /* 0x000000ff0d057207 */ /* 0x000fe40001000000 */
[----:B------:R-:W-:Y:S02]  /*1790*/  IADD3 R0, P3, P4, R0, R2, R3 ;  /* 0x0000000200007210 */ /* 0x000fe40007c7e003 */
[----:B------:R-:W-:Y:S02]  /*17a0*/  ISETP.GT.U32.AND P2, PT, R32, 0x100, PT ;  /* 0x000001002000780c */ /* 0x000fe40003f44070 */
[----:B------:R-:W-:Y:S02]  /*17b0*/  SEL R3, R14, RZ, P1 ;  /* 0x000000ff0e037207 */ /* 0x000fe40000800000 */
[----:B------:R-:W-:-:S02]  /*17c0*/  SEL R15, R15, RZ, P1 ;  /* 0x000000ff0f0f7207 */ /* 0x000fc40000800000 */
[----:B------:R-:W-:Y:S02]  /*17d0*/  ISETP.GT.U32.AND P1, PT, R32, 0x120, PT ;  /* 0x000001202000780c */ /* 0x000fe40003f24070 */
[----:B------:R-:W-:Y:S02]  /*17e0*/  IADD3.X R5, PT, PT, R5, R4, R10, P3, P4 ;  /* 0x0000000405057210 */ /* 0x000fe40001fe840a */
[----:B----4-:R-:W-:Y:S02]  /*17f0*/  SEL R2, R16, RZ, P2 ;  /* 0x000000ff10027207 */ /* 0x010fe40001000000 */
[----:B------:R-:W-:Y:S02]  /*1800*/  SEL R4, R17, RZ, P2 ;  /* 0x000000ff11047207 */ /* 0x000fe40001000000 */
[----:B------:R-:W-:Y:S02]  /*1810*/  ISETP.GT.U32.AND P2, PT, R32, 0x140, PT ;  /* 0x000001402000780c */ /* 0x000fe40003f44070 */
[----:B------:R-:W-:-:S02]  /*1820*/  SEL R7, R18, RZ, P1 ;  /* 0x000000ff12077207 */ /* 0x000fc40000800000 */
[----:B------:R-:W-:Y:S02]  /*1830*/  SEL R18, R19, RZ, P1 ;  /* 0x000000ff13127207 */ /* 0x000fe40000800000 */
[----:B------:R-:W-:Y:S02]  /*1840*/  IADD3 R2, P3, P4, R2, R0, R3 ;  /* 0x0000000002027210 */ /* 0x000fe40007c7e003 */
[----:B------:R-:W-:Y:S02]  /*1850*/  ISETP.GT.U32.AND P1, PT, R32, 0x160, PT ;  /* 0x000001602000780c */ /* 0x000fe40003f24070 */
[----:B-----5:R-:W-:Y:S02]  /*1860*/  SEL R0, R20, RZ, P2 ;  /* 0x000000ff14007207 */ /* 0x020fe40001000000 */
[----:B------:R-:W-:Y:S02]  /*1870*/  IADD3.X R4, PT, PT, R4, R5, R15, P3, P4 ;  /* 0x0000000504047210 */ /* 0x000fe40001fe840f */
[----:B------:R-:W-:-:S02]  /*1880*/  SEL R3, R22, RZ, P1 ;  /* 0x000000ff16037207 */ /* 0x000fc40000800000 */
[----:B------:R-:W-:Y:S02]  /*1890*/  SEL R23, R23, RZ, P1 ;  /* 0x000000ff17177207 */ /* 0x000fe40000800000 */
[----:B------:R-:W-:Y:S02]  /*18a0*/  SEL R5, R21, RZ, P2 ;  /* 0x000000ff15057207 */ /* 0x000fe40001000000 */
[----:B------:R-:W-:Y:S02]  /*18b0*/  IADD3 R0, P1, P3, R0, R2, R7 ;  /* 0x0000000200007210 */ /* 0x000fe40007b3e007 */
[----:B-1----:R-:W-:Y:S02]  /*18c0*/  SEL R2, R24, RZ, P5 ;  /* 0x000000ff18027207 */ /* 0x002fe40002800000 */
[----:B------:R-:W-:Y:S02]  /*18d0*/  ISETP.GT.U32.AND P2, PT, R32, 0x1c0, PT ;  /* 0x000001c02000780c */ /* 0x000fe40003f44070 */
[----:B------:R-:W-:-:S02]  /*18e0*/  IADD3.X R5, PT, PT, R5, R4, R18, P1, P3 ;  /* 0x0000000405057210 */ /* 0x000fc40000fe6412 */
[----:B------:R-:W-:Y:S02]  /*18f0*/  IADD3 R2, P3, P4, R2, R0, R3 ;  /* 0x0000000002027210 */ /* 0x000fe40007c7e003 */
[----:B------:R-:W-:Y:S02]  /*1900*/  SEL R0, R26, RZ, P6 ;  /* 0x000000ff1a007207 */ /* 0x000fe40003000000 */
[----:B--2---:R-:W-:Y:S02]  /*1910*/  SEL R3, R28, RZ, P2 ;  /* 0x000000ff1c037207 */ /* 0x004fe40001000000 */
[----:B------:R-:W-:Y:S02]  /*1920*/  ISETP.GT.U32.AND P1, PT, R32, 0x1e0, PT ;  /* 0x000001e02000780c */ /* 0x000fe40003f24070 */
        /* <DEDUP_REMOVED lines=11> */
.L_x_376:
        /* <DEDUP_REMOVED lines=11> */
[----:B------:R-:W-:Y:S01]  /*1a90*/  IMAD.MOV.U32 R17, RZ, RZ, 0xe00 ;  /* 0x00000e00ff117424 */ /* 0x000fe200078e00ff */
[----:B-1----:R-:W-:-:S02]  /*1aa0*/  ISETP.GT.AND P0, PT, R10, UR4, PT ;  /* 0x000000040a007c0c */ /* 0x002fc4000bf04270 */
[----:B--2---:R-:W-:Y:S02]  /*1ab0*/  ISETP.GT.AND P1, PT, R4, UR4, PT ;  /* 0x0000000404007c0c */ /* 0x004fe4000bf24270 */
[----:B---3--:R-:W-:Y:S02]  /*1ac0*/  ISETP.GT.AND P2, PT, R5, UR4, PT ;  /* 0x0000000405007c0c */ /* 0x008fe4000bf44270 */
[----:B------:R-:W-:Y:S02]  /*1ad0*/  SEL R5, RZ, 0x1, !P0 ;  /* 0x00000001ff057807 */ /* 0x000fe40004000000 */
[----:B------:R-:W-:Y:S02]  /*1ae0*/  SEL R4, RZ, 0x1, !P1 ;  /* 0x00000001ff047807 */ /* 0x000fe40004800000 */
[----:B------:R-:W-:Y:S02]  /*1af0*/  SEL R25, RZ, 0x1, !P2 ;  /* 0x00000001ff197807 */ /* 0x000fe40005000000 */
[----:B----4-:R-:W-:Y:S01]  /*1b00*/  ISETP.GT.AND P2, PT, R6, UR4, PT ;  /* 0x0000000406007c0c */ /* 0x010fe2000bf44270 */
[----:B------:R-:W-:Y:S01]  /*1b10*/  VIADD R6, R32, 0xfffff200 ;  /* 0xfffff20020067836 */ /* 0x000fe20000000000 */
[----:B------:R-:W-:-:S02]  /*1b20*/  IADD3 R25, P0, P1, R25, R4, R5 ;  /* 0x0000000419197210 */ /* 0x000fc4000791e005 */
[----:B-----5:R-:W-:Y:S02]  /*1b30*/  ISETP.GT.AND P3, PT, R7, UR4, PT ;  /* 0x0000000407007c0c */ /* 0x020fe4000bf64270 */
[----:B------:R-:W-:Y:S02]  /*1b40*/  IADD3.X R27, PT, PT, RZ, RZ, RZ, P0, P1 ;  /* 0x000000ffff1b7210 */ /* 0x000fe400007e24ff */
[----:B------:R-:W-:Y:S02]  /*1b50*/  ISETP.GE.U32.AND P0, PT, R6, 0xe00, PT ;  /* 0x00000e000600780c */ /* 0x000fe40003f06070 */
[----:B------:R-:W-:Y:S02]  /*1b60*/  SEL R5, RZ, 0x1, !P2 ;  /* 0x00000001ff057807 */ /* 0x000fe40005000000 */
[----:B------:R-:W-:Y:S02]  /*1b70*/  SEL R4, RZ, 0x1, !P3 ;  /* 0x00000001ff047807 */ /* 0x000fe40005800000 */
[----:B------:R-:W-:-:S02]  /*1b80*/  ISETP.GT.AND P4, PT, R8, UR4, PT ;  /* 0x0000000408007c0c */ /* 0x000fc4000bf84270 */
[----:B------:R-:W-:Y:S02]  /*1b90*/  ISETP.GT.AND P5, PT, R9, UR4, PT ;  /* 0x0000000409007c0c */ /* 0x000fe4000bfa4270 */
[----:B------:R-:W-:Y:S02]  /*1ba0*/  IADD3 R25, P2, P3, R4, R25, R5 ;  /* 0x0000001904197210 */ /* 0x000fe40007b5e005 */
[----:B------:R-:W-:Y:S02]  /*1bb0*/  SEL R5, RZ, 0x1, !P4 ;  /* 0x00000001ff057807 */ /* 0x000fe40006000000 */
[----:B------:R-:W-:Y:S02]  /*1bc0*/  SEL R4, RZ, 0x1, !P5 ;  /* 0x00000001ff047807 */ /* 0x000fe40006800000 */
[----:B------:R-:W-:Y:S02]  /*1bd0*/  IADD3.X R27, PT, PT, RZ, R27, RZ, P2, P3 ;  /* 0x0000001bff1b7210 */ /* 0x000fe400017e64ff */
[----:B------:R-:W-:-:S04]  /*1be0*/  IADD3 R25, P1, P4, R4, R25, R5 ;  /* 0x0000001904197210 */ /* 0x000fc80007c3e005 */
[----:B------:R-:W-:Y:S01]  /*1bf0*/  IADD3.X R27, PT, PT, RZ, R27, RZ, P1, P4 ;  /* 0x0000001bff1b7210 */ /* 0x000fe20000fe84ff */
[----:B------:R-:W-:Y:S08]  /*1c00*/  @!P0 BRA `(.L_x_391) ;  /* 0x0000000000a08947 */ /* 0x000ff00003800000 */
[----:B------:R-:W0:Y:S01]  /*1c10*/  LDC R32, c[0x0][0x398] ;  /* 0x0000e600ff207b82 */ /* 0x000e220000000800 */
[----:B------:R-:W-:Y:S01]  /*1c20*/  IMAD.MOV.U32 R17, RZ, RZ, 0xe00 ;  /* 0x00000e00ff117424 */ /* 0x000fe200078e00ff */
[----:B------:R-:W1:Y:S01]  /*1c30*/  LDCU UR4, c[0x0][0x388] ;  /* 0x00007100ff0477ac */ /* 0x000e620008000800 */
[----:B------:R-:W-:-:S05]  /*1c40*/  NOP ;  /* 0x0000000000007918 */ /* 0x000fca0000000000 */
.L_x_393:
[----:B------:R-:W-:-:S05]  /*1c50*/  IMAD.WIDE.U32 R4, R17, 0x4, R2 ;  /* 0x0000000411047825 */ /* 0x000fca00078e0002 */
[----:B------:R-:W1:Y:S04]  /*1c60*/  LDG.E R13, desc[UR6][R4.64] ;  /* 0x00000006040d7981 */ /* 0x000e68000c1e1900 */
[----:B------:R-:W2:Y:S04]  /*1c70*/  LDG.E R7, desc[UR6][R4.64+0x800] ;  /* 0x0008000604077981 */ /* 0x000ea8000c1e1900 */
[----:B------:R-:W3:Y:S04]  /*1c80*/  LDG.E R8, desc[UR6][R4.64+0x1000] ;  /* 0x0010000604087981 */ /* 0x000ee8000c1e1900 */
[----:B------:R-:W4:Y:S04]  /*1c90*/  LDG.E R9, desc[UR6][R4.64+0x1800] ;  /* 0x0018000604097981 */ /* 0x000f28000c1e1900 */
[----:B------:R-:W5:Y:S04]  /*1ca0*/  LDG.E R10, desc[UR6][R4.64+0x2000] ;  /* 0x00200006040a7981 */ /* 0x000f68000c1e1900 */
[----:B------:R-:W5:Y:S04]  /*1cb0*/  LDG.E R11, desc[UR6][R4.64+0x2800] ;  /* 0x00280006040b7981 */ /* 0x000f68000c1e1900 */
[----:B------:R0:W5:Y:S01]  /*1cc0*/  LDG.E R12, desc[UR6][R4.64+0x3000] ;  /* 0x00300006040c7981 */ /* 0x000162000c1e1900 */
        /* <DEDUP_REMOVED lines=14> */
[----:B------:R-:W-:Y:S02]  /*1db0*/  IADD3.X R27, PT, PT, RZ, R27, RZ, P0, P1 ;  /* 0x0000001bff1b7210 */ /* 0x000fe400007e24ff */
[----:B------:R-:W-:Y:S01]  /*1dc0*/  IADD3 R25, P5, P4, R4, R25, R5 ;  /* 0x0000001904197210 */ /* 0x000fe20007cbe005 */
[----:B------:R-:W-:Y:S01]  /*1dd0*/  IMAD.IADD R5, R32, 0x1, -R17 ;  /* 0x0000000120057824 */ /* 0x000fe200078e0a11 */
[----:B------:R-:W-:Y:S02]  /*1de0*/  ISETP.GT.AND P6, PT, R12, UR4, PT ;  /* 0x000000040c007c0c */ /* 0x000fe4000bfc4270 */
[----:B------:R-:W-:Y:S02]  /*1df0*/  IADD3.X R27, PT, PT, RZ, R27, RZ, P2, P3 ;  /* 0x0000001bff1b7210 */ /* 0x000fe400017e64ff */
[----:B------:R-:W-:-:S02]  /*1e00*/  ISETP.GE.U32.AND P0, PT, R5, 0xe00, PT ;  /* 0x00000e000500780c */ /* 0x000fc40003f06070 */
[----:B------:R-:W-:Y:S02]  /*1e10*/  SEL R4, RZ, 0x1, !P6 ;  /* 0x00000001ff047807 */ /* 0x000fe40007000000 */
[----:B------:R-:W-:Y:S02]  /*1e20*/  IADD3.X R27, PT, PT, RZ, R27, RZ, P5, P4 ;  /* 0x0000001bff1b7210 */ /* 0x000fe40002fe84ff */
[----:B------:R-:W-:-:S05]  /*1e30*/  IADD3 R25, P1, PT, R25, R4, RZ ;  /* 0x0000000419197210 */ /* 0x000fca0007f3e0ff */
[----:B------:R-:W-:Y:S02]  /*1e40*/  IMAD.X R27, RZ, RZ, R27, P1 ;  /* 0x000000ffff1b7224 */ /* 0x000fe400008e061b */
[----:B------:R-:W-:Y:S06]  /*1e50*/  @!P0 BRA `(.L_x_392) ;  /* 0x0000000c009c8947 */ /* 0x000fec0003800000 */
[----:B------:R-:W-:-:S05]  /*1e60*/  VIADD R17, R17, 0xe00 ;  /* 0x00000e0011117836 */ /* 0x000fca0000000000 */
[----:B------:R-:W-:-:S13]  /*1e70*/  ISETP.GT.U32.AND P0, PT, R17, R6, PT ;  /* 0x000000061100720c */ /* 0x000fda0003f04070 */
[----:B------:R-:W-:Y:S05]  /*1e80*/  @!P0 BRA `(.L_x_393) ;  /* 0xfffffffc00708947 */ /* 0x000fea000383ffff */
.L_x_391:
[----:B------:R-:W-:Y:S01]  /*1e90*/  IMAD.IADD R3, R32, 0x1, -R17 ;  /* 0x0000000120037824 */ /* 0x000fe200078e0a11 */
[----:B------:R-:W-:Y:S04]  /*1ea0*/  BSSY.RECONVERGENT B1, `(.L_x_392) ;  /* 0x00000e2000017945 */ /* 0x000fe80003800200 */
[----:B------:R-:W-:-:S04]  /*1eb0*/  ISETP.GE.AND P0, PT, R0, R3, PT ;  /* 0x000000030000720c */ /* 0x000fc80003f06270 */
[----:B------:R-:W-:-:S13]  /*1ec0*/  ISETP.GE.U32.OR P0, PT, R17, R32, P0 ;  /* 0x000000201100720c */ /* 0x000fda0000706470 */
[----:B------:R-:W-:Y:S05]  /*1ed0*/  @P0 BRA `(.L_x_394) ;  /* 0x0000000c00780947 */ /* 0x000fea0003800000 */
[----:B------:R-:W-:Y:S01]  /*1ee0*/  LOP3.LUT R2, RZ, R0, RZ, 0x33, !PT ;  /* 0x00000000ff027212 */ /* 0x000fe200078e33ff */
[----:B------:R-:W-:Y:S01]  /*1ef0*/  BSSY.RECONVERGENT B2, `(.L_x_395) ;  /* 0x0000073000027945 */ /* 0x000fe20003800200 */
[----:B------:R-:W-:Y:S02]  /*1f00*/  IMAD.MOV.U32 R20, RZ, RZ, R0 ;  /* 0x000000ffff147224 */ /* 0x000fe400078e0000 */
[----:B------:R-:W-:-:S04]  /*1f10*/  IADD3 R2, PT, PT, -R17, R32, R2 ;  /* 0x0000002011027210 */ /* 0x000fc80007ffe102 */
[C---:B------:R-:W-:Y:S02]  /*1f20*/  ISETP.GE.U32.AND P0, PT, R2.reuse, 0x1e00, PT ;  /* 0x00001e000200780c */ /* 0x040fe40003f06070 */
[----:B------:R-:W-:-:S04]  /*1f30*/  LEA.HI R19, R2, 0x1, RZ, 0x17 ;  /* 0x0000000102137811 */ /* 0x000fc800078fb8ff */
[----:B------:R-:W-:-:S07]  /*1f40*/  LOP3.LUT R32, R19, 0xf, RZ, 0xc0, !PT ;  /* 0x0000000f13207812 */ /* 0x000fce00078ec0ff */
[----:B------:R-:W-:Y:S05]  /*1f50*/  @!P0 BRA `(.L_x_396) ;  /* 0x0000000400b08947 */ /* 0x000fea0003800000 */
[----:B------:R-:W0:Y:S01]  /*1f60*/  LDC.64 R2, c[0x0][0x380] ;  /* 0x0000e000ff027b82 */ /* 0x000e220000000a00 */
[----:B------:R-:W-:Y:S01]  /*1f70*/  LOP3.LUT R16, R19, 0xfffff0, RZ, 0xc0, !PT ;  /* 0x00fffff013107812 */ /* 0x000fe200078ec0ff */
[----:B------:R-:W-:Y:S01]  /*1f80*/  BSSY.RECONVERGENT B3, `(.L_x_397) ;  /* 0x0000068000037945 */ /* 0x000fe20003800200 */
[C---:B------:R-:W-:Y:S01]  /*1f90*/  LOP3.LUT R20, R0.reuse, 0x1000, RZ, 0xfc, !PT ;  /* 0x0000100000147812 */ /* 0x040fe200078efcff */
[----:B------:R-:W-:Y:S02]  /*1fa0*/  IMAD.IADD R21, R0, 0x1, R17 ;  /* 0x0000000100157824 */ /* 0x000fe400078e0211 */
[----:B------:R-:W-:-:S07]  /*1fb0*/  IMAD.MOV R16, RZ, RZ, -R16 ;  /* 0x000000ffff107224 */ /* 0x000fce00078e0a10 */
.L_x_398:
[C---:B------:R-:W-:Y:S02]  /*1fc0*/  VIADD R13, R21.reuse, 0x200 ;  /* 0x00000200150d7836 */ /* 0x040fe40000000000 */
[----:B0-----:R-:W-:-:S04]  /*1fd0*/  IMAD.WIDE.U32 R8, R21, 0x4, R2 ;  /* 0x0000000415087825 */ /* 0x001fc800078e0002 */
[----:B------:R-:W-:Y:S01]  /*1fe0*/  IMAD.WIDE.U32 R12, R13, 0x4, R2 ;  /* 0x000000040d0c7825 */ /* 0x000fe200078e0002 */
[----:B------:R0:W2:Y:S03]  /*1ff0*/  LDG.E R24, desc[UR6][R8.64] ;  /* 0x0000000608187981 */ /* 0x0000a6000c1e1900 */
[C---:B------:R-:W-:Y:S01]  /*2000*/  VIADD R15, R21.reuse, 0x400 ;  /* 0x00000400150f7836 */ /* 0x040fe20000000000 */
[----:B------:R1:W3:Y:S01]  /*2010*/  LDG.E R23, desc[UR6][R12.64] ;  /* 0x000000060c177981 */ /* 0x0002e2000c1e1900 */
[C---:B------:R-:W-:Y:S02]  /*2020*/  VIADD R31, R21.reuse, 0x600 ;  /* 0x00000600151f7836 */ /* 0x040fe40000000000 */
[C---:B------:R-:W-:Y:S02]  /*2030*/  VIADD R5, R21.reuse, 0xa00 ;  /* 0x00000a0015057836 */ /* 0x040fe40000000000 */
[----:B0-----:R-:W-:-:S02]  /*2040*/  VIADD R9, R21, 0xe00 ;  /* 0x00000e0015097836 */ /* 0x001fc40000000000 */
[----:B------:R-:W-:-:S04]  /*2050*/  IMAD.WIDE.U32 R14, R15, 0x4, R2 ;  /* 0x000000040f0e7825 */ /* 0x000fc800078e0002 */
[--C-:B------:R-:W-:Y:S01]  /*2060*/  IMAD.WIDE.U32 R30, R31, 0x4, R2.reuse ;  /* 0x000000041f1e7825 */ /* 0x100fe200078e0002 */
[----:B------:R0:W4:Y:S03]  /*2070*/  LDG.E R26, desc[UR6][R14.64] ;  /* 0x000000060e1a7981 */ /* 0x000126000c1e1900 */
[----:B------:R-:W-:Y:S01]  /*2080*/  VIADD R7, R21, 0x800 ;  /* 0x0000080015077836 */ /* 0x000fe20000000000 */
[----:B------:R5:W4:Y:S01]  /*2090*/  LDG.E R22, desc[UR6][R30.64] ;  /* 0x000000061e167981 */ /* 0x000b22000c1e1900 */
[----:B------:R-:W-:-:S04]  /*20a0*/  IMAD.WIDE.U32 R4, R5, 0x4, R2 ;  /* 0x0000000405047825 */ /* 0x000fc800078e0002 */
[--C-:B-1----:R-:W-:Y:S01]  /*20b0*/  IMAD.WIDE.U32 R12, R9, 0x4, R2.reuse ;  /* 0x00000004090c7825 */ /* 0x102fe200078e0002 */
[----:B------:R1:W4:Y:S03]  /*20c0*/  LDG.E R28, desc[UR6][R4.64] ;  /* 0x00000006041c7981 */ /* 0x000326000c1e1900 */
[C---:B------:R-:W-:Y:S01]  /*20d0*/  VIADD R9, R21.reuse, 0x1000 ;  /* 0x0000100015097836 */ /* 0x040fe20000000000 */
[----:B------:R-:W4:Y:S01]  /*20e0*/  LDG.E R33, desc[UR6][R12.64] ;  /* 0x000000060c217981 */ /* 0x000f22000c1e1900 */
[----:B------:R-:W-:Y:S02]  /*20f0*/  VIADD R11, R21, 0xc00 ;  /* 0x00000c00150b7836 */ /* 0x000fe40000000000 */
[----:B------:R-:W-:-:S04]  /*2100*/  IMAD.WIDE.U32 R6, R7, 0x4, R2 ;  /* 0x0000000407067825 */ /* 0x000fc800078e0002 */
[--C-:B0-----:R-:W-:Y:S01]  /*2110*/  IMAD.WIDE.U32 R14, R9, 0x4, R2.reuse ;  /* 0x00000004090e7825 */ /* 0x101fe200078e0002 */
[----:B------:R0:W4:Y:S03]  /*2120*/  LDG.E R18, desc[UR6][R6.64] ;  /* 0x0000000606127981 */ /* 0x000126000c1e1900 */
[----:B------:R-:W-:Y:S01]  /*2130*/  IMAD.WIDE.U32 R10, R11, 0x4, R2 ;  /* 0x000000040b0a7825 */ /* 0x000fe200078e0002 */
[----:B------:R-:W4:Y:S03]  /*2140*/  LDG.E R34, desc[UR6][R14.64] ;  /* 0x000000060e227981 */ /* 0x000f26000c1e1900 */
[C---:B------:R-:W-:Y:S01]  /*2150*/  VIADD R9, R21.reuse, 0x1200 ;  /* 0x0000120015097836 */ /* 0x040fe20000000000 */
[----:B------:R0:W4:Y:S01]  /*2160*/  LDG.E R29, desc[UR6][R10.64] ;  /* 0x000000060a1d7981 */ /* 0x000122000c1e1900 */
[----:B-----5:R-:W-:-:S02]  /*2170*/  VIADD R31, R21, 0x1400 ;  /* 0x00001400151f7836 */ /* 0x020fc40000000000 */
[----:B------:R-:W-:Y:S02]  /*2180*/  VIADD R35, R21, 0x1600 ;  /* 0x0000160015237836 */ /* 0x000fe40000000000 */
[----:B-1----:R-:W-:-:S04]  /*2190*/  IMAD.WIDE.U32 R4, R9, 0x4, R2 ;  /* 0x0000000409047825 */ /* 0x002fc800078e0002 */
[----:B------:R-:W-:Y:S02]  /*21a0*/  VIADD R37, R21, 0x1800 ;  /* 0x0000180015257836 */ /* 0x000fe40000000000 */
[--C-:B0-----:R-:W-:Y:S01]  /*21b0*/  IMAD.WIDE.U32 R6, R31, 0x4, R2.reuse ;  /* 0x000000041f067825 */ /* 0x101fe200078e0002 */
[----:B------:R0:W5:Y:S03]  /*21c0*/  LDG.E R4, desc[UR6][R4.64] ;  /* 0x0000000604047981 */ /* 0x000166000c1e1900 */
[----:B------:R-:W-:Y:S02]  /*21d0*/  IMAD.WIDE.U32 R8, R35, 0x4, R2 ;  /* 0x0000000423087825 */ /* 0x000fe400078e0002 */
[----:B------:R1:W5:Y:S02]  /*21e0*/  LDG.E R6, desc[UR6][R6.64] ;  /* 0x0000000606067981 */ /* 0x000364000c1e1900 */
[----:B------:R-:W-:-:S02]  /*21f0*/  VIADD R31, R21, 0x1a00 ;  /* 0x00001a00151f7836 */ /* 0x000fc40000000000 */
[--C-:B------:R-:W-:Y:S01]  /*2200*/  IMAD.WIDE.U32 R10, R37, 0x4, R2.reuse ;  /* 0x00000004250a7825 */ /* 0x100fe200078e0002 */
[----:B------:R1:W5:Y:S03]  /*2210*/  LDG.E R8, desc[UR6][R8.64] ;  /* 0x0000000608087981 */ /* 0x000366000c1e1900 */
[--C-:B------:R-:W-:Y:S02]  /*2220*/  IMAD.WIDE.U32 R30, R31, 0x4, R2.reuse ;  /* 0x000000041f1e7825 */ /* 0x100fe400078e0002 */
[----:B------:R-:W5:Y:S02]  /*2230*/  LDG.E R10, desc[UR6][R10.64] ;  /* 0x000000060a0a7981 */ /* 0x000f64000c1e1900 */
[----:B------:R-:W-:Y:S02]  /*2240*/  VIADD R13, R21, 0x1c00 ;  /* 0x00001c00150d7836 */ /* 0x000fe40000000000 */
[----:B------:R-:W5:Y:S02]  /*2250*/  LDG.E R30, desc[UR6][R30.64] ;  /* 0x000000061e1e7981 */ /* 0x000f64000c1e1900 */
[----:B------:R-:W-:-:S04]  /*2260*/  IMAD.WIDE.U32 R12, R13, 0x4, R2 ;  /* 0x000000040d0c7825 */ /* 0x000fc800078e0002 */
[----:B------:R-:W-:Y:S02]  /*2270*/  VIADD R15, R21, 0x1e00 ;  /* 0x00001e00150f7836 */ /* 0x000fe40000000000 */
[----:B------:R-:W5:Y:S02]  /*2280*/  LDG.E R12, desc[UR6][R12.64] ;  /* 0x000000060c0c7981 */ /* 0x000f64000c1e1900 */
[----:B------:R-:W-:-:S06]  /*2290*/  IMAD.WIDE.U32 R14, R15, 0x4, R2 ;  /* 0x000000040f0e7825 */ /* 0x000fcc00078e0002 */
[----:B------:R-:W5:Y:S01]  /*22a0*/  LDG.E R14, desc[UR6][R14.64] ;  /* 0x000000060e0e7981 */ /* 0x000f62000c1e1900 */
[----:B------:R-:W-:Y:S02]  /*22b0*/  VIADD R16, R16, 0x10 ;  /* 0x0000001010107836 */ /* 0x000fe40000000000 */
[----:B------:R-:W-:Y:S02]  /*22c0*/  VIADD R20, R20, 0x2000 ;  /* 0x0000200014147836 */ /* 0x000fe40000000000 */
[----:B------:R-:W-:Y:S01]  /*22d0*/  VIADD R21, R21, 0x2000 ;  /* 0x0000200015157836 */ /* 0x000fe20000000000 */
[----:B--2---:R-:W-:Y:S02]  /*22e0*/  ISETP.GT.AND P0, PT, R24, UR4, PT ;  /* 0x0000000418007c0c */ /* 0x004fe4000bf04270 */
[----:B---3--:R-:W-:Y:S02]  /*22f0*/  ISETP.GT.AND P1, PT, R23, UR4, PT ;  /* 0x0000000417007c0c */ /* 0x008fe4000bf24270 */
[----:B0-----:R-:W-:-:S02]  /*2300*/  SEL R5, RZ, 0x1, !P0 ;  /* 0x00000001ff057807 */ /* 0x001fc40004000000 */
[----:B------:R-:W-:-:S04]  /*2310*/  SEL R24, RZ, 0x1, !P1 ;  /* 0x00000001ff187807 */ /* 0x000fc80004800000 */
[----:B------:R-:W-:Y:S02]  /*2320*/  IADD3 R25, P3, P2, R24, R25, R5 ;  /* 0x0000001918197210 */ /* 0x000fe40007a7e005 */
[----:B----4-:R-:W-:Y:S02]  /*2330*/  ISETP.GT.AND P0, PT, R26, UR4, PT ;  /* 0x000000041a007c0c */ /* 0x010fe4000bf04270 */
[----:B------:R-:W-:Y:S02]  /*2340*/  ISETP.GT.AND P1, PT, R22, UR4, PT ;  /* 0x0000000416007c0c */ /* 0x000fe4000bf24270 */
[----:B------:R-:W-:Y:S02]  /*2350*/  SEL R22, RZ, 0x1, !P0 ;  /* 0x00000001ff167807 */ /* 0x000fe40004000000 */
[----:B------:R-:W-:Y:S02]  /*2360*/  ISETP.GT.AND P5, PT, R28, UR4, PT ;  /* 0x000000041c007c0c */ /* 0x000fe4000bfa4270 */
[----:B-1----:R-:W-:-:S02]  /*2370*/  SEL R7, RZ, 0x1, !P1 ;  /* 0x00000001ff077807 */ /* 0x002fc40004800000 */
[----:B------:R-:W-:Y:S02]  /*2380*/  SEL R5, RZ, 0x1, !P5 ;  /* 0x00000001ff057807 */ /* 0x000fe40006800000 */
[----:B------:R-:W-:Y:S02]  /*2390*/  ISETP.GT.AND P5, PT, R33, UR4, PT ;  /* 0x0000000421007c0c */ /* 0x000fe4000bfa4270 */
[----:B------:R-:W-:Y:S02]  /*23a0*/  IADD3 R7, P4, P6, R7, R25, R22 ;  /* 0x0000001907077210 */ /* 0x000fe40007e9e016 */
[----:B------:R-:W-:Y:S02]  /*23b0*/  ISETP.GT.AND P1, PT, R18, UR4, PT ;  /* 0x0000000412007c0c */ /* 0x000fe4000bf24270 */
[----:B------:R-:W-:Y:S02]  /*23c0*/  IADD3.X R27, PT, PT, RZ, R27, RZ, P3, P2 ;  /* 0x0000001bff1b7210 */ /* 0x000fe40001fe44ff */
[----:B------:R-:W-:-:S02]  /*23d0*/  SEL R22, RZ, 0x1, !P1 ;  /* 0x00000001ff167807 */ /* 0x000fc40004800000 */
[----:B------:R-:W-:Y:S02]  /*23e0*/  SEL R9, RZ, 0x1, !P5 ;  /* 0x00000001ff097807 */ /* 0x000fe40006800000 */
[----:B------:R-:W-:Y:S02]  /*23f0*/  ISETP.GT.AND P0, PT, R29, UR4, PT ;  /* 0x000000041d007c0c */ /* 0x000fe4000bf04270 */
[----:B------:R-:W-:Y:S02]  /*2400*/  ISETP.GT.AND P5, PT, R34, UR4, PT ;  /* 0x0000000422007c0c */ /* 0x000fe4000bfa4270 */
[----:B------:R-:W-:Y:S02]  /*2410*/  SEL R18, RZ, 0x1, !P0 ;  /* 0x00000001ff127807 */ /* 0x000fe40004000000 */
[----:B------:R-:W-:Y:S02]  /*2420*/  IADD3.X R27, PT, PT, RZ, R27, RZ, P4, P6 ;  /* 0x0000001bff1b7210 */ /* 0x000fe400027ec4ff */
[----:B------:R-:W-:-:S02]  /*2430*/  IADD3 R5, P1, P0, R5, R7, R22 ;  /* 0x0000000705057210 */ /* 0x000fc4000783e016 */
[----:B-----5:R-:W-:Y:S02]  /*2440*/  ISETP.GT.AND P6, PT, R4, UR4, PT ;  /* 0x0000000404007c0c */ /* 0x020fe4000bfc4270 */
[----:B------:R-:W-:Y:S02]  /*2450*/  SEL R4, RZ, 0x1, !P5 ;  /* 0x00000001ff047807 */ /* 0x000fe40006800000 */
[----:B------:R-:W-:Y:S02]  /*2460*/  IADD3 R9, P3, P2, R9, R5, R18 ;  /* 0x0000000509097210 */ /* 0x000fe40007a7e012 */
[----:B------:R-:W-:Y:S02]  /*2470*/  ISETP.GT.AND P4, PT, R6, UR4, PT ;  /* 0x0000000406007c0c */ /* 0x000fe4000bf84270 */
[----:B------:R-:W-:Y:S02]  /*2480*/  SEL R7, RZ, 0x1, !P6 ;  /* 0x00000001ff077807 */ /* 0x000fe40007000000 */
[----:B------:R-:W-:-:S02]  /*2490*/  ISETP.GT.AND P5, PT, R8, UR4, PT ;  /* 0x0000000408007c0c */ /* 0x000fc4000bfa4270 */
[----:B------:R-:W-:Y:S02]  /*24a0*/  SEL R5, RZ, 0x1, !P4 ;  /* 0x00000001ff057807 */ /* 0x000fe40006000000 */
[----:B------:R-:W-:Y:S02]  /*24b0*/  SEL R6, RZ, 0x1, !P5 ;  /* 0x00000001ff067807 */ /* 0x000fe40006800000 */
[----:B------:R-:W-:Y:S02]  /*24c0*/  ISETP.GT.AND P6, PT, R10, UR4, PT ;  /* 0x000000040a007c0c */ /* 0x000fe4000bfc4270 */
[----:B------:R-:W-:Y:S02]  /*24d0*/  IADD3 R7, P4, P5, R7, R9, R4 ;  /* 0x0000000907077210 */ /* 0x000fe40007d9e004 */
[----:B------:R-:W-:Y:S02]  /*24e0*/  IADD3.X R27, PT, PT, RZ, R27, RZ, P1, P0 ;  /* 0x0000001bff1b7210 */ /* 0x000fe40000fe04ff */
[----:B------:R-:W-:-:S02]  /*24f0*/  ISETP.GT.AND P0, PT, R30, UR4, PT ;  /* 0x000000041e007c0c */ /* 0x000fc4000bf04270 */
[----:B------:R-:W-:Y:S02]  /*2500*/  SEL R4, RZ, 0x1, !P6 ;  /* 0x00000001ff047807 */ /* 0x000fe40007000000 */
[----:B------:R-:W-:Y:S02]  /*2510*/  IADD3 R6, P1, P6, R6, R7, R5 ;  /* 0x0000000706067210 */ /* 0x000fe40007e3e005 */
[----:B------:R-:W-:Y:S02]  /*2520*/  IADD3.X R27, PT, PT, RZ, R27, RZ, P3, P2 ;  /* 0x0000001bff1b7210 */ /* 0x000fe40001fe44ff */
[----:B------:R-:W-:Y:S02]  /*2530*/  SEL R5, RZ, 0x1, !P0 ;  /* 0x00000001ff057807 */ /* 0x000fe40004000000 */
[----:B------:R-:W-:Y:S02]  /*2540*/  ISETP.GT.AND P0, PT, R12, UR4, PT ;  /* 0x000000040c007c0c */ /* 0x000fe4000bf04270 */
[----:B------:R-:W-:-:S02]  /*2550*/  IADD3.X R27, PT, PT, RZ, R27, RZ, P4, P5 ;  /* 0x0000001bff1b7210 */ /* 0x000fc400027ea4ff */
[----:B------:R-:W-:Y:S02]  /*2560*/  IADD3 R5, P3, P4, R5, R6, R4 ;  /* 0x0000000605057210 */ /* 0x000fe40007c7e004 */
[----:B------:R-:W-:Y:S02]  /*2570*/  SEL R4, RZ, 0x1, !P0 ;  /* 0x00000001ff047807 */ /* 0x000fe40004000000 */
[----:B------:R-:W-:Y:S02]  /*2580*/  ISETP.NE.AND P0, PT, R16, RZ, PT ;  /* 0x000000ff1000720c */ /* 0x000fe40003f05270 */
[----:B------:R-:W-:Y:S02]  /*2590*/  ISETP.GT.AND P2, PT, R14, UR4, PT ;  /* 0x000000040e007c0c */ /* 0x000fe4000bf44270 */
[----:B------:R-:W-:Y:S02]  /*25a0*/  IADD3.X R27, PT, PT, RZ, R27, RZ, P1, P6 ;  /* 0x0000001bff1b7210 */ /* 0x000fe40000fec4ff */
[----:B------:R-:W-:-:S02]  /*25b0*/  SEL R25, RZ, 0x1, !P2 ;  /* 0x00000001ff197807 */ /* 0x000fc40005000000 */
[----:B------:R-:W-:Y:S02]  /*25c0*/  IADD3.X R27, PT, PT, RZ, R27, RZ, P3, P4 ;  /* 0x0000001bff1b7210 */ /* 0x000fe40001fe84ff */
[----:B------:R-:W-:-:S04]  /*25d0*/  IADD3 R25, P1, P2, R25, R5, R4 ;  /* 0x0000000519197210 */ /* 0x000fc80007a3e004 */
[----:B------:R-:W-:Y:S01]  /*25e0*/  IADD3.X R27, PT, PT, RZ, R27, RZ, P1, P2 ;  /* 0x0000001bff1b7210 */ /* 0x000fe20000fe44ff */
[----:B------:R-:W-:Y:S08]  /*25f0*/  @P0 BRA `(.L_x_398) ;  /* 0xfffffff800700947 */ /* 0x000ff0000383ffff */
[----:B------:R-:W-:Y:S05]  /*2600*/  BSYNC.RECONVERGENT B3 ;  /* 0x0000000000037941 */ /* 0x000fea0003800200 */
.L_x_397:
[----:B------:R-:W-:-:S07]  /*2610*/  VIADD R20, R20, 0xfffff000 ;  /* 0xfffff00014147836 */ /* 0x000fce0000000000 */
.L_x_396:
[----:B------:R-:W-:Y:S05]  /*2620*/  BSYNC.RECONVERGENT B2 ;  /* 0x0000000000027941 */ /* 0x000fea0003800200 */
.L_x_395:
        /* <DEDUP_REMOVED lines=14> */
[----:B0-----:R-:W-:-:S04]  /*2710*/  IMAD.WIDE.U32 R4, R21, 0x4, R2 ;  /* 0x0000000415047825 */ /* 0x001fc800078e0002 */
[--C-:B------:R-:W-:Y:S02]  /*2720*/  IMAD.WIDE.U32 R6, R7, 0x4, R2.reuse ;  /* 0x0000000407067825 */ /* 0x100fe400078e0002 */
[----:B------:R-:W2:Y:S02]  /*2730*/  LDG.E R4, desc[UR6][R4.64] ;  /* 0x0000000604047981 */ /* 0x000ea4000c1e1900 */
[--C-:B------:R-:W-:Y:S02]  /*2740*/  IMAD.WIDE.U32 R8, R9, 0x4, R2.reuse ;  /* 0x0000000409087825 */ /* 0x100fe400078e0002 */
[----:B------:R0:W3:Y:S02]  /*2750*/  LDG.E R16, desc[UR6][R6.64] ;  /* 0x0000000606107981 */ /* 0x0000e4000c1e1900 */
[--C-:B------:R-:W-:Y:S02]  /*2760*/  IMAD.WIDE.U32 R10, R11, 0x4, R2.reuse ;  /* 0x000000040b0a7825 */ /* 0x100fe400078e0002 */
[----:B------:R-:W4:Y:S02]  /*2770*/  LDG.E R8, desc[UR6][R8.64] ;  /* 0x0000000608087981 */ /* 0x000f24000c1e1900 */
[----:B------:R-:W-:-:S02]  /*2780*/  IMAD.WIDE.U32 R12, R13, 0x4, R2 ;  /* 0x000000040d0c7825 */ /* 0x000fc400078e0002 */
[----:B------:R-:W5:Y:S02]  /*2790*/  LDG.E R10, desc[UR6][R10.64] ;  /* 0x000000060a0a7981 */ /* 0x000f64000c1e1900 */
[--C-:B------:R-:W-:Y:S02]  /*27a0*/  IMAD.WIDE.U32 R14, R15, 0x4, R2.reuse ;  /* 0x000000040f0e7825 */ /* 0x100fe400078e0002 */
[----:B------:R-:W5:Y:S02]  /*27b0*/  LDG.E R12, desc[UR6][R12.64] ;  /* 0x000000060c0c7981 */ /* 0x000f64000c1e1900 */
[C---:B------:R-:W-:Y:S02]  /*27c0*/  VIADD R23, R21.reuse, 0xc00 ;  /* 0x00000c0015177836 */ /* 0x040fe40000000000 */
[----:B------:R-:W-:Y:S01]  /*27d0*/  VIADD R21, R21, 0xe00 ;  /* 0x00000e0015157836 */ /* 0x000fe20000000000 */
[----:B------:R-:W5:Y:S01]  /*27e0*/  LDG.E R14, desc[UR6][R14.64] ;  /* 0x000000060e0e7981 */ /* 0x000f62000c1e1900 */
[----:B0-----:R-:W-:-:S04]  /*27f0*/  IMAD.WIDE.U32 R6, R23, 0x4, R2 ;  /* 0x0000000417067825 */ /* 0x001fc800078e0002 */
[----:B------:R-:W-:Y:S02]  /*2800*/  IMAD.WIDE.U32 R2, R21, 0x4, R2 ;  /* 0x0000000415027825 */ /* 0x000fe400078e0002 */
[----:B------:R-:W5:Y:S04]  /*2810*/  LDG.E R6, desc[UR6][R6.64] ;  /* 0x0000000606067981 */ /* 0x000f68000c1e1900 */
[----:B------:R0:W5:Y:S01]  /*2820*/  LDG.E R2, desc[UR6][R2.64] ;  /* 0x0000000602027981 */ /* 0x000162000c1e1900 */
[----:B------:R-:W-:Y:S01]  /*2830*/  VIADD R20, R20, 0x1000 ;  /* 0x0000100014147836 */ /* 0x000fe20000000000 */
[----:B--2---:R-:W-:Y:S02]  /*2840*/  ISETP.GT.AND P1, PT, R4, UR4, PT ;  /* 0x0000000404007c0c */ /* 0x004fe4000bf24270 */
[----:B---3--:R-:W-:-:S02]  /*2850*/  ISETP.GT.AND P2, PT, R16, UR4, PT ;  /* 0x0000000410007c0c */ /* 0x008fc4000bf44270 */
[----:B------:R-:W-:Y:S02]  /*2860*/  SEL R5, RZ, 0x1, !P1 ;  /* 0x00000001ff057807 */ /* 0x000fe40004800000 */
[----:B------:R-:W-:Y:S02]  /*2870*/  SEL R4, RZ, 0x1, !P2 ;  /* 0x00000001ff047807 */ /* 0x000fe40005000000 */
[----:B----4-:R-:W-:Y:S02]  /*2880*/  ISETP.GT.AND P1, PT, R8, UR4, PT ;  /* 0x0000000408007c0c */ /* 0x010fe4000bf24270 */
[----:B-----5:R-:W-:Y:S02]  /*2890*/  ISETP.GT.AND P2, PT, R10, UR4, PT ;  /* 0x000000040a007c0c */ /* 0x020fe4000bf44270 */
[----:B------:R-:W-:Y:S02]  /*28a0*/  IADD3 R25, P5, P6, R4, R25, R5 ;  /* 0x0000001904197210 */ /* 0x000fe40007ebe005 */
[----:B------:R-:W-:-:S02]  /*28b0*/  SEL R4, RZ, 0x1, !P1 ;  /* 0x00000001ff047807 */ /* 0x000fc40004800000 */
[----:B------:R-:W-:Y:S02]  /*28c0*/  SEL R5, RZ, 0x1, !P2 ;  /* 0x00000001ff057807 */ /* 0x000fe40005000000 */
[----:B------:R-:W-:Y:S02]  /*28d0*/  ISETP.GT.AND P3, PT, R12, UR4, PT ;  /* 0x000000040c007c0c */ /* 0x000fe4000bf64270 */
[----:B------:R-:W-:Y:S02]  /*28e0*/  ISETP.GT.AND P4, PT, R14, UR4, PT ;  /* 0x000000040e007c0c */ /* 0x000fe4000bf84270 */
[----:B------:R-:W-:Y:S02]  /*28f0*/  IADD3 R5, P1, P2, R5, R25, R4 ;  /* 0x0000001905057210 */ /* 0x000fe40007a3e004 */
[----:B------:R-:W-:Y:S02]  /*2900*/  SEL R4, RZ, 0x1, !P3 ;  /* 0x00000001ff047807 */ /* 0x000fe40005800000 */
[----:B0-----:R-:W-:-:S02]  /*2910*/  SEL R3, RZ, 0x1, !P4 ;  /* 0x00000001ff037807 */ /* 0x001fc40006000000 */
[----:B------:R-:W-:Y:S02]  /*2920*/  ISETP.GT.AND P4, PT, R6, UR4, PT ;  /* 0x0000000406007c0c */ /* 0x000fe4000bf84270 */
[----:B------:R-:W-:Y:S02]  /*2930*/  ISETP.GT.AND P3, PT, R2, UR4, PT ;  /* 0x0000000402007c0c */ /* 0x000fe4000bf64270 */
[----:B------:R-:W-:Y:S02]  /*2940*/  IADD3.X R27, PT, PT, RZ, R27, RZ, P5, P6 ;  /* 0x0000001bff1b7210 */ /* 0x000fe40002fec4ff */
[----:B------:R-:W-:Y:S02]  /*2950*/  IADD3 R3, P5, P6, R3, R5, R4 ;  /* 0x0000000503037210 */ /* 0x000fe40007ebe004 */
[----:B------:R-:W-:Y:S02]  /*2960*/  SEL R2, RZ, 0x1, !P4 ;  /* 0x00000001ff027807 */ /* 0x000fe40006000000 */
[----:B------:R-:W-:-:S02]  /*2970*/  SEL R25, RZ, 0x1, !P3 ;  /* 0x00000001ff197807 */ /* 0x000fc40005800000 */
[----:B------:R-:W-:Y:S02]  /*2980*/  IADD3.X R27, PT, PT, RZ, R27, RZ, P1, P2 ;  /* 0x0000001bff1b7210 */ /* 0x000fe40000fe44ff */
[----:B------:R-:W-:Y:S02]  /*2990*/  IADD3 R25, P1, P2, R25, R3, R2 ;  /* 0x0000000319197210 */ /* 0x000fe40007a3e002 */
[----:B------:R-:W-:-:S04]  /*29a0*/  IADD3.X R27, PT, PT, RZ, R27, RZ, P5, P6 ;  /* 0x0000001bff1b7210 */ /* 0x000fc80002fec4ff */
[----:B------:R-:W-:-:S07]  /*29b0*/  IADD3.X R27, PT, PT, RZ, R27, RZ, P1, P2 ;  /* 0x0000001bff1b7210 */ /* 0x000fce0000fe44ff */
.L_x_400:
[----:B------:R-:W-:Y:S05]  /*29c0*/  BSYNC.RECONVERGENT B2 ;  /* 0x0000000000027941 */ /* 0x000fea0003800200 */
.L_x_399:
        /* <DEDUP_REMOVED lines=32> */
.L_x_402:
[----:B------:R-:W-:Y:S05]  /*2bd0*/  BSYNC.RECONVERGENT B2 ;  /* 0x0000000000027941 */ /* 0x000fea0003800200 */
.L_x_401:
[----:B------:R-:W-:Y:S05]  /*2be0*/  @!P0 BRA `(.L_x_394) ;  /* 0x0000000000348947 */ /* 0x000fea0003800000 */
[----:B------:R-:W0:Y:S01]  /*2bf0*/  LDC.64 R4, c[0x0][0x380] ;  /* 0x0000e000ff047b82 */ /* 0x000e220000000a00 */
[----:B------:R-:W-:Y:S02]  /*2c00*/  IMAD.IADD R17, R20, 0x1, R17 ;  /* 0x0000000114117824 */ /* 0x000fe400078e0211 */
[----:B------:R-:W-:-:S07]  /*2c10*/  IMAD.MOV R6, RZ, RZ, -R19 ;  /* 0x000000ffff067224 */ /* 0x000fce00078e0a13 */
.L_x_403:
        /* <DEDUP_REMOVED lines=10> */
.L_x_394:
[----:B------:R-:W-:Y:S05]  /*2cc0*/  BSYNC.RECONVERGENT B1 ;  /* 0x0000000000017941 */ /* 0x000fea0003800200 */
.L_x_392:
        /* <DEDUP_REMOVED lines=29> */
[----:B------:R-:W-:Y:S02]  /*2ea0*/  @!P2 MOV R7, 0x400 ;  /* 0x000004000007a802 */ /* 0x000fe40000000f00 */
[----:B-1----:R-:W-:Y:S01]  /*2eb0*/  SEL R3, R3, RZ, !P1 ;  /* 0x000000ff03037207 */ /* 0x002fe20004800000 */
[----:B------:R-:W0:Y:S01]  /*2ec0*/  SHFL.DOWN PT, R2, R5, 0x10, 0x1f ;  /* 0x0a001f0005027f89 */ /* 0x000e2200000e0000 */
[----:B------:R-:W-:Y:S02]  /*2ed0*/  ISETP.GT.AND P1, PT, R9, 0xf, PT ;  /* 0x0000000f0900780c */ /* 0x000fe40003f24270 */
[----:B--2---:R-:W-:Y:S01]  /*2ee0*/  @!P2 LEA R7, R8, R7, 0x18 ;  /* 0x000000070807a211 */ /* 0x004fe200078ec0ff */
[----:B------:R-:W-:Y:S01]  /*2ef0*/  IMAD.X R4, R3, 0x1, R6, P0 ;  /* 0x0000000103047824 */ /* 0x000fe200000e0606 */
[----:B------:R-:W-:-:S04]  /*2f00*/  @!P2 SHF.R.U32.HI R6, RZ, 0x2, R0 ;  /* 0x00000002ff06a819 */ /* 0x000fc80000011600 */
        /* <DEDUP_REMOVED lines=38> */
.L_x_390:
[----:B------:R-:W-:Y:S05]  /*3170*/  BSYNC.RECONVERGENT B0 ;  /* 0x0000000000007941 */ /* 0x000fea0003800200 */
.L_x_375:
[----:B------:R-:W-:Y:S05]  /*3180*/  @P0 EXIT ;  /* 0x000000000000094d */ /* 0x000fea0003800000 */
[----:B------:R-:W0:Y:S01]  /*3190*/  LDCU.64 UR4, c[0x0][0x3a0] ;  /* 0x00007400ff0477ac */ /* 0x000e220008000a00 */
[----:B------:R-:W3:Y:S01]  /*31a0*/  LDC.64 R4, c[0x0][0x390] ;  /* 0x0000e400ff047b82 */ /* 0x000ee20000000a00 */
[----:B012---:R-:W-:-:S04]  /*31b0*/  IADD3 R2, P0, PT, R2, UR4, RZ ;  /* 0x0000000402027c10 */ /* 0x007fc8000ff1e0ff */
[----:B------:R-:W-:-:S05]  /*31c0*/  IADD3.X R3, PT, PT, R3, UR5, RZ, P0, !PT ;  /* 0x0000000503037c10 */ /* 0x000fca00087fe4ff */
[----:B---3--:R-:W-:Y:S01]  /*31d0*/  STG.E.64 desc[UR6][R4.64], R2 ;  /* 0x0000000204007986 */ /* 0x008fe2000c101b06 */
[----:B------:R-:W-:Y:S05]  /*31e0*/  EXIT ;  /* 0x000000000000794d */ /* 0x000fea0003800000 */
.L_x_404:
        /* <DEDUP_REMOVED lines=9> */
.L_x_915:


//--------------------- .text._ZN3cub18CUB_300001_SM_10006detail8for_each13static_kernelINS2_12policy_hub_t12policy_500_tEmN6thrust24THRUST_300001_SM_1000_NS8cuda_cub20__uninitialized_fill7functorINS7_10device_ptrIiEEiEEEEvT0_T1_ --------------------------
	.section	.text._ZN3cub18CUB_300001_SM_10006detail8for_each13static_kernelINS2_12policy_hub_t12policy_500_tEmN6thrust24THRUST_300001_SM_1000_NS8cuda_cub20__uninitialized_fill7functorINS7_10device_ptrIiEEiEEEEvT0_T1_,"ax",@progbits
	.align	128
        .global         _ZN3cub18CUB_300001_SM_10006detail8for_each13static_kernelINS2_12policy_hub_t12policy_500_tEmN6thrust24THRUST_300001_SM_1000_NS8cuda_cub20__uninitialized_fill7functorINS7_10device_ptrIiEEiEEEEvT0_T1_
        .type           _ZN3cub18CUB_300001_SM_10006detail8for_each13static_kernelINS2_12policy_hub_t12policy_500_tEmN6thrust24THRUST_300001_SM_1000_NS8cuda_cub20__uninitialized_fill7functorINS7_10device_ptrIiEEiEEEEvT0_T1_,@function
        .size           _ZN3cub18CUB_300001_SM_10006detail8for_each13static_kernelINS2_12policy_hub_t12policy_500_tEmN6thrust24THRUST_300001_SM_1000_NS8cuda_cub20__uninitialized_fill7functorINS7_10device_ptrIiEEiEEEEvT0_T1_,(.L_x_916 - _ZN3cub18CUB_300001_SM_10006detail8for_each13static_kernelINS2_12policy_hub_t12policy_500_tEmN6thrust24THRUST_300001_SM_1000_NS8cuda_cub20__uninitialized_fill7functorINS7_10device_ptrIiEEiEEEEvT0_T1_)
        .other          _ZN3cub18CUB_300001_SM_10006detail8for_each13static_kernelINS2_12policy_hub_t12policy_500_tEmN6thrust24THRUST_300001_SM_1000_NS8cuda_cub20__uninitialized_fill7functorINS7_10device_ptrIiEEiEEEEvT0_T1_,@"STO_CUDA_ENTRY STV_DEFAULT"
_ZN3cub18CUB_300001_SM_10006detail8for_each13static_kernelINS2_12policy_hub_t12policy_500_tEmN6thrust24THRUST_300001_SM_1000_NS8cuda_cub20__uninitialized_fill7functorINS7_10device_ptrIiEEiEEEEvT0_T1_:
.text._ZN3cub18CUB_300001_SM_10006detail8for_each13static_kernelINS2_12policy_hub_t12policy_500_tEmN6thrust24THRUST_300001_SM_1000_NS8cuda_cub20__uninitialized_fill7functorINS7_10device_ptrIiEEiEEEEvT0_T1_:
[----:B------:R-:W-:Y:S08]  /*0000*/  LDC R1, c[0x0][0x37c] ;  /* 0x0000df00ff017b82 */ /* 0x000ff00000000800 */
[----:B------:R-:W0:Y:S01]  /*0010*/  S2UR UR4, SR_CTAID.X ;  /* 0x00000000000479c3 */ /* 0x000e220000002500 */
[----:B------:R-:W1:Y:S01]  /*0020*/  LDCU.64 UR6, c[0x0][0x380] ;  /* 0x00007000ff0677ac */ /* 0x000e620008000a00 */
[----:B------:R-:W2:Y:S01]  /*0030*/  LDCU.64 UR8, c[0x0][0x358] ;  /* 0x00006b00ff0877ac */ /* 0x000ea20008000a00 */
[----:B0-----:R-:W-:-:S04]  /*0040*/  UIMAD.WIDE.U32 UR4, UR4, 0x200, URZ ;  /* 0x00000200040478a5 */ /* 0x001fc8000f8e00ff */
[----:B-1----:R-:W-:-:S04]  /*0050*/  UIADD3 UR6, UP0, UPT, -UR4, UR6, URZ ;  /* 0x0000000604067290 */ /* 0x002fc8000ff1e1ff */
[----:B------:R-:W-:Y:S02]  /*0060*/  UIADD3.X UR7, UPT, UPT, ~UR5, UR7, URZ, UP0, !UPT ;  /* 0x0000000705077290 */ /* 0x000fe400087fe5ff */
[----:B------:R-:W-:-:S04]  /*0070*/  UISETP.GE.U32.AND UP0, UPT, UR6, 0x200, UPT ;  /* 0x000002000600788c */ /* 0x000fc8000bf06070 */
[----:B------:R-:W-:-:S09]  /*0080*/  UISETP.GE.U32.AND.EX UP0, UPT, UR7, URZ, UPT, UP0 ;  /* 0x000000ff0700728c */ /* 0x000fd2000bf06100 */
[----:B--2---:R-:W-:Y:S05]  /*0090*/  BRA.U !UP0, `(.L_x_405) ;  /* 0x0000000108287547 */ /* 0x004fea000b800000 */
[----:B------:R-:W0:Y:S01]  /*00a0*/  S2R R0, SR_TID.X ;  /* 0x0000000000007919 */ /* 0x000e220000002100 */
[----:B------:R-:W1:Y:S01]  /*00b0*/  LDCU.64 UR6, c[0x0][0x388] ;  /* 0x00007100ff0677ac */ /* 0x000e620008000a00 */
[----:B------:R-:W2:Y:S01]  /*00c0*/  LDC R5, c[0x0][0x390] ;  /* 0x0000e400ff057b82 */ /* 0x000ea20000000800 */
[----:B0-----:R-:W-:-:S05]  /*00d0*/  IADD3 R0, P0, PT, R0, UR4, RZ ;  /* 0x0000000400007c10 */ /* 0x001fca000ff1e0ff */
[----:B------:R-:W-:Y:S01]  /*00e0*/  IMAD.X R3, RZ, RZ, UR5, P0 ;  /* 0x00000005ff037e24 */ /* 0x000fe200080e06ff */
[----:B-1----:R-:W-:-:S04]  /*00f0*/  LEA R2, P0, R0, UR6, 0x2 ;  /* 0x0000000600027c11 */ /* 0x002fc8000f8010ff */
[----:B------:R-:W-:-:S05]  /*0100*/  LEA.HI.X R3, R0, UR7, R3, 0x2, P0 ;  /* 0x0000000700037c11 */ /* 0x000fca00080f1403 */
[----:B--2---:R-:W-:Y:S04]  /*0110*/  STG.E desc[UR8][R2.64], R5 ;  /* 0x0000000502007986 */ /* 0x004fe8000c101908 */
[----:B------:R-:W-:Y:S01]  /*0120*/  STG.E desc[UR8][R2.64+0x400], R5 ;  /* 0x0004000502007986 */ /* 0x000fe2000c101908 */
[----:B------:R-:W-:Y:S05]  /*0130*/  EXIT ;  /* 0x000000000000794d */ /* 0x000fea0003800000 */
.L_x_405:
[----:B------:R-:W0:Y:S01]  /*0140*/  S2R R0, SR_TID.X ;  /* 0x0000000000007919 */ /* 0x000e220000002100 */
[----:B------:R-:W-:Y:S01]  /*0150*/  IMAD.U32 R2, RZ, RZ, UR7 ;  /* 0x00000007ff027e24 */ /* 0x000fe2000f8e00ff */
[----:B------:R-:W1:Y:S01]  /*0160*/  LDCU.64 UR10, c[0x0][0x388] ;  /* 0x00007100ff0a77ac */ /* 0x000e620008000a00 */
[----:B------:R-:W-:Y:S01]  /*0170*/  IMAD.U32 R4, RZ, RZ, UR7 ;  /* 0x00000007ff047e24 */ /* 0x000fe2000f8e00ff */
[----:B0-----:R-:W-:-:S04]  /*0180*/  ISETP.LT.U32.AND P0, PT, R0, UR6, PT ;  /* 0x0000000600007c0c */ /* 0x001fc8000bf01070 */
[----:B------:R-:W-:Y:S01]  /*0190*/  ISETP.GT.U32.AND.EX P0, PT, R2, RZ, PT, P0 ;  /* 0x000000ff0200720c */ /* 0x000fe20003f04100 */
[C---:B------:R-:W-:Y:S01]  /*01a0*/  VIADD R2, R0.reuse, 0x100 ;  /* 0x0000010000027836 */ /* 0x040fe20000000000 */
[----:B------:R-:W-:-:S04]  /*01b0*/  IADD3 R0, P2, PT, R0, UR4, RZ ;  /* 0x0000000400007c10 */ /* 0x000fc8000ff5e0ff */
[----:B------:R-:W-:Y:S01]  /*01c0*/  ISETP.LT.U32.AND P1, PT, R2, UR6, PT ;  /* 0x0000000602007c0c */ /* 0x000fe2000bf21070 */
[----:B------:R-:W-:Y:S01]  /*01d0*/  IMAD.X R3, RZ, RZ, UR5, P2 ;  /* 0x00000005ff037e24 */ /* 0x000fe200090e06ff */
[----:B-1----:R-:W-:Y:S02]  /*01e0*/  LEA R2, P2, R0, UR10, 0x2 ;  /* 0x0000000a00027c11 */ /* 0x002fe4000f8410ff */
[----:B------:R-:W-:Y:S02]  /*01f0*/  ISETP.GT.U32.AND.EX P1, PT, R4, RZ, PT, P1 ;  /* 0x000000ff0400720c */ /* 0x000fe40003f24110 */
[----:B------:R-:W-:Y:S01]  /*0200*/  LEA.HI.X R3, R0, UR11, R3, 0x2, P2 ;  /* 0x0000000b00037c11 */ /* 0x000fe200090f1403 */
[----:B------:R-:W0:Y:S04]  /*0210*/  @P0 LDC R5, c[0x0][0x390] ;  /* 0x0000e400ff050b82 */ /* 0x000e280000000800 */
[----:B0-----:R0:W-:Y:S06]  /*0220*/  @P0 STG.E desc[UR8][R2.64], R5 ;  /* 0x0000000502000986 */ /* 0x0011ec000c101908 */
[----:B------:R-:W-:Y:S05]  /*0230*/  @!P1 EXIT ;  /* 0x000000000000994d */ /* 0x000fea0003800000 */
[----:B0-----:R-:W0:Y:S02]  /*0240*/  LDC R5, c[0x0][0x390] ;  /* 0x0000e400ff057b82 */ /* 0x001e240000000800 */
[----:B0-----:R-:W-:Y:S01]  /*0250*/  STG.E desc[UR8][R2.64+0x400], R5 ;  /* 0x0004000502007986 */ /* 0x001fe2000c101908 */
[----:B------:R-:W-:Y:S05]  /*0260*/  EXIT ;  /* 0x000000000000794d */ /* 0x000fea0003800000 */
.L_x_406:
        /* <DEDUP_REMOVED lines=9> */
.L_x_916:


//--------------------- .text._ZN3cub18CUB_300001_SM_10006detail11EmptyKernelIvEEvv --------------------------
	.section	.text._ZN3cub18CUB_300001_SM_10006detail11EmptyKernelIvEEvv,"ax",@progbits
	.align	128
        .global         _ZN3cub18CUB_300001_SM_10006detail11EmptyKernelIvEEvv
        .type           _ZN3cub18CUB_300001_SM_10006detail11EmptyKernelIvEEvv,@function
        .size           _ZN3cub18CUB_300001_SM_10006detail11EmptyKernelIvEEvv,(.L_x_917 - _ZN3cub18CUB_300001_SM_10006detail11EmptyKernelIvEEvv)
        .other          _ZN3cub18CUB_300001_SM_10006detail11EmptyKernelIvEEvv,@"STO_CUDA_ENTRY STV_DEFAULT"
_ZN3cub18CUB_300001_SM_10006detail11EmptyKernelIvEEvv:
.text._ZN3cub18CUB_300001_SM_10006detail11EmptyKernelIvEEvv:
[----:B------:R-:W-:Y:S01]  /*0000*/  LDC R1, c[0x0][0x37c] ;  /* 0x0000df00ff017b82 */ /* 0x000fe20000000800 */
[----:B------:R-:W-:Y:S05]  /*0010*/  EXIT ;  /* 0x000000000000794d */ /* 0x000fea0003800000 */
.L_x_407:
        /* <DEDUP_REMOVED lines=14> */
.L_x_917:


//--------------------- .text._ZN6thrust24THRUST_300001_SM_1000_NS8cuda_cub4core6detail13_kernel_agentINS1_15__reduce_by_key16ReduceByKeyAgentINS0_6detail15normal_iteratorINS0_10device_ptrIiEEEESB_SB_SB_N4cuda3std3__48equal_toIiEENSE_4plusIiEEPllEEJSB_SB_SB_SB_SJ_N3cub18CUB_300001_SM_100024ReduceByKeyScanTileStateIilLb1EEESG_SI_llEEEvDpT0_ --------------------------
	.section	.text._ZN6thrust24THRUST_300001_SM_1000_NS8cuda_cub4core6detail13_kernel_agentINS1_15__reduce_by_key16ReduceByKeyAgentINS0_6detail15normal_iteratorINS0_10device_ptrIiEEEESB_SB_SB_N4cuda3std3__48equal_toIiEENSE_4plusIiEEPllEEJSB_SB_SB_SB_SJ_N3cub18CUB_300001_SM_100024ReduceByKeyScanTileStateIilLb1EEESG_SI_llEEEvDpT0_,"ax",@progbits
	.align	128
        .global         _ZN6thrust24THRUST_300001_SM_1000_NS8cuda_cub4core6detail13_kernel_agentINS1_15__reduce_by_key16ReduceByKeyAgentINS0_6detail15normal_iteratorINS0_10device_ptrIiEEEESB_SB_SB_N4cuda3std3__48equal_toIiEENSE_4plusIiEEPllEEJSB_SB_SB_SB_SJ_N3cub18CUB_300001_SM_100024ReduceByKeyScanTileStateIilLb1EEESG_SI_llEEEvDpT0_
        .type           _ZN6thrust24THRUST_300001_SM_1000_NS8cuda_cub4core6detail13_kernel_agentINS1_15__reduce_by_key16ReduceByKeyAgentINS0_6detail15normal_iteratorINS0_10device_ptrIiEEEESB_SB_SB_N4cuda3std3__48equal_toIiEENSE_4plusIiEEPllEEJSB_SB_SB_SB_SJ_N3cub18CUB_300001_SM_100024ReduceByKeyScanTileStateIilLb1EEESG_SI_llEEEvDpT0_,@function
        .size           _ZN6thrust24THRUST_300001_SM_1000_NS8cuda_cub4core6detail13_kernel_agentINS1_15__reduce_by_key16ReduceByKeyAgentINS0_6detail15normal_iteratorINS0_10device_ptrIiEEEESB_SB_SB_N4cuda3std3__48equal_toIiEENSE_4plusIiEEPllEEJSB_SB_SB_SB_SJ_N3cub18CUB_300001_SM_100024ReduceByKeyScanTileStateIilLb1EEESG_SI_llEEEvDpT0_,(.L_x_918 - _ZN6thrust24THRUST_300001_SM_1000_NS8cuda_cub4core6detail13_kernel_agentINS1_15__reduce_by_key16ReduceByKeyAgentINS0_6detail15normal_iteratorINS0_10device_ptrIiEEEESB_SB_SB_N4cuda3std3__48equal_toIiEENSE_4plusIiEEPllEEJSB_SB_SB_SB_SJ_N3cub18CUB_300001_SM_100024ReduceByKeyScanTileStateIilLb1EEESG_SI_llEEEvDpT0_)
        .other          _ZN6thrust24THRUST_300001_SM_1000_NS8cuda_cub4core6detail13_kernel_agentINS1_15__reduce_by_key16ReduceByKeyAgentINS0_6detail15normal_iteratorINS0_10device_ptrIiEEEESB_SB_SB_N4cuda3std3__48equal_toIiEENSE_4plusIiEEPllEEJSB_SB_SB_SB_SJ_N3cub18CUB_300001_SM_100024ReduceByKeyScanTileStateIilLb1EEESG_SI_llEEEvDpT0_,@"STO_CUDA_ENTRY STV_DEFAULT"
_ZN6thrust24THRUST_300001_SM_1000_NS8cuda_cub4core6detail13_kernel_agentINS1_15__reduce_by_key16ReduceByKeyAgentINS0_6detail15normal_iteratorINS0_10device_ptrIiEEEESB_SB_SB_N4cuda3std3__48equal_toIiEENSE_4plusIiEEPllEEJSB_SB_SB_SB_SJ_N3cub18CUB_300001_SM_100024ReduceByKeyScanTileStateIilLb1EEESG_SI_llEEEvDpT0_:
.text._ZN6thrust24THRUST_300001_SM_1000_NS8cuda_cub4core6detail13_kernel_agentINS1_15__reduce_by_key16ReduceByKeyAgentINS0_6detail15normal_iteratorINS0_10device_ptrIiEEEESB_SB_SB_N4cuda3std3__48equal_toIiEENSE_4plusIiEEPllEEJSB_SB_SB_SB_SJ_N3cub18CUB_300001_SM_100024ReduceByKeyScanTileStateIilLb1EEESG_SI_llEEEvDpT0_:
[----:B------:R-:W-:Y:S01]  /*0000*/  LDC R1, c[0x0][0x37c] ;  /* 0x0000df00ff017b82 */ /* 0x000fe20000000800 */
[----:B------:R-:W0:Y:S01]  /*0010*/  S2R R39, SR_CTAID.X ;  /* 0x0000000000277919 */ /* 0x000e220000002500 */
[----:B------:R-:W1:Y:S01]  /*0020*/  LDCU.64 UR4, c[0x0][0x3b8] ;  /* 0x00007700ff0477ac */ /* 0x000e620008000a00 */
[----:B------:R-:W2:Y:S01]  /*0030*/  LDCU.64 UR8, c[0x0][0x358] ;  /* 0x00006b00ff0877ac */ /* 0x000ea20008000a00 */
[----:B0-----:R-:W-:-:S03]  /*0040*/  IMAD.WIDE.U32 R2, R39, 0x900, RZ ;  /* 0x0000090027027825 */ /* 0x001fc600078e00ff */
[----:B-1----:R-:W-:-:S04]  /*0050*/  IADD3 R26, P1, PT, -R2, UR4, RZ ;  /* 0x00000004021a7c10 */ /* 0x002fc8000ff3e1ff */
[----:B------:R-:W-:Y:S02]  /*0060*/  ISETP.GE.U32.AND P0, PT, R26, 0x901, PT ;  /* 0x000009011a00780c */ /* 0x000fe40003f06070 */
[----:B------:R-:W-:-:S04]  /*0070*/  IADD3.X R30, PT, PT, ~R3, UR5, RZ, P1, !PT ;  /* 0x00000005031e7c10 */ /* 0x000fc80008ffe5ff */
[----:B------:R-:W-:-:S13]  /*0080*/  ISETP.GE.AND.EX P0, PT, R30, RZ, PT, P0 ;  /* 0x000000ff1e00720c */ /* 0x000fda0003f06300 */
[----:B--2---:R-:W-:Y:S05]  /*0090*/  @!P0 BRA `(.L_x_408) ;  /* 0x0000005c00388947 */ /* 0x004fea0003800000 */
[----:B------:R-:W-:-:S13]  /*00a0*/  ISETP.NE.AND P0, PT, R39, RZ, PT ;  /* 0x000000ff2700720c */ /* 0x000fda0003f05270 */
[----:B------:R-:W-:Y:S05]  /*00b0*/  @P0 BRA `(.L_x_409) ;  /* 0x0000002400080947 */ /* 0x000fea0003800000 */
[----:B------:R-:W0:Y:S01]  /*00c0*/  S2R R0, SR_TID.X ;  /* 0x0000000000007919 */ /* 0x000e220000002100 */
[----:B------:R-:W1:Y:S01]  /*00d0*/  LDCU.64 UR4, c[0x0][0x380] ;  /* 0x00007000ff0477ac */ /* 0x000e620008000a00 */
[C---:B0-----:R-:W-:Y:S02]  /*00e0*/  LOP3.LUT R4, R0.reuse, 0x1f, RZ, 0xc0, !PT ;  /* 0x0000001f00047812 */ /* 0x041fe400078ec0ff */
[----:B------:R-:W-:-:S05]  /*00f0*/  LOP3.LUT R5, R0, 0x3e0, RZ, 0xc0, !PT ;  /* 0x000003e000057812 */ /* 0x000fca00078ec0ff */
[----:B------:R-:W-:-:S05]  /*0100*/  IMAD R5, R5, 0x9, R4 ;  /* 0x0000000905057824 */ /* 0x000fca00078e0204 */
[----:B------:R-:W-:-:S05]  /*0110*/  IADD3 R5, P0, PT, R2, R5, RZ ;  /* 0x0000000502057210 */ /* 0x000fca0007f1e0ff */
[----:B------:R-:W-:Y:S02]  /*0120*/  IMAD.X R2, RZ, RZ, R3, P0 ;  /* 0x000000ffff027224 */ /* 0x000fe400000e0603 */
[----:B------:R-:W-:-:S03]  /*0130*/  IMAD.SHL.U32 R4, R5, 0x4, RZ ;  /* 0x0000000405047824 */ /* 0x000fc600078e00ff */
[----:B------:R-:W-:Y:S02]  /*0140*/  SHF.L.U64.HI R5, R5, 0x2, R2 ;  /* 0x0000000205057819 */ /* 0x000fe40000010202 */
[----:B-1----:R-:W-:-:S04]  /*0150*/  IADD3 R2, P0, PT, R4, UR4, RZ ;  /* 0x0000000404027c10 */ /* 0x002fc8000ff1e0ff */
[----:B------:R-:W-:Y:S01]  /*0160*/  IADD3.X R3, PT, PT, R5, UR5, RZ, P0, !PT ;  /* 0x0000000505037c10 */ /* 0x000fe200087fe4ff */
[----:B------:R-:W0:Y:S04]  /*0170*/  LDCU.64 UR4, c[0x0][0x388] ;  /* 0x00007100ff0477ac */ /* 0x000e280008000a00 */
[----:B------:R-:W2:Y:S04]  /*0180*/  LDG.E.CONSTANT R6, desc[UR8][R2.64] ;  /* 0x0000000802067981 */ /* 0x000ea8000c1e9900 */
[----:B------:R-:W3:Y:S04]  /*0190*/  LDG.E.CONSTANT R7, desc[UR8][R2.64+0x80] ;  /* 0x0000800802077981 */ /* 0x000ee8000c1e9900 */
[----:B------:R-:W4:Y:S04]  /*01a0*/  LDG.E.CONSTANT R8, desc[UR8][R2.64+0x100] ;  /* 0x0001000802087981 */ /* 0x000f28000c1e9900 */
[----:B------:R-:W5:Y:S04]  /*01b0*/  LDG.E.CONSTANT R9, desc[UR8][R2.64+0x180] ;  /* 0x0001800802097981 */ /* 0x000f68000c1e9900 */
[----:B------:R-:W5:Y:S04]  /*01c0*/  LDG.E.CONSTANT R11, desc[UR8][R2.64+0x200] ;  /* 0x00020008020b7981 */ /* 0x000f68000c1e9900 */
[----:B------:R-:W5:Y:S04]  /*01d0*/  LDG.E.CONSTANT R13, desc[UR8][R2.64+0x280] ;  /* 0x00028008020d7981 */ /* 0x000f68000c1e9900 */
[----:B------:R-:W5:Y:S04]  /*01e0*/  LDG.E.CONSTANT R15, desc[UR8][R2.64+0x300] ;  /* 0x00030008020f7981 */ /* 0x000f68000c1e9900 */
[----:B------:R-:W5:Y:S04]  /*01f0*/  LDG.E.CONSTANT R17, desc[UR8][R2.64+0x380] ;  /* 0x0003800802117981 */ /* 0x000f68000c1e9900 */
[----:B------:R1:W5:Y:S01]  /*0200*/  LDG.E.CONSTANT R19, desc[UR8][R2.64+0x400] ;  /* 0x0004000802137981 */ /* 0x000362000c1e9900 */
[----:B0-----:R-:W-:-:S04]  /*0210*/  IADD3 R4, P0, PT, R4, UR4, RZ ;  /* 0x0000000404047c10 */ /* 0x001fc8000ff1e0ff */
[----:B------:R-:W-:-:S05]  /*0220*/  IADD3.X R5, PT, PT, R5, UR5, RZ, P0, !PT ;  /* 0x0000000505057c10 */ /* 0x000fca00087fe4ff */
[----:B------:R-:W5:Y:S04]  /*0230*/  LDG.E.CONSTANT R21, desc[UR8][R4.64] ;  /* 0x0000000804157981 */ /* 0x000f68000c1e9900 */
[----:B------:R-:W5:Y:S04]  /*0240*/  LDG.E.CONSTANT R23, desc[UR8][R4.64+0x80] ;  /* 0x0000800804177981 */ /* 0x000f68000c1e9900 */
[----:B------:R-:W5:Y:S04]  /*0250*/  LDG.E.CONSTANT R25, desc[UR8][R4.64+0x100] ;  /* 0x0001000804197981 */ /* 0x000f68000c1e9900 */
[----:B------:R-:W5:Y:S04]  /*0260*/  LDG.E.CONSTANT R29, desc[UR8][R4.64+0x180] ;  /* 0x00018008041d7981 */ /* 0x000f68000c1e9900 */
[----:B------:R-:W5:Y:S04]  /*0270*/  LDG.E.CONSTANT R31, desc[UR8][R4.64+0x200] ;  /* 0x00020008041f7981 */ /* 0x000f68000c1e9900 */
[----:B------:R-:W5:Y:S04]  /*0280*/  LDG.E.CONSTANT R33, desc[UR8][R4.64+0x280] ;  /* 0x0002800804217981 */ /* 0x000f68000c1e9900 */
[----:B------:R-:W5:Y:S04]  /*0290*/  LDG.E.CONSTANT R35, desc[UR8][R4.64+0x300] ;  /* 0x0003000804237981 */ /* 0x000f68000c1e9900 */
[----:B------:R-:W5:Y:S04]  /*02a0*/  LDG.E.CONSTANT R37, desc[UR8][R4.64+0x380] ;  /* 0x0003800804257981 */ /* 0x000f68000c1e9900 */
[----:B------:R0:W5:Y:S01]  /*02b0*/  LDG.E.CONSTANT R39, desc[UR8][R4.64+0x400] ;  /* 0x0004000804277981 */ /* 0x000162000c1e9900 */
[----:B------:R-:W0:Y:S01]  /*02c0*/  S2UR UR5, SR_CgaCtaId ;  /* 0x00000000000579c3 */ /* 0x000e220000008800 */
[----:B------:R-:W-:Y:S01]  /*02d0*/  SHF.R.U32.HI R40, RZ, 0x5, R0 ;  /* 0x00000005ff287819 */ /* 0x000fe20000011600 */
[----:B------:R-:W-:Y:S01]  /*02e0*/  UMOV UR4, 0x400 ;  /* 0x0000040000047882 */ /* 0x000fe20000000000 */
[----:B-1----:R-:W1:Y:S01]  /*02f0*/  S2R R3, SR_LANEID ;  /* 0x0000000000037919 */ /* 0x002e620000000000 */
[----:B------:R-:W-:Y:S01]  /*0300*/  ISETP.NE.AND P1, PT, R0, RZ, PT ;  /* 0x000000ff0000720c */ /* 0x000fe20003f25270 */
[----:B0-----:R-:W-:-:S03]  /*0310*/  ULEA UR5, UR5, UR4, 0x18 ;  /* 0x0000000405057291 */ /* 0x001fc6000f8ec0ff */
[----:B------:R-:W-:Y:S01]  /*0320*/  UMOV UR4, URZ ;  /* 0x000000ff00047c82 */ /* 0x000fe20008000000 */
[----:B-1----:R-:W-:-:S05]  /*0330*/  IMAD R2, R40, 0x120, R3 ;  /* 0x0000012028027824 */ /* 0x002fca00078e0203 */
[----:B------:R-:W-:-:S05]  /*0340*/  LEA R24, R2, UR5, 0x2 ;  /* 0x0000000502187c11 */ /* 0x000fca000f8e10ff */
[----:B------:R-:W-:Y:S01]  /*0350*/  IMAD R5, R3, 0x20, R24 ;  /* 0x0000002003057824 */ /* 0x000fe200078e0218 */
[----:B--2---:R0:W-:Y:S04]  /*0360*/  STS [R24], R6 ;  /* 0x0000000618007388 */ /* 0x0041e80000000800 */
[----:B---3--:R-:W-:Y:S04]  /*0370*/  STS [R24+0x80], R7 ;  /* 0x0000800718007388 */ /* 0x008fe80000000800 */
[----:B----4-:R-:W-:Y:S01]  /*0380*/  STS [R24+0x100], R8 ;  /* 0x0001000818007388 */ /* 0x010fe20000000800 */
[----:B0-----:R-:W-:-:S03]  /*0390*/  LEA R6, R0, UR5, 0x2 ;  /* 0x0000000500067c11 */ /* 0x001fc6000f8e10ff */
[----:B-----5:R-:W-:Y:S04]  /*03a0*/  STS [R24+0x180], R9 ;  /* 0x0001800918007388 */ /* 0x020fe80000000800 */
[----:B------:R-:W-:Y:S04]  /*03b0*/  STS [R24+0x200], R11 ;  /* 0x0002000b18007388 */ /* 0x000fe80000000800 */
[----:B------:R-:W-:Y:S04]  /*03c0*/  STS [R24+0x280], R13 ;  /* 0x0002800d18007388 */ /* 0x000fe80000000800 */
[----:B------:R-:W-:Y:S04]  /*03d0*/  STS [R24+0x300], R15 ;  /* 0x0003000f18007388 */ /* 0x000fe80000000800 */
[----:B------:R-:W-:Y:S04]  /*03e0*/  STS [R24+0x380], R17 ;  /* 0x0003801118007388 */ /* 0x000fe80000000800 */
[----:B------:R-:W-:Y:S01]  /*03f0*/  STS [R24+0x400], R19 ;  /* 0x0004001318007388 */ /* 0x000fe20000000800 */
[----:B------:R-:W-:-:S03]  /*0400*/  NOP ;  /* 0x0000000000007918 */ /* 0x000fc60000000000 */
[----:B------:R-:W-:Y:S04]  /*0410*/  LDS R27, [R5+0x20] ;  /* 0x00002000051b7984 */ /* 0x000fe80000000800 */
[----:B------:R-:W-:Y:S04]  /*0420*/  LDS R2, [R5] ;  /* 0x0000000005027984 */ /* 0x000fe80000000800 */
[----:B------:R-:W0:Y:S04]  /*0430*/  LDS R8, [R5+0x4] ;  /* 0x0000040005087984 */ /* 0x000e280000000800 */
[----:B------:R-:W1:Y:S04]  /*0440*/  LDS R10, [R5+0x8] ;  /* 0x00000800050a7984 */ /* 0x000e680000000800 */
[----:B------:R-:W2:Y:S04]  /*0450*/  LDS R12, [R5+0xc] ;  /* 0x00000c00050c7984 */ /* 0x000ea80000000800 */
[----:B------:R-:W3:Y:S04]  /*0460*/  LDS R14, [R5+0x10] ;  /* 0x00001000050e7984 */ /* 0x000ee80000000800 */
[----:B------:R-:W-:Y:S04]  /*0470*/  LDS R16, [R5+0x14] ;  /* 0x0000140005107984 */ /* 0x000fe80000000800 */
[----:B------:R-:W-:Y:S04]  /*0480*/  LDS R18, [R5+0x18] ;  /* 0x0000180005127984 */ /* 0x000fe80000000800 */
[----:B------:R-:W-:Y:S01]  /*0490*/  LDS R20, [R5+0x1c] ;  /* 0x00001c0005147984 */ /* 0x000fe20000000800 */
[----:B------:R-:W-:Y:S01]  /*04a0*/  BAR.SYNC.DEFER_BLOCKING 0x0 ;  /* 0x0000000000007b1d */ /* 0x000fe20000010000 */
[----:B0-----:R-:W-:-:S02]  /*04b0*/  ISETP.NE.AND P4, PT, R2, R8, PT ;  /* 0x000000080200720c */ /* 0x001fc40003f85270 */
[----:B-1----:R-:W-:-:S04]  /*04c0*/  ISETP.NE.AND P2, PT, R8, R10, PT ;  /* 0x0000000a0800720c */ /* 0x002fc80003f45270 */
[----:B------:R-:W-:Y:S02]  /*04d0*/  SEL R32, RZ, 0x1, !P2 ;  /* 0x00000001ff207807 */ /* 0x000fe40005000000 */
[----:B--2---:R-:W-:Y:S01]  /*04e0*/  ISETP.NE.AND P5, PT, R10, R12, PT ;  /* 0x0000000c0a00720c */ /* 0x004fe20003fa5270 */
[----:B------:R-:W-:Y:S01]  /*04f0*/  STS [R24], R21 ;  /* 0x0000001518007388 */ /* 0x000fe20000000800 */
[----:B---3--:R-:W-:Y:S02]  /*0500*/  ISETP.NE.AND P2, PT, R12, R14, PT ;  /* 0x0000000e0c00720c */ /* 0x008fe40003f45270 */
[----:B------:R-:W-:Y:S01]  /*0510*/  P2R R44, PR, RZ, 0x20 ;  /* 0x00000020ff2c7803 */ /* 0x000fe20000000000 */
[----:B------:R-:W-:Y:S04]  /*0520*/  STS [R24+0x80], R23 ;  /* 0x0000801718007388 */ /* 0x000fe80000000800 */
[----:B------:R-:W-:Y:S04]  /*0530*/  STS [R24+0x100], R25 ;  /* 0x0001001918007388 */ /* 0x000fe80000000800 */
[----:B------:R-:W-:Y:S04]  /*0540*/  STS [R24+0x180], R29 ;  /* 0x0001801d18007388 */ /* 0x000fe80000000800 */
[----:B------:R0:W-:Y:S04]  /*0550*/  STS [R24+0x200], R31 ;  /* 0x0002001f18007388 */ /* 0x0001e80000000800 */
[----:B------:R1:W-:Y:S04]  /*0560*/  STS [R24+0x280], R33 ;  /* 0x0002802118007388 */ /* 0x0003e80000000800 */
[----:B------:R-:W-:Y:S01]  /*0570*/  STS [R24+0x300], R35 ;  /* 0x0003002318007388 */ /* 0x000fe20000000800 */
[----:B0-----:R-:W-:-:S03]  /*0580*/  IMAD.MOV.U32 R31, RZ, RZ, RZ ;  /* 0x000000ffff1f7224 */ /* 0x001fc600078e00ff */
[----:B------:R-:W-:Y:S01]  /*0590*/  STS [R24+0x380], R37 ;  /* 0x0003802518007388 */ /* 0x000fe20000000800 */
[----:B-1----:R-:W-:-:S03]  /*05a0*/  SEL R33, RZ, 0x1, !P5 ;  /* 0x00000001ff217807 */ /* 0x002fc60006800000 */
[----:B------:R0:W-:Y:S01]  /*05b0*/  STS [R24+0x400], R39 ;  /* 0x0004002718007388 */ /* 0x0001e20000000800 */
[----:B------:R-:W-:-:S03]  /*05c0*/  NOP ;  /* 0x0000000000007918 */ /* 0x000fc60000000000 */
[----:B------:R-:W-:Y:S01]  /*05d0*/  LDS R42, [R5] ;  /* 0x00000000052a7984 */ /* 0x000fe20000000800 */
[----:B0-----:R-:W-:-:S03]  /*05e0*/  SEL R24, RZ, 0x1, !P4 ;  /* 0x00000001ff187807 */ /* 0x001fc60006000000 */
        /* <DEDUP_REMOVED lines=9> */
[----:B------:R-:W-:Y:S02]  /*0680*/  STS [R6+0x4d8], R27 ;  /* 0x0004d81b06007388 */ /* 0x000fe40000000800 */
[----:B------:R-:W-:Y:S06]  /*0690*/  BAR.SYNC.DEFER_BLOCKING 0x0 ;  /* 0x0000000000007b1d */ /* 0x000fec0000010000 */
[----:B------:R0:W1:Y:S02]  /*06a0*/  @P1 LDS R22, [R6+0x4d4] ;  /* 0x0004d40006161984 */ /* 0x0000640000000800 */
[----:B0-----:R-:W-:-:S02]  /*06b0*/  SEL R6, RZ, 0x1, !P2 ;  /* 0x00000001ff067807 */ /* 0x001fc40005000000 */
[----:B-1----:R-:W-:-:S04]  /*06c0*/  @P1 ISETP.NE.AND P0, PT, R22, R2, PT ;  /* 0x000000021600120c */ /* 0x002fc80003f05270 */
[----:B------:R-:W-:-:S04]  /*06d0*/  @P1 SEL R31, RZ, 0x1, !P0 ;  /* 0x00000001ff1f1807 */ /* 0x000fc80004000000 */
[----:B------:R-:W-:-:S04]  /*06e0*/  IADD3 R5, P0, PT, R31, R24, RZ ;  /* 0x000000181f057210 */ /* 0x000fc80007f1e0ff */
[----:B------:R-:W-:Y:S01]  /*06f0*/  IADD3 R32, P3, PT, R5, R32, RZ ;  /* 0x0000002005207210 */ /* 0x000fe20007f7e0ff */
[----:B------:R-:W-:-:S03]  /*0700*/  IMAD.X R34, RZ, RZ, UR4, P0 ;  /* 0x00000004ff227e24 */ /* 0x000fc600080e06ff */
[----:B------:R-:W-:Y:S01]  /*0710*/  IADD3 R33, P1, PT, R32, R33, RZ ;  /* 0x0000002120217210 */ /* 0x000fe20007f3e0ff */
[----:B------:R-:W-:Y:S01]  /*0720*/  IMAD.X R34, RZ, RZ, R34, P3 ;  /* 0x000000ffff227224 */ /* 0x000fe200018e0622 */
[----:B------:R-:W-:Y:S02]  /*0730*/  ISETP.NE.AND P3, PT, R14, R16, PT ;  /* 0x000000100e00720c */ /* 0x000fe40003f65270 */
[----:B------:R-:W-:Y:S01]  /*0740*/  IADD3 R35, P0, PT, R33, R6, RZ ;  /* 0x0000000621237210 */ /* 0x000fe20007f1e0ff */
[----:B------:R-:W-:Y:S01]  /*0750*/  IMAD.X R36, RZ, RZ, R34, P1 ;  /* 0x000000ffff247224 */ /* 0x000fe200008e0622 */
[----:B------:R-:W-:Y:S02]  /*0760*/  SEL R6, RZ, 0x1, !P3 ;  /* 0x00000001ff067807 */ /* 0x000fe40005800000 */
[----:B------:R-:W-:Y:S01]  /*0770*/  ISETP.NE.AND P1, PT, R16, R18, PT ;  /* 0x000000121000720c */ /* 0x000fe20003f25270 */
[----:B------:R-:W-:Y:S01]  /*0780*/  IMAD.X R26, RZ, RZ, R36, P0 ;  /* 0x000000ffff1a7224 */ /* 0x000fe200000e0624 */
[----:B------:R-:W-:-:S02]  /*0790*/  IADD3 R37, P0, PT, R35, R6, RZ ;  /* 0x0000000623257210 */ /* 0x000fc40007f1e0ff */
[----:B------:R-:W-:Y:S02]  /*07a0*/  SEL R38, RZ, 0x1, !P1 ;  /* 0x00000001ff267807 */ /* 0x000fe40004800000 */
[----:B------:R-:W-:Y:S01]  /*07b0*/  SEL R6, R42, RZ, !P4 ;  /* 0x000000ff2a067207 */ /* 0x000fe20006000000 */
[----:B------:R-:W-:Y:S01]  /*07c0*/  IMAD.X R28, RZ, RZ, R26, P0 ;  /* 0x000000ffff1c7224 */ /* 0x000fe200000e061a */
[----:B------:R-:W-:-:S03]  /*07d0*/  IADD3 R38, P0, PT, R37, R38, RZ ;  /* 0x0000002625267210 */ /* 0x000fc60007f1e0ff */
[----:B------:R-:W-:Y:S02]  /*07e0*/  IMAD.IADD R6, R9, 0x1, R6 ;  /* 0x0000000109067824 */ /* 0x000fe400078e0206 */
[----:B------:R-:W-:Y:S01]  /*07f0*/  IMAD.X R29, RZ, RZ, R28, P0 ;  /* 0x000000ffff1d7224 */ /* 0x000fe200000e061c */
[----:B------:R-:W-:-:S04]  /*0800*/  ISETP.NE.AND P0, PT, R18, R20, PT ;  /* 0x000000141200720c */ /* 0x000fc80003f05270 */
[----:B------:R-:W-:-:S04]  /*0810*/  SEL R39, RZ, 0x1, !P0 ;  /* 0x00000001ff277807 */ /* 0x000fc80004000000 */
[----:B------:R-:W-:-:S05]  /*0820*/  IADD3 R39, P6, PT, R38, R39, RZ ;  /* 0x0000002726277210 */ /* 0x000fca0007fde0ff */
[----:B------:R-:W-:Y:S01]  /*0830*/  IMAD.X R30, RZ, RZ, R29, P6 ;  /* 0x000000ffff1e7224 */ /* 0x000fe200030e061d */
[----:B------:R-:W-:-:S04]  /*0840*/  ISETP.NE.AND P6, PT, R8, R10, PT ;  /* 0x0000000a0800720c */ /* 0x000fc80003fc5270 */
[----:B------:R-:W-:Y:S02]  /*0850*/  SEL R6, R6, RZ, !P6 ;  /* 0x000000ff06067207 */ /* 0x000fe40007000000 */
[----:B------:R-:W-:-:S03]  /*0860*/  ISETP.NE.AND P6, PT, R20, R27, PT ;  /* 0x0000001b1400720c */ /* 0x000fc60003fc5270 */
[----:B------:R-:W-:Y:S01]  /*0870*/  IMAD.IADD R6, R11, 0x1, R6 ;  /* 0x000000010b067824 */ /* 0x000fe200078e0206 */
[----:B------:R-:W-:-:S04]  /*0880*/  SEL R24, RZ, 0x1, !P6 ;  /* 0x00000001ff187807 */ /* 0x000fc80007000000 */
[----:B------:R-:W-:Y:S02]  /*0890*/  SEL R6, R6, RZ, !P5 ;  /* 0x000000ff06067207 */ /* 0x000fe40006800000 */
[----:B------:R-:W-:-:S03]  /*08a0*/  ISETP.GE.AND P5, PT, R3, 0x10, PT ;  /* 0x000000100300780c */ /* 0x000fc60003fa6270 */
[----:B------:R-:W-:-:S05]  /*08b0*/  IMAD.IADD R6, R13, 0x1, R6 ;  /* 0x000000010d067824 */ /* 0x000fca00078e0206 */
[----:B------:R-:W-:-:S05]  /*08c0*/  SEL R6, R6, RZ, !P2 ;  /* 0x000000ff06067207 */ /* 0x000fca0005000000 */
[----:B------:R-:W-:-:S05]  /*08d0*/  IMAD.IADD R6, R15, 0x1, R6 ;  /* 0x000000010f067824 */ /* 0x000fca00078e0206 */
[----:B------:R-:W-:-:S05]  /*08e0*/  SEL R6, R6, RZ, !P3 ;  /* 0x000000ff06067207 */ /* 0x000fca0005800000 */
[----:B------:R-:W-:-:S05]  /*08f0*/  IMAD.IADD R6, R17, 0x1, R6 ;  /* 0x0000000111067824 */ /* 0x000fca00078e0206 */
[----:B------:R-:W-:-:S05]  /*0900*/  SEL R6, R6, RZ, !P1 ;  /* 0x000000ff06067207 */ /* 0x000fca0004800000 */
[----:B------:R-:W-:-:S05]  /*0910*/  IMAD.IADD R6, R19, 0x1, R6 ;  /* 0x0000000113067824 */ /* 0x000fca00078e0206 */
[----:B------:R-:W-:-:S05]  /*0920*/  SEL R6, R6, RZ, !P0 ;  /* 0x000000ff06067207 */ /* 0x000fca0004000000 */
[----:B------:R-:W-:-:S05]  /*0930*/  IMAD.IADD R6, R21, 0x1, R6 ;  /* 0x0000000115067824 */ /* 0x000fca00078e0206 */
[----:B------:R-:W-:Y:S02]  /*0940*/  SEL R5, R6, RZ, !P6 ;  /* 0x000000ff06057207 */ /* 0x000fe40007000000 */
[----:B------:R-:W-:-:S03]  /*0950*/  IADD3 R24, P6, PT, R39, R24, RZ ;  /* 0x0000001827187210 */ /* 0x000fc60007fde0ff */
[----:B------:R-:W-:Y:S02]  /*0960*/  IMAD.IADD R4, R4, 0x1, R5 ;  /* 0x0000000104047824 */ /* 0x000fe400078e0205 */
[----:B------:R-:W-:Y:S01]  /*0970*/  IMAD.X R25, RZ, RZ, R30, P6 ;  /* 0x000000ffff197224 */ /* 0x000fe200030e061e */
[----:B------:R-:W-:Y:S02]  /*0980*/  ISETP.NE.U32.AND P6, PT, R24, RZ, PT ;  /* 0x000000ff1800720c */ /* 0x000fe40003fc5070 */
[----:B------:R-:W0:Y:S02]  /*0990*/  SHFL.UP PT, R5, R4, 0x1, RZ ;  /* 0x0420000004057989 */ /* 0x000e2400000e00ff */
[----:B------:R-:W-:Y:S02]  /*09a0*/  ISETP.NE.AND.EX P6, PT, R25, RZ, PT, P6 ;  /* 0x000000ff1900720c */ /* 0x000fe40003fc5360 */
[----:B------:R-:W1:Y:S02]  /*09b0*/  SHFL.UP PT, R6, R25, 0x1, RZ ;  /* 0x0420000019067989 */ /* 0x000e6400000e00ff */
[----:B0-----:R-:W-:-:S02]  /*09c0*/  SEL R7, R5, RZ, !P6 ;  /* 0x000000ff05077207 */ /* 0x001fc40007000000 */
[----:B------:R-:W0:Y:S01]  /*09d0*/  SHFL.UP PT, R5, R24, 0x1, RZ ;  /* 0x0420000018057989 */ /* 0x000e2200000e00ff */
[----:B------:R-:W-:-:S04]  /*09e0*/  ISETP.GE.AND P6, PT, R3, 0x1, PT ;  /* 0x000000010300780c */ /* 0x000fc80003fc6270 */
[----:B------:R-:W-:Y:S02]  /*09f0*/  SEL R7, R7, RZ, P6 ;  /* 0x000000ff07077207 */ /* 0x000fe40003000000 */
[----:B-1----:R-:W-:-:S03]  /*0a00*/  SEL R6, R6, RZ, P6 ;  /* 0x000000ff06067207 */ /* 0x002fc60003000000 */
[----:B------:R-:W-:-:S05]  /*0a10*/  IMAD.IADD R7, R4, 0x1, R7 ;  /* 0x0000000104077824 */ /* 0x000fca00078e0207 */
[----:B------:R-:W1:Y:S01]  /*0a20*/  SHFL.UP PT, R4, R7, 0x2, RZ ;  /* 0x0440000007047989 */ /* 0x000e6200000e00ff */
[----:B0-----:R-:W-:-:S04]  /*0a30*/  SEL R5, R5, RZ, P6 ;  /* 0x000000ff05057207 */ /* 0x001fc80003000000 */
[----:B------:R-:W-:-:S05]  /*0a40*/  IADD3 R23, P6, PT, R5, R24, RZ ;  /* 0x0000001805177210 */ /* 0x000fca0007fde0ff */
[----:B------:R-:W-:Y:S01]  /*0a50*/  IMAD.X R46, R6, 0x1, R25, P6 ;  /* 0x00000001062e7824 */ /* 0x000fe200030e0619 */
[----:B------:R-:W-:-:S04]  /*0a60*/  ISETP.NE.U32.AND P6, PT, R23, RZ, PT ;  /* 0x000000ff1700720c */ /* 0x000fc80003fc5070 */
[----:B------:R-:W-:Y:S01]  /*0a70*/  ISETP.NE.AND.EX P6, PT, R46, RZ, PT, P6 ;  /* 0x000000ff2e00720c */ /* 0x000fe20003fc5360 */
[----:B------:R-:W0:Y:S03]  /*0a80*/  SHFL.UP PT, R5, R46, 0x2, RZ ;  /* 0x044000002e057989 */ /* 0x000e2600000e00ff */
[----:B-1----:R-:W-:Y:S02]  /*0a90*/  SEL R6, R4, RZ, !P6 ;  /* 0x000000ff04067207 */ /* 0x002fe40007000000 */
[----:B------:R-:W1:Y:S01]  /*0aa0*/  SHFL.UP PT, R4, R23, 0x2, RZ ;  /* 0x0440000017047989 */ /* 0x000e6200000e00ff */
[----:B------:R-:W-:-:S04]  /*0ab0*/  ISETP.GE.AND P6, PT, R3, 0x2, PT ;  /* 0x000000020300780c */ /* 0x000fc80003fc6270 */
[----:B------:R-:W-:-:S05]  /*0ac0*/  SEL R6, R6, RZ, P6 ;  /* 0x000000ff06067207 */ /* 0x000fca0003000000 */
[----:B------:R-:W-:Y:S01]  /*0ad0*/  IMAD.IADD R6, R7, 0x1, R6 ;  /* 0x0000000107067824 */ /* 0x000fe200078e0206 */
[----:B0-----:R-:W-:Y:S02]  /*0ae0*/  SEL R5, R5, RZ, P6 ;  /* 0x000000ff05057207 */ /* 0x001fe40003000000 */
[----:B-1----:R-:W-:-:S04]  /*0af0*/  SEL R4, R4, RZ, P6 ;  /* 0x000000ff04047207 */ /* 0x002fc80003000000 */
[----:B------:R-:W-:Y:S02]  /*0b00*/  IADD3 R25, P6, PT, R4, R23, RZ ;  /* 0x0000001704197210 */ /* 0x000fe40007fde0ff */
[----:B------:R-:W0:Y:S03]  /*0b10*/  SHFL.UP PT, R4, R6, 0x4, RZ ;  /* 0x0480000006047989 */ /* 0x000e2600000e00ff */
[----:B------:R-:W-:Y:S01]  /*0b20*/  IMAD.X R24, R5, 0x1, R46, P6 ;  /* 0x0000000105187824 */ /* 0x000fe200030e062e */
[----:B------:R-:W-:-:S04]  /*0b30*/  ISETP.NE.U32.AND P6, PT, R25, RZ, PT ;  /* 0x000000ff1900720c */ /* 0x000fc80003fc5070 */
[----:B------:R-:W-:Y:S01]  /*0b40*/  ISETP.NE.AND.EX P6, PT, R24, RZ, PT, P6 ;  /* 0x000000ff1800720c */ /* 0x000fe20003fc5360 */
[----:B------:R-:W1:Y:S03]  /*0b50*/  SHFL.UP PT, R5, R24, 0x4, RZ ;  /* 0x0480000018057989 */ /* 0x000e6600000e00ff */
[----:B0-----:R-:W-:Y:S02]  /*0b60*/  SEL R7, R4, RZ, !P6 ;  /* 0x000000ff04077207 */ /* 0x001fe40007000000 */
[----:B------:R-:W0:Y:S01]  /*0b70*/  SHFL.UP PT, R4, R25, 0x4, RZ ;  /* 0x0480000019047989 */ /* 0x000e2200000e00ff */
[----:B------:R-:W-:-:S04]  /*0b80*/  ISETP.GE.AND P6, PT, R3, 0x4, PT ;  /* 0x000000040300780c */ /* 0x000fc80003fc6270 */
[----:B------:R-:W-:Y:S02]  /*0b90*/  SEL R7, R7, RZ, P6 ;  /* 0x000000ff07077207 */ /* 0x000fe40003000000 */
[----:B-1----:R-:W-:-:S03]  /*0ba0*/  SEL R5, R5, RZ, P6 ;  /* 0x000000ff05057207 */ /* 0x002fc60003000000 */
[----:B------:R-:W-:Y:S01]  /*0bb0*/  IMAD.IADD R7, R6, 0x1, R7 ;  /* 0x0000000106077824 */ /* 0x000fe200078e0207 */
[----:B0-----:R-:W-:-:S04]  /*0bc0*/  SEL R4, R4, RZ, P6 ;  /* 0x000000ff04047207 */ /* 0x001fc80003000000 */
        /* <DEDUP_REMOVED lines=20> */
[----:B------:R-:W0:Y:S02]  /*0d10*/  SHFL.UP PT, R4, R25, 0x10, RZ ;  /* 0x0600000019047989 */ /* 0x000e2400000e00ff */
[----:B------:R-:W-:Y:S02]  /*0d20*/  SEL R7, R7, RZ, P5 ;  /* 0x000000ff07077207 */ /* 0x000fe40002800000 */
[----:B-1----:R-:W-:-:S03]  /*0d30*/  SEL R5, R5, RZ, P5 ;  /* 0x000000ff05057207 */ /* 0x002fc60002800000 */
[----:B------:R-:W-:Y:S01]  /*0d40*/  IMAD.IADD R43, R6, 0x1, R7 ;  /* 0x00000001062b7824 */ /* 0x000fe200078e0207 */
[----:B0-----:R-:W-:Y:S02]  /*0d50*/  SEL R4, R4, RZ, P5 ;  /* 0x000000ff04047207 */ /* 0x001fe40002800000 */
[----:B------:R-:W-:Y:S02]  /*0d60*/  ISETP.NE.AND P5, PT, R3, RZ, PT ;  /* 0x000000ff0300720c */ /* 0x000fe40003fa5270 */
[----:B------:R-:W-:-:S05]  /*0d70*/  IADD3 R4, P6, PT, R4, R25, RZ ;  /* 0x0000001904047210 */ /* 0x000fca0007fde0ff */
[----:B------:R-:W-:Y:S01]  /*0d80*/  IMAD.X R5, R5, 0x1, R24, P6 ;  /* 0x0000000105057824 */ /* 0x000fe200030e0618 */
[----:B------:R-:W-:-:S13]  /*0d90*/  ISETP.NE.AND P6, PT, R3, 0x1f, PT ;  /* 0x0000001f0300780c */ /* 0x000fda0003fc5270 */
[----:B------:R-:W-:-:S05]  /*0da0*/  @!P6 LEA R23, R40, UR5, 0x4 ;  /* 0x000000052817ec11 */ /* 0x000fca000f8e20ff */
[----:B------:R-:W-:Y:S04]  /*0db0*/  @!P6 STS.64 [R23], R4 ;  /* 0x000000041700e388 */ /* 0x000fe80000000a00 */
[----:B------:R-:W-:Y:S01]  /*0dc0*/  @!P6 STS [R23+0x8], R43 ;  /* 0x0000082b1700e388 */ /* 0x000fe20000000800 */
[----:B------:R-:W-:Y:S06]  /*0dd0*/  BAR.SYNC.DEFER_BLOCKING 0x0 ;  /* 0x0000000000007b1d */ /* 0x000fec0000010000 */
[----:B------:R-:W-:Y:S04]  /*0de0*/  SHFL.UP PT, R4, R4, 0x1, RZ ;  /* 0x0420000004047989 */ /* 0x000fe800000e00ff */
[----:B------:R-:W-:Y:S04]  /*0df0*/  SHFL.UP PT, R5, R5, 0x1, RZ ;  /* 0x0420000005057989 */ /* 0x000fe800000e00ff */
[----:B------:R-:W-:Y:S04]  /*0e00*/  LDS.64 R24, [UR5+0x10] ;  /* 0x00001005ff187984 */ /* 0x000fe80008000a00 */
[----:B------:R-:W0:Y:S04]  /*0e10*/  LDS.64 R6, [UR5] ;  /* 0x00000005ff067984 */ /* 0x000e280008000a00 */
[----:B------:R-:W1:Y:S04]  /*0e20*/  LDS R41, [UR5+0x8] ;  /* 0x00000805ff297984 */ /* 0x000e680008000800 */
[----:B------:R-:W2:Y:S01]  /*0e30*/  LDS R23, [UR5+0x18] ;  /* 0x00001805ff177984 */ /* 0x000ea20008000800 */
[----:B0-----:R-:W-:-:S05]  /*0e40*/  IADD3 R49, P6, PT, R6, R24, RZ ;  /* 0x0000001806317210 */ /* 0x001fca0007fde0ff */
[----:B------:R-:W-:Y:S01]  /*0e50*/  IMAD.X R51, R7, 0x1, R25, P6 ;  /* 0x0000000107337824 */ /* 0x000fe200030e0619 */
[----:B------:R-:W-:-:S04]  /*0e60*/  ISETP.NE.U32.AND P6, PT, R24, RZ, PT ;  /* 0x000000ff1800720c */ /* 0x000fc80003fc5070 */
[----:B------:R-:W-:Y:S02]  /*0e70*/  ISETP.NE.AND.EX P6, PT, R25, RZ, PT, P6 ;  /* 0x000000ff1900720c */ /* 0x000fe40003fc5360 */
[----:B------:R-:W0:Y:S02]  /*0e80*/  LDS.64 R24, [UR5+0x20] ;  /* 0x00002005ff187984 */ /* 0x000e240008000a00 */
[----:B-1----:R-:W-:-:S05]  /*0e90*/  SEL R46, R41, RZ, !P6 ;  /* 0x000000ff292e7207 */ /* 0x002fca0007000000 */
[----:B--2---:R-:W-:Y:S02]  /*0ea0*/  IMAD.IADD R46, R23, 0x1, R46 ;  /* 0x00000001172e7824 */ /* 0x004fe400078e022e */
[----:B------:R-:W1:Y:S01]  /*0eb0*/  LDS R23, [UR5+0x28] ;  /* 0x00002805ff177984 */ /* 0x000e620008000800 */
[----:B0-----:R-:W-:-:S05]  /*0ec0*/  IADD3 R45, P6, PT, R24, R49, RZ ;  /* 0x00000031182d7210 */ /* 0x001fca0007fde0ff */
[----:B------:R-:W-:Y:S01]  /*0ed0*/  IMAD.X R47, R25, 0x1, R51, P6 ;  /* 0x00000001192f7824 */ /* 0x000fe200030e0633 */
[----:B------:R-:W-:-:S04]  /*0ee0*/  ISETP.NE.AND P6, PT, R40, 0x2, PT ;  /* 0x000000022800780c */ /* 0x000fc80003fc5270 */
[----:B------:R-:W-:Y:S02]  /*0ef0*/  SEL R48, R49, R6, !P6 ;  /* 0x0000000631307207 */ /* 0x000fe40007000000 */
[----:B------:R-:W-:Y:S02]  /*0f00*/  SEL R50, R51, R7, !P6 ;  /* 0x0000000733327207 */ /* 0x000fe40007000000 */
[----:B------:R-:W0:Y:S01]  /*0f10*/  LDS.64 R6, [UR5+0x30] ;  /* 0x00003005ff067984 */ /* 0x000e220008000a00 */
[----:B------:R-:W-:Y:S02]  /*0f20*/  SEL R41, R46, R41, !P6 ;  /* 0x000000292e297207 */ /* 0x000fe40007000000 */
[----:B------:R-:W-:-:S04]  /*0f30*/  ISETP.NE.U32.AND P6, PT, R24, RZ, PT ;  /* 0x000000ff1800720c */ /* 0x000fc80003fc5070 */
[----:B------:R-:W-:-:S04]  /*0f40*/  ISETP.NE.AND.EX P6, PT, R25, RZ, PT, P6 ;  /* 0x000000ff1900720c */ /* 0x000fc80003fc5360 */
[----:B------:R-:W-:-:S05]  /*0f50*/  SEL R46, R46, RZ, !P6 ;  /* 0x000000ff2e2e7207 */ /* 0x000fca0007000000 */
[----:B-1----:R-:W-:Y:S02]  /*0f60*/  IMAD.IADD R46, R23, 0x1, R46 ;  /* 0x00000001172e7824 */ /* 0x002fe400078e022e */
[----:B------:R-:W1:Y:S01]  /*0f70*/  LDS R23, [UR5+0x38] ;  /* 0x00003805ff177984 */ /* 0x000e620008000800 */
[----:B0-----:R-:W-:-:S05]  /*0f80*/  IADD3 R25, P6, PT, R6, R45, RZ ;  /* 0x0000002d06197210 */ /* 0x001fca0007fde0ff */
[----:B------:R-:W-:Y:S01]  /*0f90*/  IMAD.X R49, R7, 0x1, R47, P6 ;  /* 0x0000000107317824 */ /* 0x000fe200030e062f */
[----:B------:R-:W-:-:S04]  /*0fa0*/  ISETP.NE.AND P6, PT, R40, 0x3, PT ;  /* 0x000000032800780c */ /* 0x000fc80003fc5270 */
[----:B------:R-:W-:Y:S02]  /*0fb0*/  SEL R48, R45, R48, !P6 ;  /* 0x000000302d307207 */ /* 0x000fe40007000000 */
[----:B------:R-:W-:Y:S02]  /*0fc0*/  SEL R50, R47, R50, !P6 ;  /* 0x000000322f327207 */ /* 0x000fe40007000000 */
[----:B------:R-:W-:Y:S02]  /*0fd0*/  SEL R41, R46, R41, !P6 ;  /* 0x000000292e297207 */ /* 0x000fe40007000000 */
[----:B------:R-:W-:-:S04]  /*0fe0*/  ISETP.NE.U32.AND P6, PT, R6, RZ, PT ;  /* 0x000000ff0600720c */ /* 0x000fc80003fc5070 */
[----:B------:R-:W-:Y:S02]  /*0ff0*/  ISETP.NE.AND.EX P6, PT, R7, RZ, PT, P6 ;  /* 0x000000ff0700720c */ /* 0x000fe40003fc5360 */
[----:B------:R-:W0:Y:S02]  /*1000*/  LDS.64 R6, [UR5+0x40] ;  /* 0x00004005ff067984 */ /* 0x000e240008000a00 */
        /* <DEDUP_REMOVED lines=25> */
[----:B-1----:R-:W-:Y:S01]  /*11a0*/  IMAD.IADD R46, R23, 0x1, R46 ;  /* 0x00000001172e7824 */ /* 0x002fe200078e022e */
[----:B0-----:R-:W-:-:S05]  /*11b0*/  IADD3 R47, P6, PT, R6, R25, RZ ;  /* 0x00000019062f7210 */ /* 0x001fca0007fde0ff */
[----:B------:R-:W-:Y:S01]  /*11c0*/  IMAD.X R45, R7, 0x1, R49, P6 ;  /* 0x00000001072d7824 */ /* 0x000fe200030e0631 */
[----:B------:R-:W-:-:S04]  /*11d0*/  ISETP.NE.AND P6, PT, R40, 0x6, PT ;  /* 0x000000062800780c */ /* 0x000fc80003fc5270 */
[----:B------:R-:W-:Y:S02]  /*11e0*/  SEL R48, R25, R48, !P6 ;  /* 0x0000003019307207 */ /* 0x000fe40007000000 */
[----:B------:R-:W-:Y:S02]  /*11f0*/  SEL R50, R49, R50, !P6 ;  /* 0x0000003231327207 */ /* 0x000fe40007000000 */
[----:B------:R-:W-:Y:S02]  /*1200*/  SEL R24, R46, R41, !P6 ;  /* 0x000000292e187207 */ /* 0x000fe40007000000 */
[----:B------:R-:W-:Y:S02]  /*1210*/  ISETP.NE.U32.AND P6, PT, R6, RZ, PT ;  /* 0x000000ff0600720c */ /* 0x000fe40003fc5070 */
[----:B------:R-:W-:Y:S02]  /*1220*/  SEL R41, R5, RZ, P5 ;  /* 0x000000ff05297207 */ /* 0x000fe40002800000 */
[----:B------:R-:W-:-:S02]  /*1230*/  ISETP.NE.AND.EX P6, PT, R7, RZ, PT, P6 ;  /* 0x000000ff0700720c */ /* 0x000fc40003fc5360 */
[----:B------:R-:W0:Y:S02]  /*1240*/  LDS R7, [UR5+0x68] ;  /* 0x00006805ff077984 */ /* 0x000e240008000800 */
[----:B------:R-:W-:Y:S02]  /*1250*/  SEL R46, R46, RZ, !P6 ;  /* 0x000000ff2e2e7207 */ /* 0x000fe40007000000 */
[----:B------:R-:W-:Y:S02]  /*1260*/  ISETP.NE.AND P6, PT, R40, 0x7, PT ;  /* 0x000000072800780c */ /* 0x000fe40003fc5270 */
[----:B------:R-:W-:Y:S02]  /*1270*/  SEL R40, R4, RZ, P5 ;  /* 0x000000ff04287207 */ /* 0x000fe40002800000 */
[----:B------:R-:W-:Y:S02]  /*1280*/  SEL R6, R47, R48, !P6 ;  /* 0x000000302f067207 */ /* 0x000fe40007000000 */
[----:B------:R-:W-:Y:S01]  /*1290*/  SEL R23, R45, R50, !P6 ;  /* 0x000000322d177207 */ /* 0x000fe20007000000 */
[----:B0-----:R-:W-:Y:S01]  /*12a0*/  IMAD.IADD R7, R7, 0x1, R46 ;  /* 0x0000000107077824 */ /* 0x001fe200078e022e */
[----:B------:R-:W-:-:S04]  /*12b0*/  SEL R46, RZ, 0x1, !P4 ;  /* 0x00000001ff2e7807 */ /* 0x000fc80006000000 */
[----:B------:R-:W-:Y:S02]  /*12c0*/  SEL R24, R7, R24, !P6 ;  /* 0x0000001807187207 */ /* 0x000fe40007000000 */
[----:B------:R-:W-:-:S04]  /*12d0*/  ISETP.GE.U32.AND P6, PT, R0, 0x20, PT ;  /* 0x000000200000780c */ /* 0x000fc80003fc6070 */
[----:B------:R-:W-:Y:S02]  /*12e0*/  SEL R3, R6, RZ, P6 ;  /* 0x000000ff06037207 */ /* 0x000fe40003000000 */
[----:B------:R-:W-:Y:S02]  /*12f0*/  SEL R6, R23, RZ, P6 ;  /* 0x000000ff17067207 */ /* 0x000fe40003000000 */
[----:B------:R-:W-:-:S05]  /*1300*/  IADD3 R40, P6, PT, R40, R3, RZ ;  /* 0x0000000328287210 */ /* 0x000fca0007fde0ff */
[----:B------:R-:W-:Y:S01]  /*1310*/  IMAD.X R41, R41, 0x1, R6, P6 ;  /* 0x0000000129297824 */ /* 0x000fe200030e0606 */
[----:B------:R-:W-:-:S04]  /*1320*/  ISETP.GE.U32.AND P6, PT, R0, 0x20, PT ;  /* 0x000000200000780c */ /* 0x000fc80003fc6070 */
[----:B------:R-:W-:Y:S02]  /*1330*/  SEL R23, R24, RZ, P6 ;  /* 0x000000ff18177207 */ /* 0x000fe40003000000 */
[----:B------:R-:W-:Y:S02]  /*1340*/  ISETP.NE.U32.AND P6, PT, R4, RZ, PT ;  /* 0x000000ff0400720c */ /* 0x000fe40003fc5070 */
[----:B------:R-:W0:Y:S02]  /*1350*/  SHFL.UP PT, R4, R43, 0x1, RZ ;  /* 0x042000002b047989 */ /* 0x000e2400000e00ff */
[----:B------:R-:W-:-:S04]  /*1360*/  ISETP.NE.AND.EX P6, PT, R5, RZ, PT, P6 ;  /* 0x000000ff0500720c */ /* 0x000fc80003fc5360 */
[----:B------:R-:W-:Y:S02]  /*1370*/  SEL R3, R23, RZ, !P6 ;  /* 0x000000ff17037207 */ /* 0x000fe40007000000 */
[----:B------:R-:W-:-:S04]  /*1380*/  ISETP.NE.U32.AND P6, PT, R31, RZ, PT ;  /* 0x000000ff1f00720c */ /* 0x000fc80003fc5070 */
[----:B------:R-:W-:Y:S01]  /*1390*/  ISETP.NE.AND.EX P6, PT, RZ, UR4, PT, P6 ;  /* 0x00000004ff007c0c */ /* 0x000fe2000bfc5360 */
[----:B0-----:R-:W-:Y:S01]  /*13a0*/  @P5 IMAD.IADD R23, R4, 0x1, R3 ;  /* 0x0000000104175824 */ /* 0x001fe200078e0203 */
[----:B------:R-:W-:-:S04]  /*13b0*/  ISETP.NE.AND P5, PT, R8, R10, PT ;  /* 0x0000000a0800720c */ /* 0x000fc80003fa5270 */
[----:B------:R-:W-:-:S05]  /*13c0*/  SEL R3, R23, RZ, !P6 ;  /* 0x000000ff17037207 */ /* 0x000fca0007000000 */
[----:B------:R-:W-:Y:S02]  /*13d0*/  IMAD.IADD R3, R42, 0x1, R3 ;  /* 0x000000012a037824 */ /* 0x000fe400078e0203 */
[----:B------:R-:W-:Y:S03]  /*13e0*/  LDS R42, [UR5+0x78] ;  /* 0x00007805ff2a7984 */ /* 0x000fe60008000800 */
[----:B------:R-:W-:Y:S02]  /*13f0*/  SEL R4, R3, RZ, !P4 ;  /* 0x000000ff03047207 */ /* 0x000fe40006000000 */
[----:B------:R-:W-:-:S03]  /*1400*/  IADD3 R32, P4, PT, R40, R32, RZ ;  /* 0x0000002028207210 */ /* 0x000fc60007f9e0ff */
[----:B------:R-:W-:Y:S02]  /*1410*/  IMAD.IADD R9, R9, 0x1, R4 ;  /* 0x0000000109097824 */ /* 0x000fe400078e0204 */
[----:B------:R-:W0:Y:S03]  /*1420*/  LDS.64 R4, [UR5+0x70] ;  /* 0x00007005ff047984 */ /* 0x000e260008000a00 */
[----:B------:R-:W-:Y:S02]  /*1430*/  SEL R6, R9, RZ, !P5 ;  /* 0x000000ff09067207 */ /* 0x000fe40006800000 */
[----:B------:R-:W-:-:S03]  /*1440*/  ISETP.NE.AND P5, PT, R44, RZ, PT ;  /* 0x000000ff2c00720c */ /* 0x000fc60003fa5270 */
[----:B------:R-:W-:-:S05]  /*1450*/  IMAD.IADD R11, R11, 0x1, R6 ;  /* 0x000000010b0b7824 */ /* 0x000fca00078e0206 */
[----:B------:R-:W-:Y:S02]  /*1460*/  SEL R6, R11, RZ, !P5 ;  /* 0x000000ff0b067207 */ /* 0x000fe40006800000 */
[----:B------:R-:W-:-:S03]  /*1470*/  ISETP.NE.AND P5, PT, R0, RZ, PT ;  /* 0x000000ff0000720c */ /* 0x000fc60003fa5270 */
[----:B------:R-:W-:-:S05]  /*1480*/  IMAD.IADD R13, R13, 0x1, R6 ;  /* 0x000000010d0d7824 */ /* 0x000fca00078e0206 */
[----:B------:R-:W-:-:S05]  /*1490*/  SEL R6, R13, RZ, !P2 ;  /* 0x000000ff0d067207 */ /* 0x000fca0005000000 */
[----:B------:R-:W1:Y:S01]  /*14a0*/  @!P5 LDC.64 R24, c[0x0][0x3a8] ;  /* 0x0000ea00ff18db82 */ /* 0x000e620000000a00 */
[----:B------:R-:W-:-:S05]  /*14b0*/  IMAD.IADD R15, R15, 0x1, R6 ;  /* 0x000000010f0f7824 */ /* 0x000fca00078e0206 */
[----:B------:R-:W-:-:S05]  /*14c0*/  SEL R44, R15, RZ, !P3 ;  /* 0x000000ff0f2c7207 */ /* 0x000fca0005800000 */
[----:B------:R-:W-:Y:S01]  /*14d0*/  IMAD.IADD R17, R17, 0x1, R44 ;  /* 0x0000000111117824 */ /* 0x000fe200078e022c */
[C---:B0-----:R-:W-:Y:S02]  /*14e0*/  ISETP.NE.U32.AND P2, PT, R4.reuse, RZ, PT ;  /* 0x000000ff0400720c */ /* 0x041fe40003f45070 */
[----:B------:R-:W-:Y:S02]  /*14f0*/  IADD3 R6, P3, PT, R4, R47, RZ ;  /* 0x0000002f04067210 */ /* 0x000fe40007f7e0ff */
[----:B------:R-:W-:-:S04]  /*1500*/  ISETP.NE.AND.EX P2, PT, R5, RZ, PT, P2 ;  /* 0x000000ff0500720c */ /* 0x000fc80003f45320 */
[----:B------:R-:W-:Y:S01]  /*1510*/  SEL R43, R7, RZ, !P2 ;  /* 0x000000ff072b7207 */ /* 0x000fe20005000000 */
[----:B------:R-:W-:Y:S01]  /*1520*/  IMAD.X R7, R5, 0x1, R45, P3 ;  /* 0x0000000105077824 */ /* 0x000fe200018e062d */
[----:B------:R-:W-:Y:S01]  /*1530*/  ISETP.GE.U32.AND P2, PT, R6, 0x101, PT ;  /* 0x000001010600780c */ /* 0x000fe20003f46070 */
[----:B------:R-:W-:Y:S01]  /*1540*/  @!P5 IMAD.MOV.U32 R5, RZ, RZ, 0x65 ;  /* 0x00000065ff05d424 */ /* 0x000fe200078e00ff */
[----:B------:R-:W-:Y:S01]  /*1550*/  IADD3 R45, P3, PT, R31, R46, RZ ;  /* 0x0000002e1f2d7210 */ /* 0x000fe20007f7e0ff */
[----:B------:R-:W-:Y:S01]  /*1560*/  IMAD.IADD R4, R42, 0x1, R43 ;  /* 0x000000012a047824 */ /* 0x000fe200078e022b */
[----:B------:R-:W-:Y:S02]  /*1570*/  SEL R42, R17, RZ, !P1 ;  /* 0x000000ff112a7207 */ /* 0x000fe40004800000 */
[----:B------:R-:W-:Y:S02]  /*1580*/  ISETP.GE.AND.EX P1, PT, R7, RZ, PT, P2 ;  /* 0x000000ff0700720c */ /* 0x000fe40003f26320 */
[----:B-1----:R0:W-:Y:S01]  /*1590*/  @!P5 ST.E.128.STRONG.GPU desc[UR8][R24.64+0x200], R4 ;  /* 0x000200041800d985 */ /* 0x0021e2000c10fd08 */
[----:B------:R-:W-:Y:S01]  /*15a0*/  IMAD.IADD R19, R19, 0x1, R42 ;  /* 0x0000000113137824 */ /* 0x000fe200078e022a */
[----:B------:R-:W-:Y:S01]  /*15b0*/  IADD3 R43, P2, PT, R31, R40, RZ ;  /* 0x000000281f2b7210 */ /* 0x000fe20007f5e0ff */
[----:B------:R-:W-:Y:S01]  /*15c0*/  IMAD.X R42, RZ, RZ, UR4, P3 ;  /* 0x00000004ff2a7e24 */ /* 0x000fe200098e06ff */
[----:B------:R-:W-:-:S02]  /*15d0*/  IADD3 R31, P3, PT, R40, R45, RZ ;  /* 0x0000002d281f7210 */ /* 0x000fc40007f7e0ff */
[C---:B------:R-:W-:Y:S02]  /*15e0*/  IADD3 R33, P5, PT, R40.reuse, R33, RZ ;  /* 0x0000002128217210 */ /* 0x040fe40007fbe0ff */
[----:B------:R-:W-:Y:S01]  /*15f0*/  SEL R44, R19, RZ, !P0 ;  /* 0x000000ff132c7207 */ /* 0x000fe20004000000 */
[C---:B------:R-:W-:Y:S01]  /*1600*/  IMAD.X R42, R41.reuse, 0x1, R42, P3 ;  /* 0x00000001292a7824 */ /* 0x040fe200018e062a */
[C---:B------:R-:W-:Y:S01]  /*1610*/  IADD3 R35, P0, PT, R40.reuse, R35, RZ ;  /* 0x0000002328237210 */ /* 0x040fe20007f1e0ff */
[----:B------:R-:W-:Y:S01]  /*1620*/  IMAD.X R36, R41, 0x1, R36, P5 ;  /* 0x0000000129247824 */ /* 0x000fe200028e0624 */
[C---:B------:R-:W-:Y:S01]  /*1630*/  IADD3 R37, P3, PT, R40.reuse, R37, RZ ;  /* 0x0000002528257210 */ /* 0x040fe20007f7e0ff */
[----:B------:R-:W-:Y:S01]  /*1640*/  IMAD.IADD R21, R21, 0x1, R44 ;  /* 0x0000000115157824 */ /* 0x000fe200078e022c */
[C---:B------:R-:W-:Y:S01]  /*1650*/  IADD3 R39, P5, PT, R40.reuse, R39, RZ ;  /* 0x0000002728277210 */ /* 0x040fe20007fbe0ff */
[C---:B------:R-:W-:Y:S02]  /*1660*/  IMAD.X R26, R41.reuse, 0x1, R26, P0 ;  /* 0x00000001291a7824 */ /* 0x040fe400000e061a */
[C---:B------:R-:W-:Y:S01]  /*1670*/  IMAD.X R28, R41.reuse, 0x1, R28, P3 ;  /* 0x00000001291c7824 */ /* 0x040fe200018e061c */
[C---:B0-----:R-:W-:Y:S01]  /*1680*/  IADD3.X R4, PT, PT, R41.reuse, UR4, RZ, P2, !PT ;  /* 0x0000000429047c10 */ /* 0x041fe200097fe4ff */
[C---:B------:R-:W-:Y:S01]  /*1690*/  IMAD.X R5, R41.reuse, 0x1, R34, P4 ;  /* 0x0000000129057824 */ /* 0x040fe200020e0622 */
[----:B------:R-:W-:Y:S01]  /*16a0*/  IADD3 R38, P4, PT, R40, R38, RZ ;  /* 0x0000002628267210 */ /* 0x000fe20007f9e0ff */
[----:B------:R-:W-:-:S04]  /*16b0*/  IMAD.X R30, R41, 0x1, R30, P5 ;  /* 0x00000001291e7824 */ /* 0x000fc800028e061e */
[----:B------:R-:W-:Y:S01]  /*16c0*/  IMAD.X R29, R41, 0x1, R29, P4 ;  /* 0x00000001291d7824 */ /* 0x000fe200020e061d */
[----:B------:R-:W-:Y:S07]  /*16d0*/  @!P1 BRA `(.L_x_410) ;  /* 0x0000000400b49947 */ /* 0x000fee0003800000 */
[----:B------:R-:W-:Y:S01]  /*16e0*/  BAR.SYNC.DEFER_BLOCKING 0x0 ;  /* 0x0000000000007b1d */ /* 0x000fe20000010000 */
[----:B------:R-:W-:Y:S02]  /*16f0*/  ISETP.NE.AND P2, PT, R2, R8, PT ;  /* 0x000000080200720c */ /* 0x000fe40003f45270 */
[----:B------:R-:W-:Y:S02]  /*1700*/  @P6 LEA R40, R40, UR5, 0x3 ;  /* 0x0000000528286c11 */ /* 0x000fe4000f8e18ff */
[----:B------:R-:W-:Y:S02]  /*1710*/  ISETP.NE.AND P0, PT, R8, R10, PT ;  /* 0x0000000a0800720c */ /* 0x000fe40003f05270 */
[----:B------:R-:W-:Y:S02]  /*1720*/  ISETP.NE.AND P1, PT, R10, R12, PT ;  /* 0x0000000c0a00720c */ /* 0x000fe40003f25270 */
[----:B------:R-:W-:Y:S02]  /*1730*/  ISETP.NE.AND P5, PT, R14, R16, PT ;  /* 0x000000100e00720c */ /* 0x000fe40003fa5270 */
[----:B------:R-:W-:-:S02]  /*1740*/  ISETP.NE.AND P4, PT, R16, R18, PT ;  /* 0x000000121000720c */ /* 0x000fc40003f85270 */
[----:B------:R-:W-:Y:S02]  /*1750*/  ISETP.NE.AND P3, PT, R18, R20, PT ;  /* 0x000000141200720c */ /* 0x000fe40003f65270 */
[----:B------:R-:W-:-:S03]  /*1760*/  @P2 LEA R43, R43, UR5, 0x3 ;  /* 0x000000052b2b2c11 */ /* 0x000fc6000f8e18ff */
[----:B------:R-:W-:Y:S02]  /*1770*/  @P0 LEA R31, R31, UR5, 0x3 ;  /* 0x000000051f1f0c11 */ /* 0x000fe4000f8e18ff */
[----:B------:R-:W-:Y:S02]  /*1780*/  @P1 LEA R32, R32, UR5, 0x3 ;  /* 0x0000000520201c11 */ /* 0x000fe4000f8e18ff */
[----:B------:R-:W-:Y:S01]  /*1790*/  @P5 LEA R35, R35, UR5, 0x3 ;  /* 0x0000000523235c11 */ /* 0x000fe2000f8e18ff */
[----:B------:R0:W-:Y:S01]  /*17a0*/  @P6 STS.64 [R40], R22 ;  /* 0x0000001628006388 */ /* 0x0001e20000000a00 */
[----:B------:R-:W-:Y:S02]  /*17b0*/  ISETP.NE.AND P6, PT, R12, R14, PT ;  /* 0x0000000e0c00720c */ /* 0x000fe40003fc5270 */
[----:B------:R-:W-:Y:S01]  /*17c0*/  @P4 LEA R37, R37, UR5, 0x3 ;  /* 0x0000000525254c11 */ /* 0x000fe2000f8e18ff */
[----:B------:R0:W-:Y:S01]  /*17d0*/  @P2 STS.64 [R43], R2 ;  /* 0x000000022b002388 */ /* 0x0001e20000000a00 */
[----:B------:R-:W-:-:S02]  /*17e0*/  ISETP.NE.AND P2, PT, R20, R27, PT ;  /* 0x0000001b1400720c */ /* 0x000fc40003f45270 */
[----:B------:R-:W-:Y:S01]  /*17f0*/  @P3 LEA R38, R38, UR5, 0x3 ;  /* 0x0000000526263c11 */ /* 0x000fe2000f8e18ff */
[----:B------:R0:W-:Y:S01]  /*1800*/  @P0 STS.64 [R31], R8 ;  /* 0x000000081f000388 */ /* 0x0001e20000000a00 */
[----:B------:R-:W-:-:S03]  /*1810*/  ISETP.GT.U32.AND P0, PT, R6, R0, PT ;  /* 0x000000000600720c */ /* 0x000fc60003f04070 */
[----:B------:R0:W-:Y:S01]  /*1820*/  @P1 STS.64 [R32], R10 ;  /* 0x0000000a20001388 */ /* 0x0001e20000000a00 */
[----:B------:R-:W-:Y:S02]  /*1830*/  ISETP.GT.U32.AND.EX P0, PT, R7, RZ, PT, P0 ;  /* 0x000000ff0700720c */ /* 0x000fe40003f04100 */
[----:B------:R-:W-:-:S03]  /*1840*/  @P6 LEA R33, R33, UR5, 0x3 ;  /* 0x0000000521216c11 */ /* 0x000fc6000f8e18ff */
[----:B------:R-:W-:Y:S02]  /*1850*/  @P2 LEA R39, R39, UR5, 0x3 ;  /* 0x0000000527272c11 */ /* 0x000fe4000f8e18ff */
[----:B------:R0:W-:Y:S04]  /*1860*/  @P6 STS.64 [R33], R12 ;  /* 0x0000000c21006388 */ /* 0x0001e80000000a00 */
[----:B------:R0:W-:Y:S04]  /*1870*/  @P5 STS.64 [R35], R14 ;  /* 0x0000000e23005388 */ /* 0x0001e80000000a00 */
[----:B------:R0:W-:Y:S04]  /*1880*/  @P4 STS.64 [R37], R16 ;  /* 0x0000001025004388 */ /* 0x0001e80000000a00 */
[----:B------:R0:W-:Y:S04]  /*1890*/  @P3 STS.64 [R38], R18 ;  /* 0x0000001226003388 */ /* 0x0001e80000000a00 */
[----:B------:R0:W-:Y:S01]  /*18a0*/  @P2 STS.64 [R39], R20 ;  /* 0x0000001427002388 */ /* 0x0001e20000000a00 */
[----:B------:R-:W-:Y:S06]  /*18b0*/  BAR.SYNC.DEFER_BLOCKING 0x0 ;  /* 0x0000000000007b1d */ /* 0x000fec0000010000 */
[----:B------:R-:W-:Y:S05]  /*18c0*/  @!P0 EXIT ;  /* 0x000000000000894d */ /* 0x000fea0003800000 */
[----:B0-----:R-:W-:Y:S01]  /*18d0*/  IMAD.MOV.U32 R21, RZ, RZ, R0 ;  /* 0x000000ffff157224 */ /* 0x001fe200078e0000 */
[----:B------:R-:W0:Y:S01]  /*18e0*/  LDCU.128 UR16, c[0x0][0x390] ;  /* 0x00007200ff1077ac */ /* 0x000e220008000c00 */
[----:B------:R-:W-:Y:S01]  /*18f0*/  IMAD.MOV.U32 R20, RZ, RZ, RZ ;  /* 0x000000ffff147224 */ /* 0x000fe200078e00ff */
[----:B------:R-:W-:Y:S02]  /*1900*/  BSSY.RECONVERGENT B0, `(.L_x_411) ;  /* 0x000002a000007945 */ /* 0x000fe40003800200 */
[----:B------:R-:W-:Y:S02]  /*1910*/  LOP3.LUT R3, RZ, R21, RZ, 0x33, !PT ;  /* 0x00000015ff037212 */ /* 0x000fe400078e33ff */
[----:B------:R-:W-:Y:S02]  /*1920*/  LOP3.LUT R2, RZ, R20, RZ, 0x33, !PT ;  /* 0x00000014ff027212 */ /* 0x000fe400078e33ff */
[----:B------:R-:W-:-:S04]  /*1930*/  IADD3 R3, P0, PT, R3, R6, RZ ;  /* 0x0000000603037210 */ /* 0x000fc80007f1e0ff */
[C---:B------:R-:W-:Y:S01]  /*1940*/  LOP3.LUT R4, R3.reuse, 0x300, RZ, 0xc0, !PT ;  /* 0x0000030003047812 */ /* 0x040fe200078ec0ff */
[----:B------:R-:W-:Y:S01]  /*1950*/  IMAD.X R2, R2, 0x1, R7, P0 ;  /* 0x0000000102027824 */ /* 0x000fe200000e0607 */
[----:B------:R-:W-:Y:S02]  /*1960*/  ISETP.GE.U32.AND P0, PT, R3, 0x300, PT ;  /* 0x000003000300780c */ /* 0x000fe40003f06070 */
[----:B------:R-:W-:Y:S02]  /*1970*/  ISETP.NE.U32.AND P1, PT, R4, 0x300, PT ;  /* 0x000003000400780c */ /* 0x000fe40003f25070 */
[----:B------:R-:W-:Y:S02]  /*1980*/  ISETP.GE.U32.AND.EX P0, PT, R2, RZ, PT, P0 ;  /* 0x000000ff0200720c */ /* 0x000fe40003f06100 */
[----:B------:R-:W-:-:S13]  /*1990*/  ISETP.NE.AND.EX P1, PT, RZ, RZ, PT, P1 ;  /* 0x000000ffff00720c */ /* 0x000fda0003f25310 */
[----:B0-----:R-:W-:Y:S05]  /*19a0*/  @!P1 BRA `(.L_x_412) ;  /* 0x00000000007c9947 */ /* 0x001fea0003800000 */
[----:B------:R-:W0:Y:S01]  /*19b0*/  LDCU.128 UR12, c[0x0][0x390] ;  /* 0x00007200ff0c77ac */ /* 0x000e220008000c00 */
[----:B------:R-:W-:Y:S01]  /*19c0*/  SHF.R.U64 R14, R3, 0x8, R2 ;  /* 0x00000008030e7819 */ /* 0x000fe20000001202 */
[C---:B------:R-:W-:Y:S01]  /*19d0*/  IMAD.SHL.U32 R10, R21.reuse, 0x4, RZ ;  /* 0x00000004150a7824 */ /* 0x040fe200078e00ff */
[----:B------:R-:W-:Y:S01]  /*19e0*/  SHF.L.U64.HI R11, R21, 0x2, R20 ;  /* 0x00000002150b7819 */ /* 0x000fe20000010214 */
[----:B------:R-:W-:Y:S01]  /*19f0*/  IMAD.MOV.U32 R15, RZ, RZ, RZ ;  /* 0x000000ffff0f7224 */ /* 0x000fe200078e00ff */
[----:B------:R-:W-:Y:S01]  /*1a00*/  LEA R0, R0, UR5, 0x3 ;  /* 0x0000000500007c11 */ /* 0x000fe2000f8e18ff */
[----:B------:R-:W-:-:S05]  /*1a10*/  VIADD R14, R14, 0x1 ;  /* 0x000000010e0e7836 */ /* 0x000fca0000000000 */
[----:B------:R-:W-:-:S04]  /*1a20*/  LOP3.LUT R14, R14, 0x3, RZ, 0xc0, !PT ;  /* 0x000000030e0e7812 */ /* 0x000fc800078ec0ff */
[----:B------:R-:W-:Y:S02]  /*1a30*/  LEA R21, P3, R14, R21, 0x8 ;  /* 0x000000150e157211 */ /* 0x000fe400078640ff */
[C---:B0-----:R-:W-:Y:S02]  /*1a40*/  IADD3 R12, P1, PT, R10.reuse, UR14, RZ ;  /* 0x0000000e0a0c7c10 */ /* 0x041fe4000ff3e0ff */
[----:B------:R-:W-:Y:S02]  /*1a50*/  IADD3 R10, P2, PT, R10, UR12, RZ ;  /* 0x0000000c0a0a7c10 */ /* 0x000fe4000ff5e0ff */
[C---:B------:R-:W-:Y:S02]  /*1a60*/  IADD3.X R13, PT, PT, R11.reuse, UR15, RZ, P1, !PT ;  /* 0x0000000f0b0d7c10 */ /* 0x040fe40008ffe4ff */
[----:B------:R-:W-:Y:S02]  /*1a70*/  IADD3.X R11, PT, PT, R11, UR13, RZ, P2, !PT ;  /* 0x0000000d0b0b7c10 */ /* 0x000fe400097fe4ff */
[----:B------:R-:W-:-:S07]  /*1a80*/  LEA.HI.X R20, R14, R20, R15, 0x8, P3 ;  /* 0x000000140e147211 */ /* 0x000fce00018f440f */
.L_x_413:
[----:B0-----:R0:W1:Y:S01]  /*1a90*/  LDS.64 R8, [R0] ;  /* 0x0000000000087984 */ /* 0x0010620000000a00 */
[----:B------:R-:W-:Y:S01]  /*1aa0*/  IMAD.MOV.U32 R2, RZ, RZ, R10 ;  /* 0x000000ffff027224 */ /* 0x000fe200078e000a */
[----:B------:R-:W-:Y:S01]  /*1ab0*/  IADD3 R14, P1, PT, R14, -0x1, RZ ;  /* 0xffffffff0e0e7810 */ /* 0x000fe20007f3e0ff */
[----:B------:R-:W-:Y:S01]  /*1ac0*/  IMAD.MOV.U32 R3, RZ, RZ, R11 ;  /* 0x000000ffff037224 */ /* 0x000fe200078e000b */
[----:B------:R-:W-:Y:S01]  /*1ad0*/  IADD3 R10, P3, PT, R10, 0x400, RZ ;  /* 0x000004000a0a7810 */ /* 0x000fe20007f7e0ff */
[----:B------:R-:W-:Y:S01]  /*1ae0*/  IMAD.MOV.U32 R4, RZ, RZ, R12 ;  /* 0x000000ffff047224 */ /* 0x000fe200078e000c */
[----:B------:R-:W-:Y:S01]  /*1af0*/  IADD3.X R15, PT, PT, R15, -0x1, RZ, P1, !PT ;  /* 0xffffffff0f0f7810 */ /* 0x000fe20000ffe4ff */
[----:B------:R-:W-:Y:S01]  /*1b00*/  IMAD.MOV.U32 R5, RZ, RZ, R13 ;  /* 0x000000ffff057224 */ /* 0x000fe200078e000d */
[----:B------:R-:W-:Y:S01]  /*1b10*/  ISETP.NE.U32.AND P1, PT, R14, RZ, PT ;  /* 0x000000ff0e00720c */ /* 0x000fe20003f25070 */
[----:B0-----:R-:W-:Y:S01]  /*1b20*/  VIADD R0, R0, 0x800 ;  /* 0x0000080000007836 */ /* 0x001fe20000000000 */
[----:B------:R-:W-:Y:S01]  /*1b30*/  IADD3 R12, P2, PT, R12, 0x400, RZ ;  /* 0x000004000c0c7810 */ /* 0x000fe20007f5e0ff */
[----:B------:R-:W-:Y:S01]  /*1b40*/  IMAD.X R11, RZ, RZ, R11, P3 ;  /* 0x000000ffff0b7224 */ /* 0x000fe200018e060b */
[----:B------:R-:W-:-:S03]  /*1b50*/  ISETP.NE.AND.EX P1, PT, R15, RZ, PT, P1 ;  /* 0x000000ff0f00720c */ /* 0x000fc60003f25310 */
[----:B------:R-:W-:Y:S01]  /*1b60*/  IMAD.X R13, RZ, RZ, R13, P2 ;  /* 0x000000ffff0d7224 */ /* 0x000fe200010e060d */
[----:B-1----:R0:W-:Y:S04]  /*1b70*/  STG.E desc[UR8][R2.64], R8 ;  /* 0x0000000802007986 */ /* 0x0021e8000c101908 */
[----:B------:R0:W-:Y:S05]  /*1b80*/  STG.E desc[UR8][R4.64], R9 ;  /* 0x0000000904007986 */ /* 0x0001ea000c101908 */
[----:B------:R-:W-:Y:S05]  /*1b90*/  @P1 BRA `(.L_x_413) ;  /* 0xfffffffc00bc1947 */ /* 0x000fea000383ffff */
.L_x_412:
[----:B------:R-:W-:Y:S05]  /*1ba0*/  BSYNC.RECONVERGENT B0 ;  /* 0x0000000000007941 */ /* 0x000fea0003800200 */
.L_x_411:
[----:B------:R-:W-:Y:S05]  /*1bb0*/  @!P0 EXIT ;  /* 0x000000000000894d */ /* 0x000fea0003800000 */
.L_x_414:
[C---:B------:R-:W-:Y:S01]  /*1bc0*/  LEA R0, R21.reuse, UR5, 0x3 ;  /* 0x0000000515007c11 */ /* 0x040fe2000f8e18ff */
[C---:B----4-:R-:W-:Y:S01]  /*1bd0*/  IMAD.SHL.U32 R10, R21.reuse, 0x4, RZ ;  /* 0x00000004150a7824 */ /* 0x050fe200078e00ff */
[C---:B0-----:R-:W-:Y:S01]  /*1be0*/  SHF.L.U64.HI R3, R21.reuse, 0x2, R20 ;  /* 0x0000000215037819 */ /* 0x041fe20000010214 */
[----:B------:R-:W-:Y:S02]  /*1bf0*/  VIADD R21, R21, 0x400 ;  /* 0x0000040015157836 */ /* 0x000fe40000000000 */
[----:B------:R-:W0:Y:S01]  /*1c00*/  LDS.64 R12, [R0] ;  /* 0x00000000000c7984 */ /* 0x000e220000000a00 */
[C---:B------:R-:W-:Y:S01]  /*1c10*/  IADD3 R8, P0, PT, R10.reuse, UR16, RZ ;  /* 0x000000100a087c10 */ /* 0x040fe2000ff1e0ff */
[----:B------:R-:W-:Y:S01]  /*1c20*/  IMAD.MOV.U32 R20, RZ, RZ, RZ ;  /* 0x000000ffff147224 */ /* 0x000fe200078e00ff */
[C---:B------:R-:W-:Y:S01]  /*1c30*/  LOP3.LUT R4, R10.reuse, 0xfffffffc, RZ, 0xc0, !PT ;  /* 0xfffffffc0a047812 */ /* 0x040fe200078ec0ff */
[----:B------:R-:W1:Y:S01]  /*1c40*/  LDS.64 R14, [R0+0x800] ;  /* 0x00080000000e7984 */ /* 0x000e620000000a00 */
[----:B------:R-:W-:-:S02]  /*1c50*/  IADD3 R10, P1, PT, R10, UR18, RZ ;  /* 0x000000120a0a7c10 */ /* 0x000fc4000ff3e0ff */
[C---:B------:R-:W-:Y:S01]  /*1c60*/  IADD3.X R9, PT, PT, R3.reuse, UR17, RZ, P0, !PT ;  /* 0x0000001103097c10 */ /* 0x040fe200087fe4ff */
[----:B------:R-:W2:Y:S01]  /*1c70*/  LDS.64 R16, [R0+0x1000] ;  /* 0x0010000000107984 */ /* 0x000ea20000000a00 */
[C---:B------:R-:W-:Y:S02]  /*1c80*/  LOP3.LUT R5, R3.reuse, 0x3, RZ, 0xc0, !PT ;  /* 0x0000000303057812 */ /* 0x040fe400078ec0ff */
[C---:B------:R-:W-:Y:S01]  /*1c90*/  IADD3 R2, P0, PT, R4.reuse, UR16, RZ ;  /* 0x0000001004027c10 */ /* 0x040fe2000ff1e0ff */
[----:B------:R-:W3:Y:S01]  /*1ca0*/  LDS.64 R18, [R0+0x1800] ;  /* 0x0018000000127984 */ /* 0x000ee20000000a00 */
[----:B------:R-:W-:Y:S02]  /*1cb0*/  IADD3.X R11, PT, PT, R3, UR19, RZ, P1, !PT ;  /* 0x00000013030b7c10 */ /* 0x000fe40008ffe4ff */
[----:B------:R-:W-:Y:S02]  /*1cc0*/  IADD3 R4, P1, PT, R4, UR18, RZ ;  /* 0x0000001204047c10 */ /* 0x000fe4000ff3e0ff */
[----:B------:R-:W-:-:S02]  /*1cd0*/  IADD3.X R3, PT, PT, R5, UR17, RZ, P0, !PT ;  /* 0x0000001105037c10 */ /* 0x000fc400087fe4ff */
[----:B------:R-:W-:Y:S02]  /*1ce0*/  IADD3.X R5, PT, PT, R5, UR19, RZ, P1, !PT ;  /* 0x0000001305057c10 */ /* 0x000fe40008ffe4ff */
[----:B------:R-:W-:-:S04]  /*1cf0*/  ISETP.GT.U32.AND P0, PT, R6, R21, PT ;  /* 0x000000150600720c */ /* 0x000fc80003f04070 */
[----:B------:R-:W-:Y:S01]  /*1d00*/  ISETP.GT.U32.AND.EX P0, PT, R7, RZ, PT, P0 ;  /* 0x000000ff0700720c */ /* 0x000fe20003f04100 */
[----:B0-----:R4:W-:Y:S04]  /*1d10*/  STG.E desc[UR8][R8.64], R12 ;  /* 0x0000000c08007986 */ /* 0x0019e8000c101908 */
[----:B------:R4:W-:Y:S04]  /*1d20*/  STG.E desc[UR8][R10.64], R13 ;  /* 0x0000000d0a007986 */ /* 0x0009e8000c101908 */
[----:B-1----:R4:W-:Y:S04]  /*1d30*/  STG.E desc[UR8][R2.64+0x400], R14 ;  /* 0x0004000e02007986 */ /* 0x0029e8000c101908 */
[----:B------:R4:W-:Y:S04]  /*1d40*/  STG.E desc[UR8][R4.64+0x400], R15 ;  /* 0x0004000f04007986 */ /* 0x0009e8000c101908 */
[----:B--2---:R4:W-:Y:S04]  /*1d50*/  STG.E desc[UR8][R2.64+0x800], R16 ;  /* 0x0008001002007986 */ /* 0x0049e8000c101908 */
[----:B------:R4:W-:Y:S04]  /*1d60*/  STG.E desc[UR8][R4.64+0x800], R17 ;  /* 0x0008001104007986 */ /* 0x0009e8000c101908 */
[----:B---3--:R4:W-:Y:S04]  /*1d70*/  STG.E desc[UR8][R2.64+0xc00], R18 ;  /* 0x000c001202007986 */ /* 0x0089e8000c101908 */
[----:B------:R4:W-:Y:S01]  /*1d80*/  STG.E desc[UR8][R4.64+0xc00], R19 ;  /* 0x000c001304007986 */ /* 0x0009e2000c101908 */
[----:B------:R-:W-:Y:S05]  /*1d90*/  @P0 BRA `(.L_x_414) ;  /* 0xfffffffc00880947 */ /* 0x000fea000383ffff */
[----:B------:R-:W-:Y:S05]  /*1da0*/  EXIT ;  /* 0x000000000000794d */ /* 0x000fea0003800000 */
.L_x_410:
[----:B------:R-:W-:Y:S01]  /*1db0*/  BSSY.RECONVERGENT B0, `(.L_x_415) ;  /* 0x000000e000007945 */ /* 0x000fe20003800200 */
[----:B------:R-:W-:Y:S02]  /*1dc0*/  ISETP.NE.AND P1, PT, R20, R27, PT ;  /* 0x0000001b1400720c */ /* 0x000fe40003f25270 */
[----:B------:R-:W-:Y:S02]  /*1dd0*/  ISETP.NE.AND P4, PT, R2, R8, PT ;  /* 0x000000080200720c */ /* 0x000fe40003f85270 */
[----:B------:R-:W-:Y:S01]  /*1de0*/  ISETP.NE.AND P0, PT, R8, R10, PT ;  /* 0x0000000a0800720c */ /* 0x000fe20003f05270 */
[----:B------:R-:W-:-:S12]  /*1df0*/  @!P6 BRA `(.L_x_416) ;  /* 0x000000000024e947 */ /* 0x000fd80003800000 */
[----:B------:R-:W0:Y:S01]  /*1e00*/  LDCU.128 UR4, c[0x0][0x390] ;  /* 0x00007200ff0477ac */ /* 0x000e220008000c00 */
[C---:B------:R-:W-:Y:S01]  /*1e10*/  IMAD.SHL.U32 R24, R40.reuse, 0x4, RZ ;  /* 0x0000000428187824 */ /* 0x040fe200078e00ff */
[----:B------:R-:W-:-:S04]  /*1e20*/  SHF.L.U64.HI R40, R40, 0x2, R41 ;  /* 0x0000000228287819 */ /* 0x000fc80000010229 */
[C---:B0-----:R-:W-:Y:S02]  /*1e30*/  IADD3 R6, P2, PT, R24.reuse, UR4, RZ ;  /* 0x0000000418067c10 */ /* 0x041fe4000ff5e0ff */
[----:B------:R-:W-:Y:S02]  /*1e40*/  IADD3 R24, P3, PT, R24, UR6, RZ ;  /* 0x0000000618187c10 */ /* 0x000fe4000ff7e0ff */
[C---:B------:R-:W-:Y:S02]  /*1e50*/  IADD3.X R7, PT, PT, R40.reuse, UR5, RZ, P2, !PT ;  /* 0x0000000528077c10 */ /* 0x040fe400097fe4ff */
[----:B------:R-:W-:-:S03]  /*1e60*/  IADD3.X R25, PT, PT, R40, UR7, RZ, P3, !PT ;  /* 0x0000000728197c10 */ /* 0x000fc60009ffe4ff */
[----:B------:R0:W-:Y:S04]  /*1e70*/  STG.E desc[UR8][R6.64], R22 ;  /* 0x0000001606007986 */ /* 0x0001e8000c101908 */
[----:B------:R0:W-:Y:S02]  /*1e80*/  STG.E desc[UR8][R24.64], R23 ;  /* 0x0000001718007986 */ /* 0x0001e4000c101908 */
.L_x_416:
[----:B------:R-:W-:Y:S05]  /*1e90*/  BSYNC.RECONVERGENT B0 ;  /* 0x0000000000007941 */ /* 0x000fea0003800200 */
.L_x_415:
[----:B------:R-:W-:Y:S04]  /*1ea0*/  BSSY.RECONVERGENT B0, `(.L_x_417) ;  /* 0x000000b000007945 */ /* 0x000fe80003800200 */
[----:B------:R-:W-:Y:S05]  /*1eb0*/  @!P4 BRA `(.L_x_418) ;  /* 0x000000000024c947 */ /* 0x000fea0003800000 */
[----:B------:R-:W1:Y:S01]  /*1ec0*/  LDCU.128 UR4, c[0x0][0x390] ;  /* 0x00007200ff0477ac */ /* 0x000e620008000c00 */
[C---:B0-----:R-:W-:Y:S01]  /*1ed0*/  IMAD.SHL.U32 R22, R43.reuse, 0x4, RZ ;  /* 0x000000042b167824 */ /* 0x041fe200078e00ff */
[----:B------:R-:W-:-:S04]  /*1ee0*/  SHF.L.U64.HI R43, R43, 0x2, R4 ;  /* 0x000000022b2b7819 */ /* 0x000fc80000010204 */
[C---:B-1----:R-:W-:Y:S02]  /*1ef0*/  IADD3 R6, P2, PT, R22.reuse, UR4, RZ ;  /* 0x0000000416067c10 */ /* 0x042fe4000ff5e0ff */
[----:B------:R-:W-:Y:S02]  /*1f00*/  IADD3 R22, P3, PT, R22, UR6, RZ ;  /* 0x0000000616167c10 */ /* 0x000fe4000ff7e0ff */
[C---:B------:R-:W-:Y:S02]  /*1f10*/  IADD3.X R7, PT, PT, R43.reuse, UR5, RZ, P2, !PT ;  /* 0x000000052b077c10 */ /* 0x040fe400097fe4ff */
[----:B------:R-:W-:-:S03]  /*1f20*/  IADD3.X R23, PT, PT, R43, UR7, RZ, P3, !PT ;  /* 0x000000072b177c10 */ /* 0x000fc60009ffe4ff */
[----:B------:R1:W-:Y:S04]  /*1f30*/  STG.E desc[UR8][R6.64], R2 ;  /* 0x0000000206007986 */ /* 0x0003e8000c101908 */
[----:B------:R1:W-:Y:S02]  /*1f40*/  STG.E desc[UR8][R22.64], R3 ;  /* 0x0000000316007986 */ /* 0x0003e4000c101908 */
.L_x_418:
[----:B------:R-:W-:Y:S05]  /*1f50*/  BSYNC.RECONVERGENT B0 ;  /* 0x0000000000007941 */ /* 0x000fea0003800200 */
.L_x_417:
[----:B------:R-:W-:Y:S01]  /*1f60*/  BSSY.RECONVERGENT B0, `(.L_x_419) ;  /* 0x0000010000007945 */ /* 0x000fe20003800200 */
[----:B------:R-:W-:Y:S02]  /*1f70*/  ISETP.NE.AND P2, PT, R10, R12, PT ;  /* 0x0000000c0a00720c */ /* 0x000fe40003f45270 */
[----:B------:R-:W-:Y:S02]  /*1f80*/  ISETP.NE.AND P3, PT, R12, R14, PT ;  /* 0x0000000e0c00720c */ /* 0x000fe40003f65270 */
[----:B------:R-:W-:Y:S02]  /*1f90*/  ISETP.NE.AND P4, PT, R14, R16, PT ;  /* 0x000000100e00720c */ /* 0x000fe40003f85270 */
[----:B------:R-:W-:Y:S02]  /*1fa0*/  ISETP.NE.AND P5, PT, R16, R18, PT ;  /* 0x000000121000720c */ /* 0x000fe40003fa5270 */
[----:B------:R-:W-:Y:S01]  /*1fb0*/  ISETP.NE.AND P6, PT, R18, R20, PT ;  /* 0x000000141200720c */ /* 0x000fe20003fc5270 */
[----:B------:R-:W-:-:S12]  /*1fc0*/  @!P0 BRA `(.L_x_420) ;  /* 0x0000000000248947 */ /* 0x000fd80003800000 */
[----:B------:R-:W2:Y:S01]  /*1fd0*/  LDCU.128 UR4, c[0x0][0x390] ;  /* 0x00007200ff0477ac */ /* 0x000ea20008000c00 */
[C---:B01----:R-:W-:Y:S01]  /*1fe0*/  IMAD.SHL.U32 R6, R31.reuse, 0x4, RZ ;  /* 0x000000041f067824 */ /* 0x043fe200078e00ff */
[----:B------:R-:W-:-:S04]  /*1ff0*/  SHF.L.U64.HI R42, R31, 0x2, R42 ;  /* 0x000000021f2a7819 */ /* 0x000fc8000001022a */
[----:B--2---:R-:W-:-:S04]  /*2000*/  IADD3 R2, P0, PT, R6, UR4, RZ ;  /* 0x0000000406027c10 */ /* 0x004fc8000ff1e0ff */
[----:B------:R-:W-:Y:S02]  /*2010*/  IADD3.X R3, PT, PT, R42, UR5, RZ, P0, !PT ;  /* 0x000000052a037c10 */ /* 0x000fe400087fe4ff */
[----:B------:R-:W-:-:S03]  /*2020*/  IADD3 R6, P0, PT, R6, UR6, RZ ;  /* 0x0000000606067c10 */ /* 0x000fc6000ff1e0ff */
[----:B------:R2:W-:Y:S01]  /*2030*/  STG.E desc[UR8][R2.64], R8 ;  /* 0x0000000802007986 */ /* 0x0005e2000c101908 */
[----:B------:R-:W-:-:S05]  /*2040*/  IADD3.X R7, PT, PT, R42, UR7, RZ, P0, !PT ;  /* 0x000000072a077c10 */ /* 0x000fca00087fe4ff */
[----:B------:R2:W-:Y:S04]  /*2050*/  STG.E desc[UR8][R6.64], R9 ;  /* 0x0000000906007986 */ /* 0x0005e8000c101908 */
.L_x_420:
[----:B------:R-:W-:Y:S05]  /*2060*/  BSYNC.RECONVERGENT B0 ;  /* 0x0000000000007941 */ /* 0x000fea0003800200 */
.L_x_419:
[----:B------:R-:W-:Y:S04]  /*2070*/  BSSY.RECONVERGENT B0, `(.L_x_421) ;  /* 0x000000b000007945 */ /* 0x000fe80003800200 */
[----:B------:R-:W-:Y:S05]  /*2080*/  @!P2 BRA `(.L_x_422) ;  /* 0x000000000024a947 */ /* 0x000fea0003800000 */
[----:B------:R-:W1:Y:S01]  /*2090*/  LDCU.128 UR4, c[0x0][0x390] ;  /* 0x00007200ff0477ac */ /* 0x000e620008000c00 */
[C---:B------:R-:W-:Y:S01]  /*20a0*/  IMAD.SHL.U32 R4, R32.reuse, 0x4, RZ ;  /* 0x0000000420047824 */ /* 0x040fe200078e00ff */
[----:B------:R-:W-:-:S04]  /*20b0*/  SHF.L.U64.HI R5, R32, 0x2, R5 ;  /* 0x0000000220057819 */ /* 0x000fc80000010205 */
[C---:B-12---:R-:W-:Y:S02]  /*20c0*/  IADD3 R2, P0, PT, R4.reuse, UR4, RZ ;  /* 0x0000000404027c10 */ /* 0x046fe4000ff1e0ff */
[----:B------:R-:W-:Y:S02]  /*20d0*/  IADD3 R4, P2, PT, R4, UR6, RZ ;  /* 0x0000000604047c10 */ /* 0x000fe4000ff5e0ff */
[C---:B------:R-:W-:Y:S02]  /*20e0*/  IADD3.X R3, PT, PT, R5.reuse, UR5, RZ, P0, !PT ;  /* 0x0000000505037c10 */ /* 0x040fe400087fe4ff */
[----:B------:R-:W-:-:S03]  /*20f0*/  IADD3.X R5, PT, PT, R5, UR7, RZ, P2, !PT ;  /* 0x0000000705057c10 */ /* 0x000fc600097fe4ff */
[----:B------:R3:W-:Y:S04]  /*2100*/  STG.E desc[UR8][R2.64], R10 ;  /* 0x0000000a02007986 */ /* 0x0007e8000c101908 */
[----:B------:R3:W-:Y:S02]  /*2110*/  STG.E desc[UR8][R4.64], R11 ;  /* 0x0000000b04007986 */ /* 0x0007e4000c101908 */
.L_x_422:
[----:B------:R-:W-:Y:S05]  /*2120*/  BSYNC.RECONVERGENT B0 ;  /* 0x0000000000007941 */ /* 0x000fea0003800200 */
.L_x_421:
[----:B------:R-:W-:Y:S04]  /*2130*/  BSSY.RECONVERGENT B0, `(.L_x_423) ;  /* 0x000000b000007945 */ /* 0x000fe80003800200 */
[----:B------:R-:W-:Y:S05]  /*2140*/  @!P3 BRA `(.L_x_424) ;  /* 0x000000000024b947 */ /* 0x000fea0003800000 */
[----:B------:R-:W1:Y:S01]  /*2150*/  LDCU.128 UR4, c[0x0][0x390] ;  /* 0x00007200ff0477ac */ /* 0x000e620008000c00 */
[C---:B---3--:R-:W-:Y:S01]  /*2160*/  IMAD.SHL.U32 R4, R33.reuse, 0x4, RZ ;  /* 0x0000000421047824 */ /* 0x048fe200078e00ff */
[----:B------:R-:W-:-:S04]  /*2170*/  SHF.L.U64.HI R36, R33, 0x2, R36 ;  /* 0x0000000221247819 */ /* 0x000fc80000010224 */
[C---:B-12---:R-:W-:Y:S02]  /*2180*/  IADD3 R2, P0, PT, R4.reuse, UR4, RZ ;  /* 0x0000000404027c10 */ /* 0x046fe4000ff1e0ff */
[----:B------:R-:W-:Y:S02]  /*2190*/  IADD3 R4, P2, PT, R4, UR6, RZ ;  /* 0x0000000604047c10 */ /* 0x000fe4000ff5e0ff */
[C---:B------:R-:W-:Y:S02]  /*21a0*/  IADD3.X R3, PT, PT, R36.reuse, UR5, RZ, P0, !PT ;  /* 0x0000000524037c10 */ /* 0x040fe400087fe4ff */
[----:B------:R-:W-:-:S03]  /*21b0*/  IADD3.X R5, PT, PT, R36, UR7, RZ, P2, !PT ;  /* 0x0000000724057c10 */ /* 0x000fc600097fe4ff */
[----:B------:R4:W-:Y:S04]  /*21c0*/  STG.E desc[UR8][R2.64], R12 ;  /* 0x0000000c02007986 */ /* 0x0009e8000c101908 */
[----:B------:R4:W-:Y:S02]  /*21d0*/  STG.E desc[UR8][R4.64], R13 ;  /* 0x0000000d04007986 */ /* 0x0009e4000c101908 */
.L_x_424:
[----:B------:R-:W-:Y:S05]  /*21e0*/  BSYNC.RECONVERGENT B0 ;  /* 0x0000000000007941 */ /* 0x000fea0003800200 */
.L_x_423:
[----:B------:R-:W-:Y:S04]  /*21f0*/  BSSY.RECONVERGENT B0, `(.L_x_425) ;  /* 0x000000b000007945 */ /* 0x000fe80003800200 */
[----:B------:R-:W-:Y:S05]  /*2200*/  @!P4 BRA `(.L_x_426) ;  /* 0x000000000024c947 */ /* 0x000fea0003800000 */
[----:B------:R-:W1:Y:S01]  /*2210*/  LDCU.128 UR4, c[0x0][0x390] ;  /* 0x00007200ff0477ac */ /* 0x000e620008000c00 */
[C---:B---34-:R-:W-:Y:S01]  /*2220*/  IMAD.SHL.U32 R4, R35.reuse, 0x4, RZ ;  /* 0x0000000423047824 */ /* 0x058fe200078e00ff */
[----:B------:R-:W-:-:S04]  /*2230*/  SHF.L.U64.HI R26, R35, 0x2, R26 ;  /* 0x00000002231a7819 */ /* 0x000fc8000001021a */
[C---:B-12---:R-:W-:Y:S02]  /*2240*/  IADD3 R2, P0, PT, R4.reuse, UR4, RZ ;  /* 0x0000000404027c10 */ /* 0x046fe4000ff1e0ff */
[----:B------:R-:W-:Y:S02]  /*2250*/  IADD3 R4, P2, PT, R4, UR6, RZ ;  /* 0x0000000604047c10 */ /* 0x000fe4000ff5e0ff */
[C---:B------:R-:W-:Y:S02]  /*2260*/  IADD3.X R3, PT, PT, R26.reuse, UR5, RZ, P0, !PT ;  /* 0x000000051a037c10 */ /* 0x040fe400087fe4ff */
[----:B------:R-:W-:-:S03]  /*2270*/  IADD3.X R5, PT, PT, R26, UR7, RZ, P2, !PT ;  /* 0x000000071a057c10 */ /* 0x000fc600097fe4ff */
[----:B------:R1:W-:Y:S04]  /*2280*/  STG.E desc[UR8][R2.64], R14 ;  /* 0x0000000e02007986 */ /* 0x0003e8000c101908 */
[----:B------:R1:W-:Y:S02]  /*2290*/  STG.E desc[UR8][R4.64], R15 ;  /* 0x0000000f04007986 */ /* 0x0003e4000c101908 */
.L_x_426:
[----:B------:R-:W-:Y:S05]  /*22a0*/  BSYNC.RECONVERGENT B0 ;  /* 0x0000000000007941 */ /* 0x000fea0003800200 */
.L_x_425:
[----:B------:R-:W-:Y:S04]  /*22b0*/  BSSY.RECONVERGENT B0, `(.L_x_427) ;  /* 0x000000b000007945 */ /* 0x000fe80003800200 */
[----:B------:R-:W-:Y:S05]  /*22c0*/  @!P5 BRA `(.L_x_428) ;  /* 0x000000000024d947 */ /* 0x000fea0003800000 */
[----:B------:R-:W2:Y:S01]  /*22d0*/  LDCU.128 UR4, c[0x0][0x390] ;  /* 0x00007200ff0477ac */ /* 0x000ea20008000c00 */
[C---:B-1-34-:R-:W-:Y:S01]  /*22e0*/  IMAD.SHL.U32 R4, R37.reuse, 0x4, RZ ;  /* 0x0000000425047824 */ /* 0x05afe200078e00ff */
[----:B------:R-:W-:-:S04]  /*22f0*/  SHF.L.U64.HI R28, R37, 0x2, R28 ;  /* 0x00000002251c7819 */ /* 0x000fc8000001021c */
[C---:B--2---:R-:W-:Y:S02]  /*2300*/  IADD3 R2, P0, PT, R4.reuse, UR4, RZ ;  /* 0x0000000404027c10 */ /* 0x044fe4000ff1e0ff */
[----:B------:R-:W-:Y:S02]  /*2310*/  IADD3 R4, P2, PT, R4, UR6, RZ ;  /* 0x0000000604047c10 */ /* 0x000fe4000ff5e0ff */
[C---:B------:R-:W-:Y:S02]  /*2320*/  IADD3.X R3, PT, PT, R28.reuse, UR5, RZ, P0, !PT ;  /* 0x000000051c037c10 */ /* 0x040fe400087fe4ff */
[----:B------:R-:W-:-:S03]  /*2330*/  IADD3.X R5, PT, PT, R28, UR7, RZ, P2, !PT ;  /* 0x000000071c057c10 */ /* 0x000fc600097fe4ff */
[----:B------:R1:W-:Y:S04]  /*2340*/  STG.E desc[UR8][R2.64], R16 ;  /* 0x0000001002007986 */ /* 0x0003e8000c101908 */
[----:B------:R1:W-:Y:S02]  /*2350*/  STG.E desc[UR8][R4.64], R17 ;  /* 0x0000001104007986 */ /* 0x0003e4000c101908 */
.L_x_428:
[----:B------:R-:W-:Y:S05]  /*2360*/  BSYNC.RECONVERGENT B0 ;  /* 0x0000000000007941 */ /* 0x000fea0003800200 */
.L_x_427:
        /* <DEDUP_REMOVED lines=11> */
.L_x_430:
[----:B------:R-:W-:Y:S05]  /*2420*/  BSYNC.RECONVERGENT B0 ;  /* 0x0000000000007941 */ /* 0x000fea0003800200 */
.L_x_429:
[----:B------:R-:W-:Y:S05]  /*2430*/  @!P1 EXIT ;  /* 0x000000000000994d */ /* 0x000fea0003800000 */
[----:B------:R-:W2:Y:S01]  /*2440*/  LDCU.128 UR4, c[0x0][0x390] ;  /* 0x00007200ff0477ac */ /* 0x000ea20008000c00 */
[C---:B-1-34-:R-:W-:Y:S01]  /*2450*/  IMAD.SHL.U32 R4, R39.reuse, 0x4, RZ ;  /* 0x0000000427047824 */ /* 0x05afe200078e00ff */
[----:B------:R-:W-:-:S04]  /*2460*/  SHF.L.U64.HI R30, R39, 0x2, R30 ;  /* 0x00000002271e7819 */ /* 0x000fc8000001021e */
[C---:B--2---:R-:W-:Y:S02]  /*2470*/  IADD3 R2, P0, PT, R4.reuse, UR4, RZ ;  /* 0x0000000404027c10 */ /* 0x044fe4000ff1e0ff */
[----:B------:R-:W-:Y:S02]  /*2480*/  IADD3 R4, P1, PT, R4, UR6, RZ ;  /* 0x0000000604047c10 */ /* 0x000fe4000ff3e0ff */
[C---:B------:R-:W-:Y:S02]  /*2490*/  IADD3.X R3, PT, PT, R30.reuse, UR5, RZ, P0, !PT ;  /* 0x000000051e037c10 */ /* 0x040fe400087fe4ff */
[----:B------:R-:W-:-:S03]  /*24a0*/  IADD3.X R5, PT, PT, R30, UR7, RZ, P1, !PT ;  /* 0x000000071e057c10 */ /* 0x000fc60008ffe4ff */
[----:B------:R-:W-:Y:S04]  /*24b0*/  STG.E desc[UR8][R2.64], R20 ;  /* 0x0000001402007986 */ /* 0x000fe8000c101908 */
[----:B------:R-:W-:Y:S01]  /*24c0*/  STG.E desc[UR8][R4.64], R21 ;  /* 0x0000001504007986 */ /* 0x000fe2000c101908 */
[----:B------:R-:W-:Y:S05]  /*24d0*/  EXIT ;  /* 0x000000000000794d */ /* 0x000fea0003800000 */
.L_x_409:
        /* <DEDUP_REMOVED lines=21> */
[----:B0-----:R-:W-:-:S02]  /*2630*/  IADD3 R6, P0, PT, R6, UR4, RZ ;  /* 0x0000000406067c10 */ /* 0x001fc4000ff1e0ff */
[----:B------:R-:W-:Y:S02]  /*2640*/  ISETP.NE.AND P1, PT, R40, RZ, PT ;  /* 0x000000ff2800720c */ /* 0x000fe40003f25270 */
[----:B------:R-:W-:-:S05]  /*2650*/  IADD3.X R7, PT, PT, R5, UR5, RZ, P0, !PT ;  /* 0x0000000505077c10 */ /* 0x000fca00087fe4ff */
[----:B------:R-:W5:Y:S04]  /*2660*/  LDG.E.CONSTANT R23, desc[UR8][R6.64] ;  /* 0x0000000806177981 */ /* 0x000f68000c1e9900 */
[----:B------:R-:W5:Y:S02]  /*2670*/  LDG.E.CONSTANT R27, desc[UR8][R6.64+0x80] ;  /* 0x00008008061b7981 */ /* 0x000f64000c1e9900 */
[----:B------:R-:W0:Y:S02]  /*2680*/  @!P1 LDC.64 R4, c[0x0][0x380] ;  /* 0x0000e000ff049b82 */ /* 0x000e240000000a00 */
[----:B------:R-:W5:Y:S04]  /*2690*/  LDG.E.CONSTANT R29, desc[UR8][R6.64+0x100] ;  /* 0x00010008061d7981 */ /* 0x000f68000c1e9900 */
[----:B------:R-:W5:Y:S04]  /*26a0*/  LDG.E.CONSTANT R31, desc[UR8][R6.64+0x180] ;  /* 0x00018008061f7981 */ /* 0x000f68000c1e9900 */
[----:B------:R-:W5:Y:S04]  /*26b0*/  LDG.E.CONSTANT R33, desc[UR8][R6.64+0x200] ;  /* 0x0002000806217981 */ /* 0x000f68000c1e9900 */
[----:B------:R-:W5:Y:S04]  /*26c0*/  LDG.E.CONSTANT R35, desc[UR8][R6.64+0x280] ;  /* 0x0002800806237981 */ /* 0x000f68000c1e9900 */
[----:B------:R-:W5:Y:S04]  /*26d0*/  LDG.E.CONSTANT R37, desc[UR8][R6.64+0x300] ;  /* 0x0003000806257981 */ /* 0x000f68000c1e9900 */
[----:B------:R-:W5:Y:S04]  /*26e0*/  LDG.E.CONSTANT R41, desc[UR8][R6.64+0x380] ;  /* 0x0003800806297981 */ /* 0x000f68000c1e9900 */
[----:B------:R0:W5:Y:S01]  /*26f0*/  LDG.E.CONSTANT R43, desc[UR8][R6.64+0x400] ;  /* 0x00040008062b7981 */ /* 0x000162000c1e9900 */
[----:B-1----:R-:W-:-:S02]  /*2700*/  IMAD.MOV.U32 R2, RZ, RZ, RZ ;  /* 0x000000ffff027224 */ /* 0x002fc400078e00ff */
[----:B0-----:R-:W-:-:S05]  /*2710*/  @!P1 IMAD.WIDE.U32 R4, R39, 0x2400, R4 ;  /* 0x0000240027049825 */ /* 0x001fca00078e0004 */
[----:B------:R0:W5:Y:S01]  /*2720*/  @!P1 LDG.E.CONSTANT R2, desc[UR8][R4.64+-0x4] ;  /* 0xfffffc0804029981 */ /* 0x000162000c1e9900 */
[----:B------:R-:W1:Y:S01]  /*2730*/  S2UR UR5, SR_CgaCtaId ;  /* 0x00000000000579c3 */ /* 0x000e620000008800 */
[----:B------:R-:W-:Y:S01]  /*2740*/  SHF.R.U32.HI R3, RZ, 0x5, R40 ;  /* 0x00000005ff037819 */ /* 0x000fe20000011628 */
[----:B------:R-:W-:Y:S01]  /*2750*/  UMOV UR4, 0x400 ;  /* 0x0000040000047882 */ /* 0x000fe20000000000 */
[----:B------:R-:W0:Y:S01]  /*2760*/  S2R R38, SR_LANEID ;  /* 0x0000000000267919 */ /* 0x000e220000000000 */
[----:B------:R-:W-:Y:S01]  /*2770*/  ISETP.NE.AND P0, PT, R40, RZ, PT ;  /* 0x000000ff2800720c */ /* 0x000fe20003f05270 */
[----:B-1----:R-:W-:-:S06]  /*2780*/  ULEA UR4, UR5, UR4, 0x18 ;  /* 0x0000000405047291 */ /* 0x002fcc000f8ec0ff */
[----:B------:R-:W-:Y:S01]  /*2790*/  LEA R24, R40, UR4, 0x2 ;  /* 0x0000000428187c11 */ /* 0x000fe2000f8e10ff */
[----:B0-----:R-:W-:-:S05]  /*27a0*/  IMAD R10, R3, 0x120, R38 ;  /* 0x00000120030a7824 */ /* 0x001fca00078e0226 */
[----:B------:R-:W-:-:S05]  /*27b0*/  LEA R6, R10, UR4, 0x2 ;  /* 0x000000040a067c11 */ /* 0x000fca000f8e10ff */
[----:B------:R-:W-:Y:S01]  /*27c0*/  IMAD R5, R38, 0x20, R6 ;  /* 0x0000002026057824 */ /* 0x000fe200078e0206 */
[----:B--2---:R-:W-:Y:S04]  /*27d0*/  STS [R6], R0 ;  /* 0x0000000006007388 */ /* 0x004fe80000000800 */
[----:B---3--:R-:W-:Y:S04]  /*27e0*/  STS [R6+0x80], R8 ;  /* 0x0000800806007388 */ /* 0x008fe80000000800 */
[----:B----4-:R-:W-:Y:S04]  /*27f0*/  STS [R6+0x100], R9 ;  /* 0x0001000906007388 */ /* 0x010fe80000000800 */
        /* <DEDUP_REMOVED lines=13> */
[----:B------:R-:W4:Y:S04]  /*28d0*/  LDS R18, [R5+0x14] ;  /* 0x0000140005127984 */ /* 0x000f280000000800 */
[----:B------:R-:W-:Y:S04]  /*28e0*/  LDS R20, [R5+0x18] ;  /* 0x0000180005147984 */ /* 0x000fe80000000800 */
[----:B------:R-:W-:Y:S01]  /*28f0*/  LDS R22, [R5+0x1c] ;  /* 0x00001c0005167984 */ /* 0x000fe20000000800 */
[----:B------:R-:W-:Y:S01]  /*2900*/  BAR.SYNC.DEFER_BLOCKING 0x0 ;  /* 0x0000000000007b1d */ /* 0x000fe20000010000 */
[----:B0-----:R-:W-:-:S02]  /*2910*/  ISETP.NE.AND P2, PT, R8, R10, PT ;  /* 0x0000000a0800720c */ /* 0x001fc40003f45270 */
[----:B-1----:R-:W-:Y:S02]  /*2920*/  ISETP.NE.AND P3, PT, R10, R12, PT ;  /* 0x0000000c0a00720c */ /* 0x002fe40003f65270 */
[----:B--2---:R-:W-:Y:S01]  /*2930*/  ISETP.NE.AND P4, PT, R12, R14, PT ;  /* 0x0000000e0c00720c */ /* 0x004fe20003f85270 */
[----:B------:R-:W-:Y:S01]  /*2940*/  STS [R6], R23 ;  /* 0x0000001706007388 */ /* 0x000fe20000000800 */
[----:B---3--:R-:W-:-:S03]  /*2950*/  ISETP.NE.AND P6, PT, R14, R16, PT ;  /* 0x000000100e00720c */ /* 0x008fc60003fc5270 */
[----:B------:R-:W-:Y:S01]  /*2960*/  STS [R6+0x80], R27 ;  /* 0x0000801b06007388 */ /* 0x000fe20000000800 */
[----:B----4-:R-:W-:-:S03]  /*2970*/  ISETP.NE.AND P5, PT, R16, R18, PT ;  /* 0x000000121000720c */ /* 0x010fc60003fa5270 */
[----:B------:R-:W-:Y:S04]  /*2980*/  STS [R6+0x100], R29 ;  /* 0x0001001d06007388 */ /* 0x000fe80000000800 */
[----:B------:R-:W-:Y:S04]  /*2990*/  STS [R6+0x180], R31 ;  /* 0x0001801f06007388 */ /* 0x000fe80000000800 */
[----:B------:R-:W-:Y:S04]  /*29a0*/  STS [R6+0x200], R33 ;  /* 0x0002002106007388 */ /* 0x000fe80000000800 */
[----:B------:R-:W-:Y:S04]  /*29b0*/  STS [R6+0x280], R35 ;  /* 0x0002802306007388 */ /* 0x000fe80000000800 */
[----:B------:R-:W-:Y:S04]  /*29c0*/  STS [R6+0x300], R37 ;  /* 0x0003002506007388 */ /* 0x000fe80000000800 */
[----:B------:R-:W-:Y:S04]  /*29d0*/  STS [R6+0x380], R41 ;  /* 0x0003802906007388 */ /* 0x000fe80000000800 */
[----:B------:R0:W-:Y:S01]  /*29e0*/  STS [R6+0x400], R43 ;  /* 0x0004002b06007388 */ /* 0x0001e20000000800 */
[----:B------:R-:W-:-:S03]  /*29f0*/  NOP ;  /* 0x0000000000007918 */ /* 0x000fc60000000000 */
[----:B------:R-:W1:Y:S01]  /*2a00*/  LDS R9, [R5] ;  /* 0x0000000005097984 */ /* 0x000e620000000800 */
[----:B0-----:R-:W-:-:S03]  /*2a10*/  SEL R6, RZ, 0x1, !P4 ;  /* 0x00000001ff067807 */ /* 0x001fc60006000000 */
[----:B------:R-:W0:Y:S04]  /*2a20*/  LDS R11, [R5+0x4] ;  /* 0x00000400050b7984 */ /* 0x000e280000000800 */
[----:B------:R-:W2:Y:S04]  /*2a30*/  LDS R13, [R5+0x8] ;  /* 0x00000800050d7984 */ /* 0x000ea80000000800 */
[----:B------:R-:W3:Y:S04]  /*2a40*/  LDS R15, [R5+0xc] ;  /* 0x00000c00050f7984 */ /* 0x000ee80000000800 */
[----:B------:R-:W4:Y:S04]  /*2a50*/  LDS R17, [R5+0x10] ;  /* 0x0000100005117984 */ /* 0x000f280000000800 */
[----:B------:R-:W5:Y:S04]  /*2a60*/  LDS R19, [R5+0x14] ;  /* 0x0000140005137984 */ /* 0x000f680000000800 */
[----:B------:R-:W5:Y:S04]  /*2a70*/  LDS R21, [R5+0x18] ;  /* 0x0000180005157984 */ /* 0x000f680000000800 */
[----:B------:R-:W-:Y:S04]  /*2a80*/  LDS R23, [R5+0x1c] ;  /* 0x00001c0005177984 */ /* 0x000fe80000000800 */
[----:B------:R0:W-:Y:S01]  /*2a90*/  LDS R4, [R5+0x20] ;  /* 0x0000200005047984 */ /* 0x0001e20000000800 */
[----:B------:R-:W-:Y:S01]  /*2aa0*/  BAR.SYNC.DEFER_BLOCKING 0x0 ;  /* 0x0000000000007b1d */ /* 0x000fe20000010000 */
[----:B-1----:R-:W-:-:S02]  /*2ab0*/  SEL R0, R9, RZ, !P2 ;  /* 0x000000ff09007207 */ /* 0x002fc40005000000 */
[----:B0-----:R-:W-:-:S03]  /*2ac0*/  SEL R5, RZ, 0x1, !P3 ;  /* 0x00000001ff057807 */ /* 0x001fc60005800000 */
[----:B------:R-:W-:-:S05]  /*2ad0*/  IMAD.IADD R0, R11, 0x1, R0 ;  /* 0x000000010b007824 */ /* 0x000fca00078e0200 */
[----:B------:R-:W-:Y:S02]  /*2ae0*/  SEL R0, R0, RZ, !P3 ;  /* 0x000000ff00007207 */ /* 0x000fe40005800000 */
[----:B------:R-:W-:-:S03]  /*2af0*/  ISETP.NE.AND P3, PT, R18, R20, PT ;  /* 0x000000141200720c */ /* 0x000fc60003f65270 */
[----:B--2---:R-:W-:Y:S01]  /*2b00*/  IMAD.IADD R0, R13, 0x1, R0 ;  /* 0x000000010d007824 */ /* 0x004fe200078e0200 */
[----:B------:R-:W-:Y:S04]  /*2b10*/  STS [R24+0x4d8], R25 ;  /* 0x0004d81918007388 */ /* 0x000fe80000000800 */
[----:B------:R-:W-:Y:S01]  /*2b20*/  SEL R0, R0, RZ, !P4 ;  /* 0x000000ff00007207 */ /* 0x000fe20006000000 */
[----:B------:R-:W-:Y:S04]  /*2b30*/  BAR.SYNC.DEFER_BLOCKING 0x0 ;  /* 0x0000000000007b1d */ /* 0x000fe80000010000 */
[----:B---3--:R-:W-:-:S05]  /*2b40*/  IMAD.IADD R0, R15, 0x1, R0 ;  /* 0x000000010f007824 */ /* 0x008fca00078e0200 */
[----:B------:R-:W-:-:S05]  /*2b50*/  SEL R0, R0, RZ, !P6 ;  /* 0x000000ff00007207 */ /* 0x000fca0007000000 */
[----:B----4-:R-:W-:-:S05]  /*2b60*/  IMAD.IADD R0, R17, 0x1, R0 ;  /* 0x0000000111007824 */ /* 0x010fca00078e0200 */
[----:B------:R-:W-:-:S05]  /*2b70*/  SEL R0, R0, RZ, !P5 ;  /* 0x000000ff00007207 */ /* 0x000fca0006800000 */
[----:B-----5:R-:W-:Y:S01]  /*2b80*/  IMAD.IADD R0, R19, 0x1, R0 ;  /* 0x0000000113007824 */ /* 0x020fe200078e0200 */
[----:B------:R0:W1:Y:S04]  /*2b90*/  @P0 LDS R2, [R24+0x4d4] ;  /* 0x0004d40018020984 */ /* 0x0000680000000800 */
[----:B------:R-:W-:Y:S02]  /*2ba0*/  SEL R0, R0, RZ, !P3 ;  /* 0x000000ff00007207 */ /* 0x000fe40005800000 */
[----:B0-----:R-:W-:-:S03]  /*2bb0*/  SEL R24, RZ, 0x1, !P2 ;  /* 0x00000001ff187807 */ /* 0x001fc60005000000 */
[----:B------:R-:W-:Y:S01]  /*2bc0*/  IMAD.IADD R0, R21, 0x1, R0 ;  /* 0x0000000115007824 */ /* 0x000fe200078e0200 */
[----:B-1----:R-:W-:-:S04]  /*2bd0*/  ISETP.NE.AND P0, PT, R2, R8, PT ;  /* 0x000000080200720c */ /* 0x002fc80003f05270 */
[----:B------:R-:W-:-:S04]  /*2be0*/  SEL R7, RZ, 0x1, !P0 ;  /* 0x00000001ff077807 */ /* 0x000fc80004000000 */
[----:B------:R-:W-:-:S04]  /*2bf0*/  IADD3 R5, P0, P2, R5, R24, R7 ;  /* 0x0000001805057210 */ /* 0x000fc80007a1e007 */
[----:B------:R-:W-:Y:S02]  /*2c00*/  IADD3 R24, P4, PT, R5, R6, RZ ;  /* 0x0000000605187210 */ /* 0x000fe40007f9e0ff */
[----:B------:R-:W-:Y:S02]  /*2c10*/  SEL R5, RZ, 0x1, !P6 ;  /* 0x00000001ff057807 */ /* 0x000fe40007000000 */
[----:B------:R-:W-:Y:S02]  /*2c20*/  ISETP.NE.AND P6, PT, R20, R22, PT ;  /* 0x000000161400720c */ /* 0x000fe40003fc5270 */
[----:B------:R-:W-:Y:S02]  /*2c30*/  SEL R6, RZ, 0x1, !P5 ;  /* 0x00000001ff067807 */ /* 0x000fe40006800000 */
[----:B------:R-:W-:Y:S02]  /*2c40*/  IADD3 R7, P5, PT, R24, R5, RZ ;  /* 0x0000000518077210 */ /* 0x000fe40007fbe0ff */
[----:B------:R-:W-:-:S02]  /*2c50*/  IADD3.X R5, PT, PT, RZ, RZ, RZ, P0, P2 ;  /* 0x000000ffff057210 */ /* 0x000fc400007e44ff */
[----:B------:R-:W-:Y:S02]  /*2c60*/  SEL R0, R0, RZ, !P6 ;  /* 0x000000ff00007207 */ /* 0x000fe40007000000 */
[----:B------:R-:W-:Y:S01]  /*2c70*/  IADD3 R7, P2, PT, R7, R6, RZ ;  /* 0x0000000607077210 */ /* 0x000fe20007f5e0ff */
[----:B------:R-:W-:Y:S01]  /*2c80*/  IMAD.X R5, RZ, RZ, R5, P4 ;  /* 0x000000ffff057224 */ /* 0x000fe200020e0605 */
[----:B------:R-:W-:Y:S01]  /*2c90*/  SEL R6, RZ, 0x1, !P3 ;  /* 0x00000001ff067807 */ /* 0x000fe20005800000 */
[----:B------:R-:W-:Y:S01]  /*2ca0*/  IMAD.IADD R0, R23, 0x1, R0 ;  /* 0x0000000117007824 */ /* 0x000fe200078e0200 */
[----:B------:R-:W-:Y:S02]  /*2cb0*/  ISETP.NE.AND P0, PT, R22, R25, PT ;  /* 0x000000191600720c */ /* 0x000fe40003f05270 */
[----:B------:R-:W-:Y:S01]  /*2cc0*/  IADD3 R7, P3, PT, R7, R6, RZ ;  /* 0x0000000607077210 */ /* 0x000fe20007f7e0ff */
[----:B------:R-:W-:Y:S01]  /*2cd0*/  IMAD.X R6, RZ, RZ, R5, P5 ;  /* 0x000000ffff067224 */ /* 0x000fe200028e0605 */
[----:B------:R-:W-:-:S02]  /*2ce0*/  SEL R5, R0, RZ, !P0 ;  /* 0x000000ff00057207 */ /* 0x000fc40004000000 */
[----:B------:R-:W-:Y:S01]  /*2cf0*/  SEL R24, RZ, 0x1, !P6 ;  /* 0x00000001ff187807 */ /* 0x000fe20007000000 */
[----:B------:R-:W-:Y:S01]  /*2d00*/  IMAD.X R0, RZ, RZ, R6, P2 ;  /* 0x000000ffff007224 */ /* 0x000fe200010e0606 */
[----:B------:R-:W-:Y:S01]  /*2d10*/  ISETP.NE.AND P5, PT, R3, 0x4, PT ;  /* 0x000000040300780c */ /* 0x000fe20003fa5270 */
[----:B------:R-:W-:Y:S01]  /*2d20*/  IMAD.IADD R4, R4, 0x1, R5 ;  /* 0x0000000104047824 */ /* 0x000fe200078e0205 */
[----:B------:R-:W-:Y:S01]  /*2d30*/  IADD3 R24, P2, PT, R7, R24, RZ ;  /* 0x0000001807187210 */ /* 0x000fe20007f5e0ff */
[----:B------:R-:W-:Y:S01]  /*2d40*/  IMAD.X R26, RZ, RZ, R0, P3 ;  /* 0x000000ffff1a7224 */ /* 0x000fe200018e0600 */
[----:B------:R-:W-:Y:S02]  /*2d50*/  SEL R5, RZ, 0x1, !P0 ;  /* 0x00000001ff057807 */ /* 0x000fe40004000000 */
[----:B------:R-:W0:Y:S01]  /*2d60*/  SHFL.UP PT, R7, R4, 0x1, RZ ;  /* 0x0420000004077989 */ /* 0x000e2200000e00ff */
[----:B------:R-:W-:Y:S01]  /*2d70*/  IMAD.X R27, RZ, RZ, R26, P2 ;  /* 0x000000ffff1b7224 */ /* 0x000fe200010e061a */
[----:B------:R-:W-:-:S02]  /*2d80*/  IADD3 R30, P0, PT, R24, R5, RZ ;  /* 0x00000005181e7210 */ /* 0x000fc40007f1e0ff */
[C---:B------:R-:W-:Y:S02]  /*2d90*/  ISETP.GE.AND P2, PT, R38.reuse, 0x1, PT ;  /* 0x000000012600780c */ /* 0x040fe40003f46270 */
[----:B------:R-:W-:Y:S01]  /*2da0*/  ISETP.NE.AND P3, PT, R38, 0x1f, PT ;  /* 0x0000001f2600780c */ /* 0x000fe20003f65270 */
[----:B------:R-:W-:Y:S01]  /*2db0*/  IMAD.X R29, RZ, RZ, R27, P0 ;  /* 0x000000ffff1d7224 */ /* 0x000fe200000e061b */
[----:B------:R-:W1:Y:S01]  /*2dc0*/  SHFL.UP PT, R5, R30, 0x1, RZ ;  /* 0x042000001e057989 */ /* 0x000e6200000e00ff */
[----:B------:R-:W-:Y:S02]  /*2dd0*/  ISETP.NE.U32.AND P0, PT, R30, RZ, PT ;  /* 0x000000ff1e00720c */ /* 0x000fe40003f05070 */
[----:B------:R-:W-:Y:S01]  /*2de0*/  ISETP.NE.AND P4, PT, R3, 0x5, PT ;  /* 0x000000050300780c */ /* 0x000fe20003f85270 */
[----:B------:R-:W2:Y:S01]  /*2df0*/  SHFL.UP PT, R6, R29, 0x1, RZ ;  /* 0x042000001d067989 */ /* 0x000ea200000e00ff */
[----:B------:R-:W-:-:S04]  /*2e00*/  ISETP.NE.AND.EX P0, PT, R29, RZ, PT, P0 ;  /* 0x000000ff1d00720c */ /* 0x000fc80003f05300 */
[----:B0-----:R-:W-:-:S04]  /*2e10*/  SEL R7, R7, RZ, !P0 ;  /* 0x000000ff07077207 */ /* 0x001fc80004000000 */
[----:B------:R-:W-:Y:S02]  /*2e20*/  SEL R7, R7, RZ, P2 ;  /* 0x000000ff07077207 */ /* 0x000fe40001000000 */
[----:B-1----:R-:W-:-:S03]  /*2e30*/  SEL R5, R5, RZ, P2 ;  /* 0x000000ff05057207 */ /* 0x002fc60001000000 */
[----:B------:R-:W-:Y:S01]  /*2e40*/  IMAD.IADD R7, R4, 0x1, R7 ;  /* 0x0000000104077824 */ /* 0x000fe200078e0207 */
[----:B--2---:R-:W-:-:S04]  /*2e50*/  SEL R28, R6, RZ, P2 ;  /* 0x000000ff061c7207 */ /* 0x004fc80001000000 */
[----:B------:R-:W0:Y:S01]  /*2e60*/  SHFL.UP PT, R6, R7, 0x2, RZ ;  /* 0x0440000007067989 */ /* 0x000e2200000e00ff */
[----:B------:R-:W-:Y:S02]  /*2e70*/  IADD3 R31, P0, PT, R5, R30, RZ ;  /* 0x0000001e051f7210 */ /* 0x000fe40007f1e0ff */
[----:B------:R-:W-:-:S03]  /*2e80*/  ISETP.GE.AND P2, PT, R38, 0x2, PT ;  /* 0x000000022600780c */ /* 0x000fc60003f46270 */
[----:B------:R-:W-:Y:S01]  /*2e90*/  IMAD.X R28, R28, 0x1, R29, P0 ;  /* 0x000000011c1c7824 */ /* 0x000fe200000e061d */
[----:B------:R-:W1:Y:S01]  /*2ea0*/  SHFL.UP PT, R4, R31, 0x2, RZ ;  /* 0x044000001f047989 */ /* 0x000e6200000e00ff */
[----:B------:R-:W-:-:S03]  /*2eb0*/  ISETP.NE.U32.AND P0, PT, R31, RZ, PT ;  /* 0x000000ff1f00720c */ /* 0x000fc60003f05070 */
[----:B------:R-:W2:Y:S01]  /*2ec0*/  SHFL.UP PT, R5, R28, 0x2, RZ ;  /* 0x044000001c057989 */ /* 0x000ea200000e00ff */
[----:B------:R-:W-:-:S04]  /*2ed0*/  ISETP.NE.AND.EX P0, PT, R28, RZ, PT, P0 ;  /* 0x000000ff1c00720c */ /* 0x000fc80003f05300 */
[----:B0-----:R-:W-:-:S04]  /*2ee0*/  SEL R6, R6, RZ, !P0 ;  /* 0x000000ff06067207 */ /* 0x001fc80004000000 */
[----:B------:R-:W-:Y:S02]  /*2ef0*/  SEL R6, R6, RZ, P2 ;  /* 0x000000ff06067207 */ /* 0x000fe40001000000 */
[----:B-1----:R-:W-:-:S03]  /*2f00*/  SEL R4, R4, RZ, P2 ;  /* 0x000000ff04047207 */ /* 0x002fc60001000000 */
[----:B------:R-:W-:Y:S01]  /*2f10*/  IMAD.IADD R6, R7, 0x1, R6 ;  /* 0x0000000107067824 */ /* 0x000fe200078e0206 */
[----:B------:R-:W-:Y:S02]  /*2f20*/  IADD3 R29, P0, PT, R4, R31, RZ ;  /* 0x0000001f041d7210 */ /* 0x000fe40007f1e0ff */
[----:B--2---:R-:W-:Y:S02]  /*2f30*/  SEL R5, R5, RZ, P2 ;  /* 0x000000ff05057207 */ /* 0x004fe40001000000 */
[----:B------:R-:W0:Y:S01]  /*2f40*/  SHFL.UP PT, R7, R6, 0x4, RZ ;  /* 0x0480000006077989 */ /* 0x000e2200000e00ff */
[----:B------:R-:W-:Y:S02]  /*2f50*/  ISETP.GE.AND P2, PT, R38, 0x4, PT ;  /* 0x000000042600780c */ /* 0x000fe40003f46270 */
        /* <DEDUP_REMOVED lines=18> */
[----:B0-----:R-:W-:Y:S02]  /*3080*/  SEL R6, R6, RZ, !P0 ;  /* 0x000000ff06067207 */ /* 0x001fe40004000000 */
[----:B-1----:R-:W-:Y:S02]  /*3090*/  SEL R4, R4, RZ, P2 ;  /* 0x000000ff04047207 */ /* 0x002fe40001000000 */
[----:B------:R-:W-:Y:S02]  /*30a0*/  SEL R6, R6, RZ, P2 ;  /* 0x000000ff06067207 */ /* 0x000fe40001000000 */
[----:B------:R-:W-:Y:S02]  /*30b0*/  IADD3 R29, P0, PT, R4, R31, RZ ;  /* 0x0000001f041d7210 */ /* 0x000fe40007f1e0ff */
[----:B--2---:R-:W-:Y:S01]  /*30c0*/  SEL R5, R5, RZ, P2 ;  /* 0x000000ff05057207 */ /* 0x004fe20001000000 */
[----:B------:R-:W-:Y:S01]  /*30d0*/  IMAD.IADD R6, R7, 0x1, R6 ;  /* 0x0000000107067824 */ /* 0x000fe200078e0206 */
[----:B------:R-:W-:Y:S01]  /*30e0*/  ISETP.GE.AND P2, PT, R38, 0x10, PT ;  /* 0x000000102600780c */ /* 0x000fe20003f46270 */
[----:B------:R-:W0:Y:S02]  /*30f0*/  SHFL.UP PT, R4, R29, 0x10, RZ ;  /* 0x060000001d047989 */ /* 0x000e2400000e00ff */
[----:B------:R-:W-:Y:S01]  /*3100*/  IMAD.X R28, R5, 0x1, R30, P0 ;  /* 0x00000001051c7824 */ /* 0x000fe200000e061e */
[----:B------:R-:W-:Y:S01]  /*3110*/  ISETP.NE.U32.AND P0, PT, R29, RZ, PT ;  /* 0x000000ff1d00720c */ /* 0x000fe20003f05070 */
[----:B------:R-:W1:Y:S03]  /*3120*/  SHFL.UP PT, R7, R6, 0x10, RZ ;  /* 0x0600000006077989 */ /* 0x000e6600000e00ff */
[----:B------:R-:W-:Y:S01]  /*3130*/  ISETP.NE.AND.EX P0, PT, R28, RZ, PT, P0 ;  /* 0x000000ff1c00720c */ /* 0x000fe20003f05300 */
[----:B------:R-:W2:Y:S01]  /*3140*/  SHFL.UP PT, R5, R28, 0x10, RZ ;  /* 0x060000001c057989 */ /* 0x000ea200000e00ff */
[----:B0-----:R-:W-:-:S02]  /*3150*/  SEL R4, R4, RZ, P2 ;  /* 0x000000ff04047207 */ /* 0x001fc40001000000 */
[----:B-1----:R-:W-:Y:S02]  /*3160*/  SEL R7, R7, RZ, !P0 ;  /* 0x000000ff07077207 */ /* 0x002fe40004000000 */
[----:B------:R-:W-:Y:S02]  /*3170*/  IADD3 R4, P0, PT, R4, R29, RZ ;  /* 0x0000001d04047210 */ /* 0x000fe40007f1e0ff */
[----:B--2---:R-:W-:Y:S02]  /*3180*/  SEL R5, R5, RZ, P2 ;  /* 0x000000ff05057207 */ /* 0x004fe40001000000 */
[----:B------:R-:W-:-:S03]  /*3190*/  SEL R7, R7, RZ, P2 ;  /* 0x000000ff07077207 */ /* 0x000fc60001000000 */
[----:B------:R-:W-:Y:S01]  /*31a0*/  IMAD.X R5, R5, 0x1, R28, P0 ;  /* 0x0000000105057824 */ /* 0x000fe200000e061c */
[----:B------:R-:W-:Y:S01]  /*31b0*/  @!P3 LEA R28, R3, UR4, 0x4 ;  /* 0x00000004031cbc11 */ /* 0x000fe2000f8e20ff */
[----:B------:R-:W-:-:S04]  /*31c0*/  IMAD.IADD R41, R6, 0x1, R7 ;  /* 0x0000000106297824 */ /* 0x000fc800078e0207 */
[----:B------:R-:W-:Y:S04]  /*31d0*/  @!P3 STS.64 [R28], R4 ;  /* 0x000000041c00b388 */ /* 0x000fe80000000a00 */
[----:B------:R-:W-:Y:S01]  /*31e0*/  @!P3 STS [R28+0x8], R41 ;  /* 0x000008291c00b388 */ /* 0x000fe20000000800 */
[----:B------:R-:W-:Y:S01]  /*31f0*/  BAR.SYNC.DEFER_BLOCKING 0x0 ;  /* 0x0000000000007b1d */ /* 0x000fe20000010000 */
[----:B------:R-:W-:-:S05]  /*3200*/  ISETP.NE.AND P3, PT, R3, 0x2, PT ;  /* 0x000000020300780c */ /* 0x000fca0003f65270 */
[----:B------:R-:W0:Y:S04]  /*3210*/  LDS.64 R32, [UR4+0x10] ;  /* 0x00001004ff207984 */ /* 0x000e280008000a00 */
[----:B------:R-:W1:Y:S04]  /*3220*/  LDS.64 R34, [UR4] ;  /* 0x00000004ff227984 */ /* 0x000e680008000a00 */
[----:B------:R-:W2:Y:S04]  /*3230*/  LDS R44, [UR4+0x8] ;  /* 0x00000804ff2c7984 */ /* 0x000ea80008000800 */
[----:B------:R-:W3:Y:S04]  /*3240*/  LDS.64 R36, [UR4+0x20] ;  /* 0x00002004ff247984 */ /* 0x000ee80008000a00 */
[----:B------:R-:W4:Y:S04]  /*3250*/  LDS R45, [UR4+0x18] ;  /* 0x00001804ff2d7984 */ /* 0x000f280008000800 */
[----:B------:R-:W5:Y:S04]  /*3260*/  LDS.64 R30, [UR4+0x30] ;  /* 0x00003004ff1e7984 */ /* 0x000f680008000a00 */
[----:B------:R-:W5:Y:S04]  /*3270*/  LDS R46, [UR4+0x28] ;  /* 0x00002804ff2e7984 */ /* 0x000f680008000800 */
[----:B------:R-:W5:Y:S04]  /*3280*/  LDS.64 R6, [UR4+0x40] ;  /* 0x00004004ff067984 */ /* 0x000f680008000a00 */
[----:B------:R-:W5:Y:S04]  /*3290*/  LDS R43, [UR4+0x38] ;  /* 0x00003804ff2b7984 */ /* 0x000f680008000800 */
[----:B------:R-:W5:Y:S01]  /*32a0*/  LDS.64 R28, [UR4+0x50] ;  /* 0x00005004ff1c7984 */ /* 0x000f620008000a00 */
[----:B0-----:R-:W-:-:S03]  /*32b0*/  ISETP.NE.U32.AND P0, PT, R32, RZ, PT ;  /* 0x000000ff2000720c */ /* 0x001fc60003f05070 */
[----:B------:R-:W0:Y:S01]  /*32c0*/  LDS R42, [UR4+0x48] ;  /* 0x00004804ff2a7984 */ /* 0x000e220008000800 */
[----:B-1----:R-:W-:Y:S02]  /*32d0*/  IADD3 R47, P2, PT, R34, R32, RZ ;  /* 0x00000020222f7210 */ /* 0x002fe40007f5e0ff */
[----:B------:R-:W-:Y:S02]  /*32e0*/  ISETP.NE.AND.EX P0, PT, R33, RZ, PT, P0 ;  /* 0x000000ff2100720c */ /* 0x000fe40003f05300 */
[----:B------:R-:W-:Y:S01]  /*32f0*/  SEL R48, R47, R34, !P3 ;  /* 0x000000222f307207 */ /* 0x000fe20005800000 */
[----:B------:R-:W-:Y:S01]  /*3300*/  IMAD.X R49, R35, 0x1, R33, P2 ;  /* 0x0000000123317824 */ /* 0x000fe200010e0621 */
[----:B--2---:R-:W-:Y:S02]  /*3310*/  SEL R32, R44, RZ, !P0 ;  /* 0x000000ff2c207207 */ /* 0x004fe40004000000 */
[C---:B---3--:R-:W-:Y:S02]  /*3320*/  ISETP.NE.U32.AND P0, PT, R36.reuse, RZ, PT ;  /* 0x000000ff2400720c */ /* 0x048fe40003f05070 */
[----:B------:R-:W-:-:S02]  /*3330*/  IADD3 R47, P2, PT, R36, R47, RZ ;  /* 0x0000002f242f7210 */ /* 0x000fc40007f5e0ff */
[----:B------:R-:W-:Y:S01]  /*3340*/  ISETP.NE.AND.EX P0, PT, R37, RZ, PT, P0 ;  /* 0x000000ff2500720c */ /* 0x000fe20003f05300 */
[----:B----4-:R-:W-:Y:S01]  /*3350*/  IMAD.IADD R45, R45, 0x1, R32 ;  /* 0x000000012d2d7824 */ /* 0x010fe200078e0220 */
[----:B------:R-:W-:Y:S01]  /*3360*/  SEL R34, R49, R35, !P3 ;  /* 0x0000002331227207 */ /* 0x000fe20005800000 */
[----:B------:R-:W-:Y:S01]  /*3370*/  IMAD.X R37, R37, 0x1, R49, P2 ;  /* 0x0000000125257824 */ /* 0x000fe200010e0631 */
[----:B------:R-:W-:Y:S01]  /*3380*/  ISETP.NE.AND P2, PT, R3, 0x3, PT ;  /* 0x000000030300780c */ /* 0x000fe20003f45270 */
[----:B------:R-:W1:Y:S01]  /*3390*/  LDS.64 R32, [UR4+0x60] ;  /* 0x00006004ff207984 */ /* 0x000e620008000a00 */
[----:B------:R-:W-:Y:S02]  /*33a0*/  SEL R44, R45, R44, !P3 ;  /* 0x0000002c2d2c7207 */ /* 0x000fe40005800000 */
[----:B------:R-:W-:Y:S01]  /*33b0*/  SEL R48, R47, R48, !P2 ;  /* 0x000000302f307207 */ /* 0x000fe20005000000 */
[----:B------:R-:W2:Y:S01]  /*33c0*/  LDS R35, [UR4+0x58] ;  /* 0x00005804ff237984 */ /* 0x000ea20008000800 */
[----:B------:R-:W-:-:S02]  /*33d0*/  SEL R45, R45, RZ, !P0 ;  /* 0x000000ff2d2d7207 */ /* 0x000fc40004000000 */
[C---:B-----5:R-:W-:Y:S02]  /*33e0*/  IADD3 R47, P3, PT, R30.reuse, R47, RZ ;  /* 0x0000002f1e2f7210 */ /* 0x060fe40007f7e0ff */
[----:B------:R-:W-:Y:S01]  /*33f0*/  ISETP.NE.U32.AND P0, PT, R30, RZ, PT ;  /* 0x000000ff1e00720c */ /* 0x000fe20003f05070 */
[----:B------:R-:W-:Y:S01]  /*3400*/  IMAD.IADD R45, R46, 0x1, R45 ;  /* 0x000000012e2d7824 */ /* 0x000fe200078e022d */
[----:B------:R-:W-:Y:S01]  /*3410*/  SEL R46, R37, R34, !P2 ;  /* 0x00000022252e7207 */ /* 0x000fe20005000000 */
[C---:B------:R-:W-:Y:S01]  /*3420*/  IMAD.X R49, R31.reuse, 0x1, R37, P3 ;  /* 0x000000011f317824 */ /* 0x040fe200018e0625 */
[----:B------:R-:W-:Y:S01]  /*3430*/  ISETP.NE.AND.EX P0, PT, R31, RZ, PT, P0 ;  /* 0x000000ff1f00720c */ /* 0x000fe20003f05300 */
[----:B------:R-:W-:Y:S01]  /*3440*/  LDS R34, [UR4+0x68] ;  /* 0x00006804ff227984 */ /* 0x000fe20008000800 */
[----:B------:R-:W-:Y:S02]  /*3450*/  ISETP.NE.U32.AND P6, PT, R6, RZ, PT ;  /* 0x000000ff0600720c */ /* 0x000fe40003fc5070 */
[C---:B------:R-:W-:Y:S01]  /*3460*/  SEL R36, R45.reuse, RZ, !P0 ;  /* 0x000000ff2d247207 */ /* 0x040fe20004000000 */
[----:B------:R-:W3:Y:S01]  /*3470*/  LDS.64 R30, [UR4+0x70] ;  /* 0x00007004ff1e7984 */ /* 0x000ee20008000a00 */
[----:B------:R-:W-:-:S02]  /*3480*/  SEL R44, R45, R44, !P2 ;  /* 0x0000002c2d2c7207 */ /* 0x000fc40005000000 */
[----:B------:R-:W-:Y:S01]  /*3490*/  ISETP.NE.AND.EX P6, PT, R7, RZ, PT, P6 ;  /* 0x000000ff0700720c */ /* 0x000fe20003fc5360 */
[----:B------:R-:W-:Y:S01]  /*34a0*/  IMAD.IADD R43, R43, 0x1, R36 ;  /* 0x000000012b2b7824 */ /* 0x000fe200078e0224 */
[----:B------:R-:W4:Y:S01]  /*34b0*/  LDS R37, [UR4+0x78] ;  /* 0x00007804ff257984 */ /* 0x000f220008000800 */
[----:B------:R-:W-:Y:S02]  /*34c0*/  ISETP.NE.U32.AND P0, PT, R28, RZ, PT ;  /* 0x000000ff1c00720c */ /* 0x000fe40003f05070 */
[----:B------:R-:W-:Y:S02]  /*34d0*/  ISETP.NE.AND P3, PT, R3, 0x6, PT ;  /* 0x000000060300780c */ /* 0x000fe40003f65270 */
[C---:B------:R-:W-:Y:S02]  /*34e0*/  SEL R44, R43.reuse, R44, !P5 ;  /* 0x0000002c2b2c7207 */ /* 0x040fe40006800000 */
[----:B------:R-:W-:Y:S02]  /*34f0*/  SEL R43, R43, RZ, !P6 ;  /* 0x000000ff2b2b7207 */ /* 0x000fe40007000000 */
[----:B------:R-:W-:-:S02]  /*3500*/  ISETP.NE.AND P2, PT, R3, 0x7, PT ;  /* 0x000000070300780c */ /* 0x000fc40003f45270 */
[----:B------:R-:W-:Y:S01]  /*3510*/  SEL R36, R47, R48, !P5 ;  /* 0x000000302f247207 */ /* 0x000fe20006800000 */
[----:B0-----:R-:W-:Y:S01]  /*3520*/  IMAD.IADD R43, R42, 0x1, R43 ;  /* 0x000000012a2b7824 */ /* 0x001fe200078e022b */
[----:B------:R-:W-:Y:S02]  /*3530*/  SEL R46, R49, R46, !P5 ;  /* 0x0000002e312e7207 */ /* 0x000fe40006800000 */
[----:B------:R-:W-:Y:S02]  /*3540*/  IADD3 R3, P5, PT, R6, R47, RZ ;  /* 0x0000002f06037210 */ /* 0x000fe40007fbe0ff */
[----:B------:R-:W-:Y:S02]  /*3550*/  ISETP.NE.AND.EX P0, PT, R29, RZ, PT, P0 ;  /* 0x000000ff1d00720c */ /* 0x000fe40003f05300 */
[----:B------:R-:W-:Y:S01]  /*3560*/  SEL R36, R3, R36, !P4 ;  /* 0x0000002403247207 */ /* 0x000fe20006000000 */
[----:B------:R-:W-:Y:S01]  /*3570*/  IMAD.X R45, R7, 0x1, R49, P5 ;  /* 0x00000001072d7824 */ /* 0x000fe200028e0631 */
[----:B------:R-:W-:-:S02]  /*3580*/  SEL R6, R43, RZ, !P0 ;  /* 0x000000ff2b067207 */ /* 0x000fc40004000000 */
[----:B------:R-:W-:Y:S02]  /*3590*/  IADD3 R7, P5, PT, R28, R3, RZ ;  /* 0x000000031c077210 */ /* 0x000fe40007fbe0ff */
[C---:B-1----:R-:W-:Y:S01]  /*35a0*/  ISETP.NE.U32.AND P0, PT, R32.reuse, RZ, PT ;  /* 0x000000ff2000720c */ /* 0x042fe20003f05070 */
[----:B--2---:R-:W-:Y:S01]  /*35b0*/  IMAD.IADD R35, R35, 0x1, R6 ;  /* 0x0000000123237824 */ /* 0x004fe200078e0206 */
[----:B------:R-:W-:Y:S01]  /*35c0*/  SEL R44, R43, R44, !P4 ;  /* 0x0000002c2b2c7207 */ /* 0x000fe20006000000 */
[----:B------:R-:W0:Y:S01]  /*35d0*/  SHFL.UP PT, R28, R5, 0x1, RZ ;  /* 0x04200000051c7989 */ /* 0x000e2200000e00ff */
[----:B------:R-:W-:Y:S01]  /*35e0*/  SEL R42, R45, R46, !P4 ;  /* 0x0000002e2d2a7207 */ /* 0x000fe20006000000 */
[----:B------:R-:W-:Y:S01]  /*35f0*/  IMAD.X R45, R29, 0x1, R45, P5 ;  /* 0x000000011d2d7824 */ /* 0x000fe200028e062d */
[----:B------:R-:W-:Y:S01]  /*3600*/  IADD3 R43, P4, PT, R32, R7, RZ ;  /* 0x00000007202b7210 */ /* 0x000fe20007f9e0ff */
[----:B------:R1:W2:Y:S01]  /*3610*/  SHFL.UP PT, R29, R4, 0x1, RZ ;  /* 0x04200000041d7989 */ /* 0x0002a200000e00ff */
[----:B------:R-:W-:-:S02]  /*3620*/  ISETP.NE.AND.EX P0, PT, R33, RZ, PT, P0 ;  /* 0x000000ff2100720c */ /* 0x000fc40003f05300 */
[----:B------:R-:W-:Y:S01]  /*3630*/  SEL R44, R35, R44, !P3 ;  /* 0x0000002c232c7207 */ /* 0x000fe20005800000 */
[----:B------:R-:W-:Y:S01]  /*3640*/  IMAD.X R33, R33, 0x1, R45, P4 ;  /* 0x0000000121217824 */ /* 0x000fe200020e062d */
[----:B------:R-:W-:Y:S01]  /*3650*/  SEL R35, R35, RZ, !P0 ;  /* 0x000000ff23237207 */ /* 0x000fe20004000000 */
[----:B------:R0:W0:Y:S01]  /*3660*/  SHFL.UP PT, R3, R41, 0x1, RZ ;  /* 0x0420000029037989 */ /* 0x00002200000e00ff */
[----:B------:R-:W-:Y:S02]  /*3670*/  ISETP.GE.U32.AND P4, PT, R40, 0x20, PT ;  /* 0x000000202800780c */ /* 0x000fe40003f86070 */
[----:B---3--:R-:W-:Y:S02]  /*3680*/  ISETP.NE.U32.AND P0, PT, R30, RZ, PT ;  /* 0x000000ff1e00720c */ /* 0x008fe40003f05070 */
[----:B------:R-:W-:Y:S01]  /*3690*/  SEL R6, R7, R36, !P3 ;  /* 0x0000002407067207 */ /* 0x000fe20005800000 */
[----:B------:R-:W-:Y:S01]  /*36a0*/  IMAD.IADD R7, R34, 0x1, R35 ;  /* 0x0000000122077824 */ /* 0x000fe200078e0223 */
[----:B------:R-:W-:-:S02]  /*36b0*/  ISETP.NE.AND.EX P0, PT, R31, RZ, PT, P0 ;  /* 0x000000ff1f00720c */ /* 0x000fc40003f05300 */
[----:B------:R-:W-:Y:S02]  /*36c0*/  SEL R32, R45, R42, !P3 ;  /* 0x0000002a2d207207 */ /* 0x000fe40005800000 */
[----:B------:R-:W-:Y:S02]  /*36d0*/  IADD3 R35, P3, PT, R30, R43, RZ ;  /* 0x0000002b1e237210 */ /* 0x000fe40007f7e0ff */
[----:B-1----:R-:W-:Y:S02]  /*36e0*/  SEL R4, R7, RZ, !P0 ;  /* 0x000000ff07047207 */ /* 0x002fe40004000000 */
[----:B------:R-:W-:Y:S01]  /*36f0*/  SEL R6, R43, R6, !P2 ;  /* 0x000000062b067207 */ /* 0x000fe20005000000 */
[----:B------:R-:W-:Y:S01]  /*3700*/  IMAD.X R36, R31, 0x1, R33, P3 ;  /* 0x000000011f247824 */ /* 0x000fe200018e0621 */
[----:B------:R-:W-:Y:S01]  /*3710*/  SEL R7, R7, R44, !P2 ;  /* 0x0000002c07077207 */ /* 0x000fe20005000000 */
[----:B----4-:R-:W-:Y:S01]  /*3720*/  IMAD.IADD R37, R37, 0x1, R4 ;  /* 0x0000000125257824 */ /* 0x010fe200078e0204 */
[----:B------:R-:W-:Y:S01]  /*3730*/  SEL R5, R33, R32, !P2 ;  /* 0x0000002021057207 */ /* 0x000fe20005000000 */
[----:B--2---:R-:W-:Y:S06]  /*3740*/  @!P4 BRA `(.L_x_431) ;  /* 0x00000000002cc947 */ /* 0x004fec0003800000 */
[----:B------:R-:W-:Y:S02]  /*3750*/  ISETP.NE.AND P1, PT, R38, RZ, PT ;  /* 0x000000ff2600720c */ /* 0x000fe40003f25270 */
[C---:B------:R-:W-:Y:S02]  /*3760*/  ISETP.NE.U32.AND P0, PT, R29.reuse, RZ, PT ;  /* 0x000000ff1d00720c */ /* 0x040fe40003f05070 */
[----:B------:R-:W-:Y:S02]  /*3770*/  SEL R29, R29, RZ, P1 ;  /* 0x000000ff1d1d7207 */ /* 0x000fe40000800000 */
[C---:B0-----:R-:W-:Y:S02]  /*3780*/  ISETP.NE.AND.EX P0, PT, R28.reuse, RZ, PT, P0 ;  /* 0x000000ff1c00720c */ /* 0x041fe40003f05300 */
[----:B------:R-:W-:Y:S02]  /*3790*/  SEL R28, R28, RZ, P1 ;  /* 0x000000ff1c1c7207 */ /* 0x000fe40000800000 */
[----:B------:R-:W-:-:S02]  /*37a0*/  SEL R4, R7, RZ, !P0 ;  /* 0x000000ff07047207 */ /* 0x000fc40004000000 */
[----:B------:R-:W-:-:S03]  /*37b0*/  IADD3 R29, P0, PT, R29, R6, RZ ;  /* 0x000000061d1d7210 */ /* 0x000fc60007f1e0ff */
[----:B------:R-:W-:Y:S02]  /*37c0*/  @P1 IMAD.IADD R7, R3, 0x1, R4 ;  /* 0x0000000103071824 */ /* 0x000fe400078e0204 */
[----:B------:R-:W-:Y:S02]  /*37d0*/  IMAD.X R28, R28, 0x1, R5, P0 ;  /* 0x000000011c1c7824 */ /* 0x000fe400000e0605 */
[----:B------:R-:W-:Y:S01]  /*37e0*/  IMAD.MOV.U32 R3, RZ, RZ, R7 ;  /* 0x000000ffff037224 */ /* 0x000fe200078e0007 */
[----:B------:R-:W-:Y:S06]  /*37f0*/  BRA `(.L_x_432) ;  /* 0x0000001000387947 */ /* 0x000fec0003800000 */
.L_x_431:
[----:B------:R-:W1:Y:S01]  /*3800*/  LDC.64 R30, c[0x0][0x3a8] ;  /* 0x0000ea00ff1e7b82 */ /* 0x000e620000000a00 */
[----:B------:R-:W2:Y:S01]  /*3810*/  LDCU UR5, c[0x0][0x370] ;  /* 0x00006e00ff0577ac */ /* 0x000ea20008000800 */
[----:B------:R-:W-:Y:S01]  /*3820*/  @!P1 IMAD.MOV.U32 R6, RZ, RZ, R35 ;  /* 0x000000ffff069224 */ /* 0x000fe200078e0023 */
[----:B------:R3:W-:Y:S01]  /*3830*/  @!P1 STS [UR4+0xd0], R37 ;  /* 0x0000d025ff009988 */ /* 0x0007e20008000804 */
[----:B------:R-:W-:Y:S01]  /*3840*/  @!P1 IMAD.MOV.U32 R7, RZ, RZ, R36 ;  /* 0x000000ffff079224 */ /* 0x000fe200078e0024 */
[----:B------:R-:W-:Y:S01]  /*3850*/  LOP3.LUT R32, RZ, R40, RZ, 0x33, !PT ;  /* 0x00000028ff207212 */ /* 0x000fe200078e33ff */
[----:B------:R-:W-:Y:S02]  /*3860*/  @!P1 IMAD.MOV.U32 R4, RZ, RZ, R37 ;  /* 0x000000ffff049224 */ /* 0x000fe400078e0025 */
[----:B------:R-:W-:Y:S01]  /*3870*/  @!P1 IMAD.MOV.U32 R5, RZ, RZ, 0x64 ;  /* 0x00000064ff059424 */ /* 0x000fe200078e00ff */
[----:B------:R3:W-:Y:S01]  /*3880*/  @!P1 STS.64 [UR4+0xc8], R6 ;  /* 0x0000c806ff009988 */ /* 0x0007e20008000a04 */
[----:B--2---:R-:W-:Y:S01]  /*3890*/  UISETP.GT.U32.AND UP0, UPT, UR5, 0x1f3, UPT ;  /* 0x000001f30500788c */ /* 0x004fe2000bf04070 */
[----:B-1----:R-:W-:-:S05]  /*38a0*/  IMAD.WIDE.U32 R30, R39, 0x10, R30 ;  /* 0x00000010271e7825 */ /* 0x002fca00078e001e */
[----:B------:R3:W-:Y:S03]  /*38b0*/  @!P1 ST.E.128.STRONG.GPU desc[UR8][R30.64+0x200], R4 ;  /* 0x000200041e009985 */ /* 0x0007e6000c10fd08 */
[----:B------:R-:W-:Y:S05]  /*38c0*/  BRA.U UP0, `(.L_x_433) ;  /* 0x0000000100087547 */ /* 0x000fea000b800000 */
[----:B------:R1:W-:Y:S06]  /*38d0*/  MEMBAR.SC.CTA ;  /* 0x0000000000007992 */ /* 0x0003ec0000000000 */
[----:B-1----:R-:W-:Y:S05]  /*38e0*/  BRA `(.L_x_434) ;  /* 0x0000000000087947 */ /* 0x002fea0003800000 */
.L_x_433:
[----:B------:R-:W-:Y:S05]  /*38f0*/  NANOSLEEP 0x1c2 ;  /* 0x000001c20000795d */ /* 0x000fea0003800000 */
[----:B------:R-:W-:Y:S01]  /*3900*/  NOP ;  /* 0x0000000000007918 */ /* 0x000fe20000000000 */
.L_x_434:
[----:B---3--:R-:W-:-:S07]  /*3910*/  IMAD.WIDE R30, R32, 0x10, R30 ;  /* 0x00000010201e7825 */ /* 0x008fce00078e021e */
.L_x_436:
[----:B------:R-:W2:Y:S01]  /*3920*/  LD.E.128.STRONG.GPU R4, desc[UR8][R30.64+0x200] ;  /* 0x000200081e047980 */ /* 0x000ea2000c10fd00 */
[----:B------:R-:W-:Y:S05]  /*3930*/  YIELD ;  /* 0x0000000000007946 */ /* 0x000fea0003800000 */
[----:B------:R-:W-:Y:S01]  /*3940*/  UMOV UR5, 0xffffffff ;  /* 0xffffffff00057882 */ /* 0x000fe20000000000 */
[----:B--2---:R-:W-:Y:S02]  /*3950*/  ISETP.NE.AND P0, PT, R5, 0x63, PT ;  /* 0x000000630500780c */ /* 0x004fe40003f05270 */
[----:B------:R-:W-:Y:S11]  /*3960*/  BRA.DIV UR5, `(.L_x_435) ;  /* 0x0000008e05687947 */ /* 0x000ff6000b800000 */
[----:B------:R-:W-:-:S13]  /*3970*/  VOTE.ANY P0, !P0 ;  /* 0x0000000000ff7806 */ /* 0x000fda0004000100 */
.L_x_579:
[----:B------:R-:W-:Y:S05]  /*3980*/  @P0 BRA `(.L_x_436) ;  /* 0xfffffffc00e40947 */ /* 0x000fea000383ffff */
[----:B------:R-:W-:Y:S01]  /*3990*/  UMOV UR5, 0xffffffff ;  /* 0xffffffff00057882 */ /* 0x000fe20000000000 */
[----:B------:R-:W-:Y:S01]  /*39a0*/  ISETP.NE.AND P0, PT, R5, 0x65, PT ;  /* 0x000000650500780c */ /* 0x000fe20003f05270 */
[----:B0-----:R-:W-:Y:S02]  /*39b0*/  IMAD.MOV.U32 R41, RZ, RZ, R6 ;  /* 0x000000ffff297224 */ /* 0x001fe400078e0006 */
[----:B------:R-:W-:Y:S02]  /*39c0*/  IMAD.MOV.U32 R42, RZ, RZ, R7 ;  /* 0x000000ffff2a7224 */ /* 0x000fe400078e0007 */
[----:B------:R-:W-:Y:S01]  /*39d0*/  IMAD.MOV.U32 R40, RZ, RZ, R4 ;  /* 0x000000ffff287224 */ /* 0x000fe200078e0004 */
[----:B------:R-:W-:Y:S07]  /*39e0*/  BRA.DIV UR5, `(.L_x_437) ;  /* 0x0000008e056c7947 */ /* 0x000fee000b800000 */
[----:B------:R-:W0:Y:S01]  /*39f0*/  S2R R47, SR_GEMASK ;  /* 0x00000000002f7919 */ /* 0x000e220000003c00 */
[----:B------:R-:W-:-:S04]  /*3a00*/  VOTE.ANY R34, PT, !P0 ;  /* 0x0000000000227806 */ /* 0x000fc800040e0100 */
[----:B0-----:R-:W-:-:S05]  /*3a10*/  LOP3.LUT R34, R34, 0x80000000, R47, 0xec, !PT ;  /* 0x8000000022227812 */ /* 0x001fca00078eec2f */
[----:B------:R-:W-:-:S05]  /*3a20*/  VIADD R7, R34, 0xffffffff ;  /* 0xffffffff22077836 */ /* 0x000fca0000000000 */
[----:B------:R-:W-:-:S04]  /*3a30*/  LOP3.LUT R7, R34, R7, RZ, 0xc, !PT ;  /* 0x0000000722077212 */ /* 0x000fc800078e0cff */
[----:B------:R-:W0:Y:S02]  /*3a40*/  POPC R33, R7 ;  /* 0x0000000700217309 */ /* 0x000e240000000000 */
[----:B0-----:R0:W1:Y:S04]  /*3a50*/  SHFL.DOWN PT, R30, R41, 0x1, R33 ;  /* 0x08200000291e7989 */ /* 0x00106800000e0021 */
[----:B------:R0:W2:Y:S04]  /*3a60*/  SHFL.DOWN PT, R31, R42, 0x1, R33 ;  /* 0x082000002a1f7989 */ /* 0x0000a800000e0021 */
[----:B------:R0:W3:Y:S02]  /*3a70*/  SHFL.DOWN PT, R6, R40, 0x1, R33 ;  /* 0x0820000028067989 */ /* 0x0000e400000e0021 */
.L_x_585:
[----:B------:R-:W-:Y:S01]  /*3a80*/  ISETP.GE.AND P2, PT, R38, R33, PT ;  /* 0x000000212600720c */ /* 0x000fe20003f46270 */
[----:B------:R-:W-:-:S12]  /*3a90*/  UMOV UR5, 0xffffffff ;  /* 0xffffffff00057882 */ /* 0x000fd80000000000 */
[----:B------:R-:W-:Y:S02]  /*3aa0*/  @!P2 ISETP.NE.U32.AND P0, PT, R41, RZ, PT ;  /* 0x000000ff2900a20c */ /* 0x000fe40003f05070 */
[----:B-1----:R-:W-:Y:S02]  /*3ab0*/  @!P2 IADD3 R30, P3, PT, R30, R41, RZ ;  /* 0x000000291e1ea210 */ /* 0x002fe40007f7e0ff */
[----:B------:R-:W-:-:S03]  /*3ac0*/  @!P2 ISETP.NE.AND.EX P0, PT, R42, RZ, PT, P0 ;  /* 0x000000ff2a00a20c */ /* 0x000fc60003f05300 */
[----:B0-----:R-:W-:Y:S02]  /*3ad0*/  @!P2 IMAD.MOV.U32 R41, RZ, RZ, R30 ;  /* 0x000000ffff29a224 */ /* 0x001fe400078e001e */
[----:B--2---:R-:W-:Y:S01]  /*3ae0*/  @!P2 IMAD.X R30, R31, 0x1, R42, P3 ;  /* 0x000000011f1ea824 */ /* 0x004fe200018e062a */
[----:B---3--:R-:W-:Y:S01]  /*3af0*/  @!P2 SEL R31, R6, RZ, !P0 ;  /* 0x000000ff061fa207 */ /* 0x008fe20004000000 */
[----:B------:R-:W-:Y:S06]  /*3b00*/  BRA.DIV UR5, `(.L_x_438) ;  /* 0x0000008e05987947 */ /* 0x000fec000b800000 */
.L_x_588:
[----:B------:R-:W-:Y:S01]  /*3b10*/  UMOV UR5, 0xffffffff ;  /* 0xffffffff00057882 */ /* 0x000fe20000000000 */
[----:B------:R-:W-:Y:S02]  /*3b20*/  @!P2 IMAD.MOV.U32 R42, RZ, RZ, R30 ;  /* 0x000000ffff2aa224 */ /* 0x000fe400078e001e */
[----:B------:R-:W-:Y:S01]  /*3b30*/  @!P2 IMAD.IADD R40, R40, 0x1, R31 ;  /* 0x000000012828a824 */ /* 0x000fe200078e021f */
[----:B------:R-:W-:Y:S06]  /*3b40*/  BRA.DIV UR5, `(.L_x_439) ;  /* 0x0000008e05a87947 */ /* 0x000fec000b800000 */
[----:B------:R0:W1:Y:S04]  /*3b50*/  SHFL.DOWN PT, R30, R41, 0x2, R33 ;  /* 0x08400000291e7989 */ /* 0x00006800000e0021 */
[----:B------:R0:W2:Y:S04]  /*3b60*/  SHFL.DOWN PT, R31, R42, 0x2, R33 ;  /* 0x084000002a1f7989 */ /* 0x0000a800000e0021 */
[----:B------:R0:W3:Y:S02]  /*3b70*/  SHFL.DOWN PT, R6, R40, 0x2, R33 ;  /* 0x0840000028067989 */ /* 0x0000e400000e0021 */
.L_x_593:
[----:B------:R-:W-:Y:S01]  /*3b80*/  VIADD R46, R38, 0x2 ;  /* 0x00000002262e7836 */ /* 0x000fe20000000000 */
[----:B------:R-:W-:-:S04]  /*3b90*/  UMOV UR5, 0xffffffff ;  /* 0xffffffff00057882 */ /* 0x000fc80000000000 */
[----:B------:R-:W-:-:S13]  /*3ba0*/  ISETP.GT.AND P2, PT, R46, R33, PT ;  /* 0x000000212e00720c */ /* 0x000fda0003f44270 */
[----:B------:R-:W-:Y:S02]  /*3bb0*/  @!P2 ISETP.NE.U32.AND P0, PT, R41, RZ, PT ;  /* 0x000000ff2900a20c */ /* 0x000fe40003f05070 */
[----:B-1----:R-:W-:Y:S02]  /*3bc0*/  @!P2 IADD3 R30, P3, PT, R30, R41, RZ ;  /* 0x000000291e1ea210 */ /* 0x002fe40007f7e0ff */
[----:B------:R-:W-:-:S03]  /*3bd0*/  @!P2 ISETP.NE.AND.EX P0, PT, R42, RZ, PT, P0 ;  /* 0x000000ff2a00a20c */ /* 0x000fc60003f05300 */
[----:B--2---:R-:W-:Y:S01]  /*3be0*/  @!P2 IMAD.X R43, R31, 0x1, R42, P3 ;  /* 0x000000011f2ba824 */ /* 0x004fe200018e062a */
[----:B---3--:R-:W-:Y:S01]  /*3bf0*/  @!P2 SEL R31, R6, RZ, !P0 ;  /* 0x000000ff061fa207 */ /* 0x008fe20004000000 */
[----:B------:R-:W-:Y:S08]  /*3c00*/  BRA.DIV UR5, `(.L_x_440) ;  /* 0x0000008e05cc7947 */ /* 0x000ff0000b800000 */
.L_x_596:
[----:B------:R-:W-:Y:S01]  /*3c10*/  UMOV UR5, 0xffffffff ;  /* 0xffffffff00057882 */ /* 0x000fe20000000000 */
[----:B0-----:R-:W-:Y:S02]  /*3c20*/  @!P2 IMAD.MOV.U32 R41, RZ, RZ, R30 ;  /* 0x000000ffff29a224 */ /* 0x001fe400078e001e */
[----:B------:R-:W-:Y:S02]  /*3c30*/  @!P2 IMAD.MOV.U32 R42, RZ, RZ, R43 ;  /* 0x000000ffff2aa224 */ /* 0x000fe400078e002b */
[----:B------:R-:W-:Y:S01]  /*3c40*/  @!P2 IMAD.IADD R40, R40, 0x1, R31 ;  /* 0x000000012828a824 */ /* 0x000fe200078e021f */
[----:B------:R-:W-:Y:S06]  /*3c50*/  BRA.DIV UR5, `(.L_x_441) ;  /* 0x0000008e05d87947 */ /* 0x000fec000b800000 */
[----:B------:R0:W1:Y:S04]  /*3c60*/  SHFL.DOWN PT, R30, R41, 0x4, R33 ;  /* 0x08800000291e7989 */ /* 0x00006800000e0021 */
[----:B------:R0:W2:Y:S04]  /*3c70*/  SHFL.DOWN PT, R31, R42, 0x4, R33 ;  /* 0x088000002a1f7989 */ /* 0x0000a800000e0021 */
[----:B------:R0:W3:Y:S02]  /*3c80*/  SHFL.DOWN PT, R6, R40, 0x4, R33 ;  /* 0x0880000028067989 */ /* 0x0000e400000e0021 */
.L_x_601:
        /* <DEDUP_REMOVED lines=9> */
.L_x_604:
        /* <DEDUP_REMOVED lines=8> */
.L_x_609:
        /* <DEDUP_REMOVED lines=9> */
.L_x_612:
        /* <DEDUP_REMOVED lines=8> */
.L_x_617:
[----:B------:R-:W-:Y:S01]  /*3eb0*/  VIADD R43, R38, 0x10 ;  /* 0x00000010262b7836 */ /* 0x000fe20000000000 */
[----:B------:R-:W4:Y:S01]  /*3ec0*/  LDC.64 R30, c[0x0][0x3a8] ;  /* 0x0000ea00ff1e7b82 */ /* 0x000f220000000a00 */
[----:B------:R-:W-:Y:S01]  /*3ed0*/  UMOV UR5, 0xffffffff ;  /* 0xffffffff00057882 */ /* 0x000fe20000000000 */
[----:B------:R-:W-:Y:S02]  /*3ee0*/  ISETP.NE.AND P0, PT, R5, 0x65, PT ;  /* 0x000000650500780c */ /* 0x000fe40003f05270 */
[----:B------:R-:W-:-:S13]  /*3ef0*/  ISETP.GT.AND P3, PT, R43, R33, PT ;  /* 0x000000212b00720c */ /* 0x000fda0003f64270 */
[----:B------:R-:W-:Y:S02]  /*3f00*/  @!P3 ISETP.NE.U32.AND P2, PT, R41, RZ, PT ;  /* 0x000000ff2900b20c */ /* 0x000fe40003f45070 */
[----:B-1----:R-:W-:Y:S02]  /*3f10*/  @!P3 IADD3 R48, P4, PT, R48, R41, RZ ;  /* 0x000000293030b210 */ /* 0x002fe40007f9e0ff */
[----:B------:R-:W-:Y:S02]  /*3f20*/  @!P3 ISETP.NE.AND.EX P2, PT, R42, RZ, PT, P2 ;  /* 0x000000ff2a00b20c */ /* 0x000fe40003f45320 */
[----:B----4-:R-:W-:Y:S01]  /*3f30*/  IADD3 R30, P5, PT, R30, 0x200, RZ ;  /* 0x000002001e1e7810 */ /* 0x010fe20007fbe0ff */
[----:B--2---:R-:W-:Y:S01]  /*3f40*/  @!P3 IMAD.X R49, R49, 0x1, R42, P4 ;  /* 0x000000013131b824 */ /* 0x004fe200020e062a */
[----:B---3--:R-:W-:Y:S01]  /*3f50*/  @!P3 SEL R5, R6, RZ, !P2 ;  /* 0x000000ff0605b207 */ /* 0x008fe20005000000 */
[----:B------:R-:W-:Y:S10]  /*3f60*/  BRA.DIV UR5, `(.L_x_446) ;  /* 0x0000009205507947 */ /* 0x000ff4000b800000 */
.L_x_620:
[----:B------:R-:W-:Y:S01]  /*3f70*/  UMOV UR5, 0xffffffff ;  /* 0xffffffff00057882 */ /* 0x000fe20000000000 */
[----:B0-----:R-:W-:Y:S02]  /*3f80*/  @!P3 IMAD.MOV.U32 R42, RZ, RZ, R49 ;  /* 0x000000ffff2ab224 */ /* 0x001fe400078e0031 */
[----:B------:R-:W-:Y:S02]  /*3f90*/  @!P3 IMAD.MOV.U32 R41, RZ, RZ, R48 ;  /* 0x000000ffff29b224 */ /* 0x000fe400078e0030 */
[----:B------:R-:W-:Y:S02]  /*3fa0*/  @!P3 IMAD.IADD R40, R40, 0x1, R5 ;  /* 0x000000012828b824 */ /* 0x000fe400078e0205 */
[----:B------:R-:W-:Y:S02]  /*3fb0*/  IMAD.X R31, RZ, RZ, R31, P5 ;  /* 0x000000ffff1f7224 */ /* 0x000fe400028e061f */
[----:B------:R-:W-:Y:S01]  /*3fc0*/  IMAD.IADD R49, R32, 0x1, R39 ;  /* 0x0000000120317824 */ /* 0x000fe200078e0227 */
[----:B------:R-:W-:Y:S06]  /*3fd0*/  BRA.DIV UR5, `(.L_x_447) ;  /* 0x0000009205547947 */ /* 0x000fec000b800000 */
[----:B------:R-:W-:-:S13]  /*3fe0*/  VOTE.ALL P0, P0 ;  /* 0x0000000000ff7806 */ /* 0x000fda0000000000 */
.L_x_623:
[----:B------:R-:W-:Y:S05]  /*3ff0*/  @!P0 BRA `(.L_x_448) ;  /* 0x0000000400b48947 */ /* 0x000fea0003800000 */
.L_x_462:
[----:B------:R-:W-:-:S07]  /*4000*/  IMAD.WIDE R32, R49, 0x10, R30 ;  /* 0x0000001031207825 */ /* 0x000fce00078e021e */
.L_x_450:
[----:B------:R-:W2:Y:S01]  /*4010*/  LD.E.128.STRONG.GPU R4, desc[UR8][R32.64+-0x200] ;  /* 0xfffe000820047980 */ /* 0x000ea2000c10fd00 */
[----:B------:R-:W-:Y:S05]  /*4020*/  YIELD ;  /* 0x0000000000007946 */ /* 0x000fea0003800000 */
[----:B------:R-:W-:Y:S01]  /*4030*/  UMOV UR5, 0xffffffff ;  /* 0xffffffff00057882 */ /* 0x000fe20000000000 */
[----:B--2---:R-:W-:Y:S02]  /*4040*/  ISETP.NE.AND P0, PT, R5, 0x63, PT ;  /* 0x000000630500780c */ /* 0x004fe40003f05270 */
[----:B------:R-:W-:Y:S11]  /*4050*/  BRA.DIV UR5, `(.L_x_449) ;  /* 0x0000009205587947 */ /* 0x000ff6000b800000 */
[----:B------:R-:W-:-:S13]  /*4060*/  VOTE.ANY P0, !P0 ;  /* 0x0000000000ff7806 */ /* 0x000fda0004000100 */
.L_x_626:
[----:B------:R-:W-:Y:S05]  /*4070*/  @P0 BRA `(.L_x_450) ;  /* 0xfffffffc00e40947 */ /* 0x000fea000383ffff */
[----:B------:R-:W-:Y:S01]  /*4080*/  UMOV UR5, 0xffffffff ;  /* 0xffffffff00057882 */ /* 0x000fe20000000000 */
[----:B------:R-:W-:Y:S01]  /*4090*/  ISETP.NE.AND P0, PT, R5, 0x65, PT ;  /* 0x000000650500780c */ /* 0x000fe20003f05270 */
[----:B------:R-:W-:Y:S02]  /*40a0*/  IMAD.MOV.U32 R32, RZ, RZ, R6 ;  /* 0x000000ffff207224 */ /* 0x000fe400078e0006 */
[----:B------:R-:W-:Y:S02]  /*40b0*/  IMAD.MOV.U32 R51, RZ, RZ, R7 ;  /* 0x000000ffff337224 */ /* 0x000fe400078e0007 */
[----:B------:R-:W-:Y:S01]  /*40c0*/  IMAD.MOV.U32 R48, RZ, RZ, R4 ;  /* 0x000000ffff307224 */ /* 0x000fe200078e0004 */
[----:B------:R-:W-:Y:S07]  /*40d0*/  BRA.DIV UR5, `(.L_x_451) ;  /* 0x00000092055c7947 */ /* 0x000fee000b800000 */
[----:B------:R-:W-:-:S04]  /*40e0*/  VOTE.ANY R34, PT, !P0 ;  /* 0x0000000000227806 */ /* 0x000fc800040e0100 */
[----:B------:R-:W-:-:S05]  /*40f0*/  LOP3.LUT R34, R34, 0x80000000, R47, 0xec, !PT ;  /* 0x8000000022227812 */ /* 0x000fca00078eec2f */
[----:B------:R-:W-:-:S05]  /*4100*/  VIADD R7, R34, 0xffffffff ;  /* 0xffffffff22077836 */ /* 0x000fca0000000000 */
[----:B------:R-:W-:-:S04]  /*4110*/  LOP3.LUT R7, R34, R7, RZ, 0xc, !PT ;  /* 0x0000000722077212 */ /* 0x000fc800078e0cff */
[----:B------:R-:W0:Y:S02]  /*4120*/  POPC R33, R7 ;  /* 0x0000000700217309 */ /* 0x000e240000000000 */
[----:B0-----:R0:W1:Y:S04]  /*4130*/  SHFL.DOWN PT, R53, R32, 0x1, R33 ;  /* 0x0820000020357989 */ /* 0x00106800000e0021 */
[----:B------:R0:W2:Y:S04]  /*4140*/  SHFL.DOWN PT, R50, R51, 0x1, R33 ;  /* 0x0820000033327989 */ /* 0x0000a800000e0021 */
[----:B------:R0:W3:Y:S02]  /*4150*/  SHFL.DOWN PT, R52, R48, 0x1, R33 ;  /* 0x0820000030347989 */ /* 0x0000e400000e0021 */
.L_x_632:
[----:B------:R-:W-:Y:S01]  /*4160*/  ISETP.GE.AND P2, PT, R38, R33, PT ;  /* 0x000000212600720c */ /* 0x000fe20003f46270 */
[----:B------:R-:W-:-:S12]  /*4170*/  UMOV UR5, 0xffffffff ;  /* 0xffffffff00057882 */ /* 0x000fd80000000000 */
[----:B-1----:R-:W-:Y:S02]  /*4180*/  @!P2 IADD3 R53, P3, PT, R53, R32, RZ ;  /* 0x000000203535a210 */ /* 0x002fe40007f7e0ff */
[----:B------:R-:W-:-:S03]  /*4190*/  @!P2 ISETP.NE.U32.AND P0, PT, R32, RZ, PT ;  /* 0x000000ff2000a20c */ /* 0x000fc60003f05070 */
[----:B0-----:R-:W-:Y:S01]  /*41a0*/  @!P2 IMAD.MOV.U32 R32, RZ, RZ, R53 ;  /* 0x000000ffff20a224 */ /* 0x001fe200078e0035 */
[----:B------:R-:W-:Y:S09]  /*41b0*/  BRA.DIV UR5, `(.L_x_452) ;  /* 0x0000009205987947 */ /* 0x000ff2000b800000 */
.L_x_635:
[----:B------:R-:W-:Y:S01]  /*41c0*/  @!P2 ISETP.NE.AND.EX P0, PT, R51, RZ, PT, P0 ;  /* 0x000000ff3300a20c */ /* 0x000fe20003f05300 */
[----:B------:R-:W-:Y:S01]  /*41d0*/  UMOV UR5, 0xffffffff ;  /* 0xffffffff00057882 */ /* 0x000fe20000000000 */
[----:B--2---:R-:W-:Y:S02]  /*41e0*/  @!P2 IMAD.X R50, R50, 0x1, R51, P3 ;  /* 0x000000013232a824 */ /* 0x004fe400018e0633 */
[----:B---3--:R-:W-:Y:S02]  /*41f0*/  @!P2 SEL R7, R52, RZ, !P0 ;  /* 0x000000ff3407a207 */ /* 0x008fe40004000000 */
[----:B------:R-:W-:-:S03]  /*4200*/  @!P2 IMAD.MOV.U32 R51, RZ, RZ, R50 ;  /* 0x000000ffff33a224 */ /* 0x000fc600078e0032 */
[----:B------:R-:W-:Y:S01]  /*4210*/  @!P2 IMAD.IADD R48, R48, 0x1, R7 ;  /* 0x000000013030a824 */ /* 0x000fe200078e0207 */
[----:B------:R-:W-:Y:S06]  /*4220*/  BRA.DIV UR5, `(.L_x_453) ;  /* 0x00000092059c7947 */ /* 0x000fec000b800000 */
[----:B------:R0:W1:Y:S04]  /*4230*/  SHFL.DOWN PT, R53, R32, 0x2, R33 ;  /* 0x0840000020357989 */ /* 0x00006800000e0021 */
[----:B------:R0:W2:Y:S04]  /*4240*/  SHFL.DOWN PT, R50, R51, 0x2, R33 ;  /* 0x0840000033327989 */ /* 0x0000a800000e0021 */
[----:B------:R0:W3:Y:S02]  /*4250*/  SHFL.DOWN PT, R52, R48, 0x2, R33 ;  /* 0x0840000030347989 */ /* 0x0000e400000e0021 */
.L_x_640:
[----:B------:R-:W-:Y:S01]  /*4260*/  ISETP.GT.AND P2, PT, R46, R33, PT ;  /* 0x000000212e00720c */ /* 0x000fe20003f44270 */
[----:B------:R-:W-:-:S12]  /*4270*/  UMOV UR5, 0xffffffff ;  /* 0xffffffff00057882 */ /* 0x000fd80000000000 */
[----:B-1----:R-:W-:Y:S02]  /*4280*/  @!P2 IADD3 R53, P3, PT, R53, R32, RZ ;  /* 0x000000203535a210 */ /* 0x002fe40007f7e0ff */
[----:B------:R-:W-:-:S03]  /*4290*/  @!P2 ISETP.NE.U32.AND P0, PT, R32, RZ, PT ;  /* 0x000000ff2000a20c */ /* 0x000fc60003f05070 */
[----:B0-----:R-:W-:Y:S01]  /*42a0*/  @!P2 IMAD.MOV.U32 R32, RZ, RZ, R53 ;  /* 0x000000ffff20a224 */ /* 0x001fe200078e0035 */
[----:B------:R-:W-:Y:S09]  /*42b0*/  BRA.DIV UR5, `(.L_x_454) ;  /* 0x0000009205d07947 */ /* 0x000ff2000b800000 */
.L_x_643:
        /* <DEDUP_REMOVED lines=10> */
.L_x_648:
[----:B------:R-:W-:Y:S01]  /*4360*/  ISETP.GT.AND P2, PT, R45, R33, PT ;  /* 0x000000212d00720c */ /* 0x000fe20003f44270 */
[----:B------:R-:W-:-:S12]  /*4370*/  UMOV UR5, 0xffffffff ;  /* 0xffffffff00057882 */ /* 0x000fd80000000000 */
[----:B-1----:R-:W-:Y:S02]  /*4380*/  @!P2 IADD3 R53, P3, PT, R53, R32, RZ ;  /* 0x000000203535a210 */ /* 0x002fe40007f7e0ff */
[----:B------:R-:W-:-:S03]  /*4390*/  @!P2 ISETP.NE.U32.AND P0, PT, R32, RZ, PT ;  /* 0x000000ff2000a20c */ /* 0x000fc60003f05070 */
[----:B0-----:R-:W-:Y:S01]  /*43a0*/  @!P2 IMAD.MOV.U32 R32, RZ, RZ, R53 ;  /* 0x000000ffff20a224 */ /* 0x001fe200078e0035 */
[----:B------:R-:W-:Y:S09]  /*43b0*/  BRA.DIV UR5, `(.L_x_456) ;  /* 0x0000009605087947 */ /* 0x000ff2000b800000 */
.L_x_651:
        /* <DEDUP_REMOVED lines=10> */
.L_x_656:
[----:B------:R-:W-:Y:S01]  /*4460*/  ISETP.GT.AND P2, PT, R44, R33, PT ;  /* 0x000000212c00720c */ /* 0x000fe20003f44270 */
[----:B------:R-:W-:-:S12]  /*4470*/  UMOV UR5, 0xffffffff ;  /* 0xffffffff00057882 */ /* 0x000fd80000000000 */
[----:B-1----:R-:W-:Y:S02]  /*4480*/  @!P2 IADD3 R53, P3, PT, R53, R32, RZ ;  /* 0x000000203535a210 */ /* 0x002fe40007f7e0ff */
[----:B------:R-:W-:-:S03]  /*4490*/  @!P2 ISETP.NE.U32.AND P0, PT, R32, RZ, PT ;  /* 0x000000ff2000a20c */ /* 0x000fc60003f05070 */
[----:B0-----:R-:W-:Y:S01]  /*44a0*/  @!P2 IMAD.MOV.U32 R32, RZ, RZ, R53 ;  /* 0x000000ffff20a224 */ /* 0x001fe200078e0035 */
[----:B------:R-:W-:Y:S09]  /*44b0*/  BRA.DIV UR5, `(.L_x_458) ;  /* 0x0000009605407947 */ /* 0x000ff2000b800000 */
.L_x_659:
        /* <DEDUP_REMOVED lines=10> */
.L_x_664:
[----:B------:R-:W-:Y:S01]  /*4560*/  ISETP.GT.AND P4, PT, R43, R33, PT ;  /* 0x000000212b00720c */ /* 0x000fe20003f84270 */
[----:B------:R-:W-:Y:S01]  /*4570*/  UMOV UR5, 0xffffffff ;  /* 0xffffffff00057882 */ /* 0x000fe20000000000 */
[----:B------:R-:W-:-:S11]  /*4580*/  ISETP.NE.AND P0, PT, R5, 0x65, PT ;  /* 0x000000650500780c */ /* 0x000fd60003f05270 */
[----:B------:R-:W-:Y:S02]  /*4590*/  @!P4 ISETP.NE.U32.AND P2, PT, R32, RZ, PT ;  /* 0x000000ff2000c20c */ /* 0x000fe40003f45070 */
[----:B-1----:R-:W-:Y:S02]  /*45a0*/  @!P4 IADD3 R53, P5, PT, R53, R32, RZ ;  /* 0x000000203535c210 */ /* 0x002fe40007fbe0ff */
[----:B------:R-:W-:-:S03]  /*45b0*/  @!P4 ISETP.NE.AND.EX P2, PT, R51, RZ, PT, P2 ;  /* 0x000000ff3300c20c */ /* 0x000fc60003f45320 */
[----:B0-----:R-:W-:Y:S01]  /*45c0*/  @!P4 IMAD.MOV.U32 R32, RZ, RZ, R53 ;  /* 0x000000ffff20c224 */ /* 0x001fe200078e0035 */
[----:B---3--:R-:W-:Y:S01]  /*45d0*/  @!P4 SEL R5, R6, RZ, !P2 ;  /* 0x000000ff0605c207 */ /* 0x008fe20005000000 */
[----:B--2---:R-:W-:Y:S01]  /*45e0*/  @!P4 IMAD.X R50, R50, 0x1, R51, P5 ;  /* 0x000000013232c824 */ /* 0x004fe200028e0633 */
[C---:B------:R-:W-:Y:S02]  /*45f0*/  ISETP.NE.U32.AND P2, PT, R41.reuse, RZ, PT ;  /* 0x000000ff2900720c */ /* 0x040fe40003f45070 */
[----:B------:R-:W-:Y:S01]  /*4600*/  IADD3 R41, P3, PT, R41, R32, RZ ;  /* 0x0000002029297210 */ /* 0x000fe20007f7e0ff */
[----:B------:R-:W-:Y:S01]  /*4610*/  @!P4 IMAD.IADD R48, R48, 0x1, R5 ;  /* 0x000000013030c824 */ /* 0x000fe200078e0205 */
[----:B------:R-:W-:Y:S01]  /*4620*/  ISETP.NE.AND.EX P2, PT, R42, RZ, PT, P2 ;  /* 0x000000ff2a00720c */ /* 0x000fe20003f45320 */
[----:B------:R-:W-:-:S03]  /*4630*/  @!P4 IMAD.MOV.U32 R51, RZ, RZ, R50 ;  /* 0x000000ffff33c224 */ /* 0x000fc600078e0032 */
[----:B------:R-:W-:Y:S01]  /*4640*/  SEL R5, R48, RZ, !P2 ;  /* 0x000000ff30057207 */ /* 0x000fe20005000000 */
[----:B------:R-:W-:Y:S08]  /*4650*/  BRA.DIV UR5, `(.L_x_460) ;  /* 0x00000096054c7947 */ /* 0x000ff0000b800000 */
.L_x_667:
[----:B------:R-:W-:Y:S01]  /*4660*/  UMOV UR5, 0xffffffff ;  /* 0xffffffff00057882 */ /* 0x000fe20000000000 */
[----:B------:R-:W-:Y:S02]  /*4670*/  IMAD.X R42, R42, 0x1, R51, P3 ;  /* 0x000000012a2a7824 */ /* 0x000fe400018e0633 */
[----:B------:R-:W-:Y:S02]  /*4680*/  IMAD.IADD R40, R5, 0x1, R40 ;  /* 0x0000000105287824 */ /* 0x000fe400078e0228 */
[----:B------:R-:W-:Y:S01]  /*4690*/  VIADD R49, R49, 0xffffffe0 ;  /* 0xffffffe031317836 */ /* 0x000fe20000000000 */
[----:B------:R-:W-:Y:S06]  /*46a0*/  BRA.DIV UR5, `(.L_x_461) ;  /* 0x0000009605587947 */ /* 0x000fec000b800000 */
[----:B------:R-:W-:-:S13]  /*46b0*/  VOTE.ALL P0, P0 ;  /* 0x0000000000ff7806 */ /* 0x000fda0000000000 */
.L_x_670:
[----:B------:R-:W-:Y:S05]  /*46c0*/  @P0 BRA `(.L_x_462) ;  /* 0xfffffff8004c0947 */ /* 0x000fea000383ffff */
.L_x_448:
[----:B------:R-:W-:Y:S01]  /*46d0*/  ISETP.NE.AND P2, PT, R38, RZ, PT ;  /* 0x000000ff2600720c */ /* 0x000fe20003f45270 */
[----:B------:R-:W-:Y:S01]  /*46e0*/  BSSY.RECONVERGENT B0, `(.L_x_463) ;  /* 0x000001a000007945 */ /* 0x000fe20003800200 */
[----:B------:R-:W-:Y:S02]  /*46f0*/  IMAD.MOV.U32 R30, RZ, RZ, R41 ;  /* 0x000000ffff1e7224 */ /* 0x000fe400078e0029 */
[----:B------:R-:W-:-:S09]  /*4700*/  IMAD.MOV.U32 R31, RZ, RZ, R42 ;  /* 0x000000ffff1f7224 */ /* 0x000fd200078e002a */
[----:B------:R-:W0:Y:S01]  /*4710*/  @!P2 S2R R5, SR_CgaCtaId ;  /* 0x000000000005a919 */ /* 0x000e220000008800 */
[----:B------:R-:W-:-:S04]  /*4720*/  @!P2 MOV R4, 0x400 ;  /* 0x000004000004a802 */ /* 0x000fc80000000f00 */
[----:B0-----:R-:W-:Y:S01]  /*4730*/  @!P2 LEA R43, R5, R4, 0x18 ;  /* 0x00000004052ba211 */ /* 0x001fe200078ec0ff */
[----:B------:R-:W-:Y:S06]  /*4740*/  @P1 BRA `(.L_x_464) ;  /* 0x00000000004c1947 */ /* 0x000fec0003800000 */
[----:B------:R-:W0:Y:S01]  /*4750*/  S2UR UR6, SR_CgaCtaId ;  /* 0x00000000000679c3 */ /* 0x000e220000008800 */
[----:B------:R-:W-:Y:S01]  /*4760*/  ISETP.NE.U32.AND P0, PT, R35, RZ, PT ;  /* 0x000000ff2300720c */ /* 0x000fe20003f05070 */
[----:B------:R-:W-:Y:S01]  /*4770*/  UMOV UR5, 0x400 ;  /* 0x0000040000057882 */ /* 0x000fe20000000000 */
[----:B------:R-:W-:Y:S02]  /*4780*/  IADD3 R35, P1, PT, R30, R35, RZ ;  /* 0x000000231e237210 */ /* 0x000fe40007f3e0ff */
[----:B------:R-:W-:-:S03]  /*4790*/  ISETP.NE.AND.EX P0, PT, R36, RZ, PT, P0 ;  /* 0x000000ff2400720c */ /* 0x000fc60003f05300 */
[----:B------:R-:W1:Y:S01]  /*47a0*/  LDC.64 R4, c[0x0][0x3a8] ;  /* 0x0000ea00ff047b82 */ /* 0x000e620000000a00 */
[----:B------:R-:W-:Y:S01]  /*47b0*/  SEL R6, R40, RZ, !P0 ;  /* 0x000000ff28067207 */ /* 0x000fe20004000000 */
[----:B------:R-:W-:-:S04]  /*47c0*/  IMAD.X R7, R31, 0x1, R36, P1 ;  /* 0x000000011f077824 */ /* 0x000fc800008e0624 */
[----:B------:R-:W-:Y:S02]  /*47d0*/  IMAD.IADD R37, R37, 0x1, R6 ;  /* 0x0000000125257824 */ /* 0x000fe400078e0206 */
[----:B------:R-:W-:Y:S01]  /*47e0*/  IMAD.MOV.U32 R6, RZ, RZ, R35 ;  /* 0x000000ffff067224 */ /* 0x000fe200078e0023 */
[----:B0-----:R-:W-:Y:S01]  /*47f0*/  ULEA UR5, UR6, UR5, 0x18 ;  /* 0x0000000506057291 */ /* 0x001fe2000f8ec0ff */
[----:B-1----:R-:W-:-:S04]  /*4800*/  IMAD.WIDE.U32 R32, R39, 0x10, R4 ;  /* 0x0000001027207825 */ /* 0x002fc800078e0004 */
[----:B------:R-:W-:Y:S02]  /*4810*/  IMAD.MOV.U32 R4, RZ, RZ, R37 ;  /* 0x000000ffff047224 */ /* 0x000fe400078e0025 */
[----:B------:R-:W-:-:S05]  /*4820*/  IMAD.MOV.U32 R5, RZ, RZ, 0x65 ;  /* 0x00000065ff057424 */ /* 0x000fca00078e00ff */
[----:B------:R0:W-:Y:S04]  /*4830*/  ST.E.128.STRONG.GPU desc[UR8][R32.64+0x200], R4 ;  /* 0x0002000420007985 */ /* 0x0001e8000c10fd08 */
[----:B------:R0:W-:Y:S04]  /*4840*/  STS.64 [UR5+0xb8], R6 ;  /* 0x0000b806ff007988 */ /* 0x0001e80008000a05 */
[----:B------:R0:W-:Y:S04]  /*4850*/  STS [UR5+0xc0], R37 ;  /* 0x0000c025ff007988 */ /* 0x0001e80008000805 */
[----:B------:R0:W-:Y:S04]  /*4860*/  STS.64 [UR5+0xa8], R30 ;  /* 0x0000a81eff007988 */ /* 0x0001e80008000a05 */
[----:B------:R0:W-:Y:S02]  /*4870*/  STS [UR5+0xb0], R40 ;  /* 0x0000b028ff007988 */ /* 0x0001e40008000805 */
.L_x_464:
[----:B------:R-:W-:Y:S05]  /*4880*/  BSYNC.RECONVERGENT B0 ;  /* 0x0000000000007941 */ /* 0x000fea0003800200 */
.L_x_463:
[----:B------:R1:W-:Y:S01]  /*4890*/  @!P2 STS.64 [R43+0x88], R30 ;  /* 0x0000881e2b00a388 */ /* 0x0003e20000000a00 */
[----:B------:R-:W-:Y:S02]  /*48a0*/  @!P2 IMAD.MOV.U32 R29, RZ, RZ, R30 ;  /* 0x000000ffff1da224 */ /* 0x000fe400078e001e */
[----:B------:R-:W-:Y:S01]  /*48b0*/  @!P2 IMAD.MOV.U32 R28, RZ, RZ, R31 ;  /* 0x000000ffff1ca224 */ /* 0x000fe200078e001f */
[----:B------:R1:W-:Y:S01]  /*48c0*/  @!P2 STS [R43+0x90], R40 ;  /* 0x000090282b00a388 */ /* 0x0003e20000000800 */
[----:B------:R-:W-:-:S07]  /*48d0*/  @!P2 IMAD.MOV.U32 R3, RZ, RZ, R40 ;  /* 0x000000ffff03a224 */ /* 0x000fce00078e0028 */
.L_x_432:
[----:B0-----:R-:W0:Y:S01]  /*48e0*/  S2R R33, SR_TID.X ;  /* 0x0000000000217919 */ /* 0x001e220000002100 */
[----:B------:R-:W-:Y:S05]  /*48f0*/  WARPSYNC.ALL ;  /* 0x0000000000007948 */ /* 0x000fea0003800000 */
[----:B------:R-:W-:Y:S01]  /*4900*/  BAR.SYNC.DEFER_BLOCKING 0x0 ;  /* 0x0000000000007b1d */ /* 0x000fe20000010000 */
[----:B------:R-:W-:-:S05]  /*4910*/  ISETP.NE.AND P1, PT, R2, R8, PT ;  /* 0x000000080200720c */ /* 0x000fca0003f25270 */
[----:B------:R-:W-:Y:S01]  /*4920*/  BSSY.RECONVERGENT B0, `(.L_x_465) ;  /* 0x000000e000007945 */ /* 0x000fe20003800200 */
[----:B0-----:R-:W-:-:S13]  /*4930*/  ISETP.NE.AND P0, PT, R33, RZ, PT ;  /* 0x000000ff2100720c */ /* 0x001fda0003f05270 */
[----:B------:R-:W-:Y:S05]  /*4940*/  @!P0 BRA `(.L_x_466) ;  /* 0x00000000002c8947 */ /* 0x000fea0003800000 */
[----:B------:R-:W0:Y:S01]  /*4950*/  S2UR UR6, SR_CgaCtaId ;  /* 0x00000000000679c3 */ /* 0x000e220000008800 */
[----:B------:R-:W-:Y:S01]  /*4960*/  UMOV UR5, 0x400 ;  /* 0x0000040000057882 */ /* 0x000fe20000000000 */
[----:B------:R-:W-:-:S04]  /*4970*/  ISETP.NE.U32.AND P0, PT, R29, RZ, PT ;  /* 0x000000ff1d00720c */ /* 0x000fc80003f05070 */
[----:B------:R-:W-:Y:S01]  /*4980*/  ISETP.NE.AND.EX P0, PT, R28, RZ, PT, P0 ;  /* 0x000000ff1c00720c */ /* 0x000fe20003f05300 */
[----:B0-----:R-:W-:-:S09]  /*4990*/  ULEA UR5, UR6, UR5, 0x18 ;  /* 0x0000000506057291 */ /* 0x001fd2000f8ec0ff */
[----:B------:R-:W0:Y:S04]  /*49a0*/  LDS.64 R4, [UR5+0x88] ;  /* 0x00008805ff047984 */ /* 0x000e280008000a00 */
[----:B------:R-:W2:Y:S01]  /*49b0*/  LDS R6, [UR5+0x90] ;  /* 0x00009005ff067984 */ /* 0x000ea20008000800 */
[----:B0-----:R-:W-:Y:S02]  /*49c0*/  IADD3 R29, P2, PT, R4, R29, RZ ;  /* 0x0000001d041d7210 */ /* 0x001fe40007f5e0ff */
[----:B--2---:R-:W-:-:S03]  /*49d0*/  SEL R6, R6, RZ, !P0 ;  /* 0x000000ff06067207 */ /* 0x004fc60004000000 */
[----:B------:R-:W-:Y:S02]  /*49e0*/  IMAD.X R28, R5, 0x1, R28, P2 ;  /* 0x00000001051c7824 */ /* 0x000fe400010e061c */
[----:B------:R-:W-:-:S07]  /*49f0*/  IMAD.IADD R3, R3, 0x1, R6 ;  /* 0x0000000103037824 */ /* 0x000fce00078e0206 */
.L_x_466:
[----:B------:R-:W-:Y:S05]  /*4a00*/  BSYNC.RECONVERGENT B0 ;  /* 0x0000000000007941 */ /* 0x000fea0003800200 */
.L_x_465:
[----:B------:R-:W-:Y:S01]  /*4a10*/  SEL R4, R3, RZ, !P1 ;  /* 0x000000ff03047207 */ /* 0x000fe20004800000 */
[----:B------:R-:W0:Y:S01]  /*4a20*/  S2UR UR5, SR_CgaCtaId ;  /* 0x00000000000579c3 */ /* 0x000e220000008800 */
[----:B------:R-:W-:Y:S01]  /*4a30*/  ISETP.NE.AND P6, PT, R8, R10, PT ;  /* 0x0000000a0800720c */ /* 0x000fe20003fc5270 */
[----:B------:R-:W-:Y:S01]  /*4a40*/  UMOV UR4, 0x400 ;  /* 0x0000040000047882 */ /* 0x000fe20000000000 */
[----:B------:R-:W-:Y:S01]  /*4a50*/  ISETP.NE.AND P2, PT, R10, R12, PT ;  /* 0x0000000c0a00720c */ /* 0x000fe20003f45270 */
[----:B------:R-:W-:Y:S01]  /*4a60*/  IMAD.IADD R9, R9, 0x1, R4 ;  /* 0x0000000109097824 */ /* 0x000fe200078e0204 */
[----:B------:R-:W-:Y:S02]  /*4a70*/  ISETP.NE.AND P0, PT, R12, R14, PT ;  /* 0x0000000e0c00720c */ /* 0x000fe40003f05270 */
[----:B------:R-:W-:Y:S02]  /*4a80*/  ISETP.NE.AND P3, PT, R8, R10, PT ;  /* 0x0000000a0800720c */ /* 0x000fe40003f65270 */
[----:B------:R-:W-:-:S02]  /*4a90*/  SEL R4, R9, RZ, !P6 ;  /* 0x000000ff09047207 */ /* 0x000fc40007000000 */
[----:B------:R-:W-:Y:S02]  /*4aa0*/  ISETP.NE.AND P4, PT, R10, R12, PT ;  /* 0x0000000c0a00720c */ /* 0x000fe40003f85270 */
[----:B------:R-:W-:Y:S01]  /*4ab0*/  SEL R7, RZ, 0x1, !P3 ;  /* 0x00000001ff077807 */ /* 0x000fe20005800000 */
[----:B------:R-:W-:Y:S01]  /*4ac0*/  IMAD.IADD R11, R11, 0x1, R4 ;  /* 0x000000010b0b7824 */ /* 0x000fe200078e0204 */
[----:B-1----:R-:W-:Y:S02]  /*4ad0*/  SEL R30, RZ, 0x1, !P4 ;  /* 0x00000001ff1e7807 */ /* 0x002fe40006000000 */
[----:B------:R-:W-:Y:S02]  /*4ae0*/  ISETP.NE.AND P3, PT, R12, R14, PT ;  /* 0x0000000e0c00720c */ /* 0x000fe40003f65270 */
[----:B------:R-:W-:Y:S02]  /*4af0*/  SEL R4, R11, RZ, !P2 ;  /* 0x000000ff0b047207 */ /* 0x000fe40005000000 */
[----:B------:R-:W-:-:S02]  /*4b00*/  SEL R41, RZ, 0x1, !P6 ;  /* 0x00000001ff297807 */ /* 0x000fc40007000000 */
[----:B------:R-:W-:Y:S01]  /*4b10*/  ISETP.NE.AND P6, PT, R18, R20, PT ;  /* 0x000000141200720c */ /* 0x000fe20003fc5270 */
[----:B------:R-:W-:Y:S01]  /*4b20*/  IMAD.IADD R13, R13, 0x1, R4 ;  /* 0x000000010d0d7824 */ /* 0x000fe200078e0204 */
[----:B0-----:R-:W-:Y:S02]  /*4b30*/  ULEA UR4, UR5, UR4, 0x18 ;  /* 0x0000000405047291 */ /* 0x001fe4000f8ec0ff */
[----:B------:R-:W-:Y:S02]  /*4b40*/  SEL R45, RZ, 0x1, !P6 ;  /* 0x00000001ff2d7807 */ /* 0x000fe40007000000 */
[----:B------:R-:W-:Y:S02]  /*4b50*/  SEL R4, R13, RZ, !P0 ;  /* 0x000000ff0d047207 */ /* 0x000fe40004000000 */
[----:B------:R-:W-:-:S03]  /*4b60*/  ISETP.NE.AND P0, PT, R14, R16, PT ;  /* 0x000000100e00720c */ /* 0x000fc60003f05270 */
[----:B------:R-:W-:-:S05]  /*4b70*/  IMAD.IADD R15, R15, 0x1, R4 ;  /* 0x000000010f0f7824 */ /* 0x000fca00078e0204 */
[----:B------:R-:W-:Y:S02]  /*4b80*/  SEL R4, R15, RZ, !P0 ;  /* 0x000000ff0f047207 */ /* 0x000fe40004000000 */
[----:B------:R-:W-:-:S03]  /*4b90*/  ISETP.NE.AND P0, PT, R16, R18, PT ;  /* 0x000000121000720c */ /* 0x000fc60003f05270 */
[----:B------:R-:W-:-:S05]  /*4ba0*/  IMAD.IADD R17, R17, 0x1, R4 ;  /* 0x0000000111117824 */ /* 0x000fca00078e0204 */
[----:B------:R-:W-:Y:S02]  /*4bb0*/  SEL R4, R17, RZ, !P0 ;  /* 0x000000ff11047207 */ /* 0x000fe40004000000 */
[----:B------:R-:W-:-:S03]  /*4bc0*/  ISETP.NE.AND P0, PT, R18, R20, PT ;  /* 0x000000141200720c */ /* 0x000fc60003f05270 */
[----:B------:R-:W-:Y:S02]  /*4bd0*/  IMAD.IADD R19, R19, 0x1, R4 ;  /* 0x0000000113137824 */ /* 0x000fe400078e0204 */
[----:B------:R-:W0:Y:S03]  /*4be0*/  LDS.64 R4, [UR4+0xc8] ;  /* 0x0000c804ff047984 */ /* 0x000e260008000a00 */
[----:B------:R-:W-:Y:S02]  /*4bf0*/  SEL R6, R19, RZ, !P0 ;  /* 0x000000ff13067207 */ /* 0x000fe40004000000 */
[----:B------:R-:W-:-:S03]  /*4c00*/  ISETP.NE.AND P0, PT, R2, R8, PT ;  /* 0x000000080200720c */ /* 0x000fc60003f05270 */
[----:B------:R-:W-:Y:S01]  /*4c10*/  IMAD.IADD R21, R21, 0x1, R6 ;  /* 0x0000000115157824 */ /* 0x000fe200078e0206 */
[----:B------:R-:W-:Y:S02]  /*4c20*/  SEL R6, RZ, 0x1, !P0 ;  /* 0x00000001ff067807 */ /* 0x000fe40004000000 */
[----:B------:R-:W-:Y:S02]  /*4c30*/  ISETP.NE.AND P0, PT, R20, R22, PT ;  /* 0x000000161400720c */ /* 0x000fe40003f05270 */
[----:B------:R-:W-:Y:S02]  /*4c40*/  IADD3 R30, P4, P5, R30, R7, R6 ;  /* 0x000000071e1e7210 */ /* 0x000fe40007d9e006 */
[----:B------:R-:W-:Y:S02]  /*4c50*/  SEL R7, RZ, 0x1, !P3 ;  /* 0x00000001ff077807 */ /* 0x000fe40005800000 */
[----:B------:R-:W-:Y:S02]  /*4c60*/  SEL R6, R21, RZ, !P0 ;  /* 0x000000ff15067207 */ /* 0x000fe40004000000 */
[----:B------:R-:W-:-:S02]  /*4c70*/  IADD3 R32, P0, PT, R30, R7, RZ ;  /* 0x000000071e207210 */ /* 0x000fc40007f1e0ff */
[----:B------:R-:W-:Y:S01]  /*4c80*/  IADD3.X R31, PT, PT, RZ, RZ, RZ, P4, P5 ;  /* 0x000000ffff1f7210 */ /* 0x000fe200027ea4ff */
[----:B------:R-:W-:Y:S01]  /*4c90*/  IMAD.IADD R23, R23, 0x1, R6 ;  /* 0x0000000117177824 */ /* 0x000fe200078e0206 */
[----:B------:R-:W-:Y:S02]  /*4ca0*/  ISETP.NE.AND P3, PT, R14, R16, PT ;  /* 0x000000100e00720c */ /* 0x000fe40003f65270 */
[----:B------:R-:W-:Y:S01]  /*4cb0*/  SEL R6, RZ, 0x1, !P1 ;  /* 0x00000001ff067807 */ /* 0x000fe20004800000 */
[----:B------:R-:W-:Y:S01]  /*4cc0*/  IMAD.X R31, RZ, RZ, R31, P0 ;  /* 0x000000ffff1f7224 */ /* 0x000fe200000e061f */
[----:B------:R-:W-:Y:S02]  /*4cd0*/  SEL R7, RZ, 0x1, !P3 ;  /* 0x00000001ff077807 */ /* 0x000fe40005800000 */
[----:B------:R-:W-:Y:S02]  /*4ce0*/  IADD3 R35, P0, PT, R29, R32, RZ ;  /* 0x000000201d237210 */ /* 0x000fe40007f1e0ff */
[----:B------:R-:W-:-:S02]  /*4cf0*/  ISETP.NE.AND P1, PT, R16, R18, PT ;  /* 0x000000121000720c */ /* 0x000fc40003f25270 */
[----:B------:R-:W-:Y:S02]  /*4d00*/  SEL R30, RZ, 0x1, !P2 ;  /* 0x00000001ff1e7807 */ /* 0x000fe40005000000 */
[----:B------:R-:W-:Y:S01]  /*4d10*/  IADD3 R34, P2, PT, R32, R7, RZ ;  /* 0x0000000720227210 */ /* 0x000fe20007f5e0ff */
[----:B------:R-:W-:Y:S01]  /*4d20*/  IMAD.X R32, R28, 0x1, R31, P0 ;  /* 0x000000011c207824 */ /* 0x000fe200000e061f */
[----:B------:R-:W-:Y:S02]  /*4d30*/  SEL R37, RZ, 0x1, !P1 ;  /* 0x00000001ff257807 */ /* 0x000fe40004800000 */
[C---:B------:R-:W-:Y:S02]  /*4d40*/  IADD3 R41, P3, P1, R29.reuse, R41, R6 ;  /* 0x000000291d297210 */ /* 0x040fe4000797e006 */
[----:B0-----:R-:W-:Y:S01]  /*4d50*/  ISETP.GE.U32.AND P0, PT, R4, 0x101, PT ;  /* 0x000001010400780c */ /* 0x001fe20003f06070 */
[----:B------:R-:W-:Y:S01]  /*4d60*/  IMAD.IADD R38, R34, 0x1, R37 ;  /* 0x0000000122267824 */ /* 0x000fe200078e0225 */
[----:B------:R-:W-:Y:S01]  /*4d70*/  IADD3 R43, P4, PT, R29, R6, RZ ;  /* 0x000000061d2b7210 */ /* 0x000fe20007f9e0ff */
[----:B------:R-:W-:Y:S01]  /*4d80*/  IMAD.X R37, RZ, RZ, R31, P2 ;  /* 0x000000ffff257224 */ /* 0x000fe200010e061f */
[----:B------:R-:W-:-:S02]  /*4d90*/  ISETP.GE.AND.EX P0, PT, R5, RZ, PT, P0 ;  /* 0x000000ff0500720c */ /* 0x000fc40003f06300 */
[----:B------:R-:W-:Y:S01]  /*4da0*/  IADD3 R39, P2, PT, R41, R30, RZ ;  /* 0x0000001e29277210 */ /* 0x000fe20007f5e0ff */
[----:B------:R-:W-:Y:S01]  /*4db0*/  IMAD.IADD R30, R38, 0x1, R45 ;  /* 0x00000001261e7824 */ /* 0x000fe200078e022d */
[C---:B------:R-:W-:Y:S02]  /*4dc0*/  IADD3.X R36, PT, PT, R28.reuse, RZ, RZ, P3, P1 ;  /* 0x000000ff1c247210 */ /* 0x040fe40001fe24ff */
[C---:B------:R-:W-:Y:S01]  /*4dd0*/  IADD3 R6, P6, PT, R29.reuse, R34, RZ ;  /* 0x000000221d067210 */ /* 0x040fe20007fde0ff */
[----:B------:R-:W-:Y:S01]  /*4de0*/  IMAD.X R34, RZ, RZ, R28, P4 ;  /* 0x000000ffff227224 */ /* 0x000fe200020e061c */
[C---:B------:R-:W-:Y:S02]  /*4df0*/  IADD3 R24, P5, PT, R29.reuse, R24, RZ ;  /* 0x000000181d187210 */ /* 0x040fe40007fbe0ff */
[C---:B------:R-:W-:Y:S01]  /*4e00*/  IADD3 R7, P3, PT, R29.reuse, R38, RZ ;  /* 0x000000261d077210 */ /* 0x040fe20007f7e0ff */
[C---:B------:R-:W-:Y:S01]  /*4e10*/  IMAD.X R37, R28.reuse, 0x1, R37, P6 ;  /* 0x000000011c257824 */ /* 0x040fe200030e0625 */
[----:B------:R-:W-:Y:S01]  /*4e20*/  IADD3 R30, P1, PT, R29, R30, RZ ;  /* 0x0000001e1d1e7210 */ /* 0x000fe20007f3e0ff */
[----:B------:R-:W-:-:S02]  /*4e30*/  IMAD.X R27, R28, 0x1, R27, P5 ;  /* 0x000000011c1b7824 */ /* 0x000fc400028e061b */
[C---:B------:R-:W-:Y:S02]  /*4e40*/  IMAD.X R0, R28.reuse, 0x1, R0, P3 ;  /* 0x000000011c007824 */ /* 0x040fe400018e0600 */
[----:B------:R-:W-:Y:S02]  /*4e50*/  IMAD.X R38, RZ, RZ, R36, P2 ;  /* 0x000000ffff267224 */ /* 0x000fe400010e0624 */
[----:B------:R-:W-:Y:S01]  /*4e60*/  IMAD.X R31, R28, 0x1, R26, P1 ;  /* 0x000000011c1f7824 */ /* 0x000fe200008e061a */
[----:B------:R-:W-:Y:S06]  /*4e70*/  @!P0 BRA `(.L_x_467) ;  /* 0x0000000400f08947 */ /* 0x000fec0003800000 */
[----:B------:R-:W0:Y:S01]  /*4e80*/  LDS.64 R26, [UR4+0xa8] ;  /* 0x0000a804ff1a7984 */ /* 0x000e220008000a00 */
[----:B------:R-:W-:Y:S01]  /*4e90*/  BAR.SYNC.DEFER_BLOCKING 0x0 ;  /* 0x0000000000007b1d */ /* 0x000fe20000010000 */
[----:B------:R-:W-:Y:S02]  /*4ea0*/  ISETP.NE.AND P1, PT, R2, R8, PT ;  /* 0x000000080200720c */ /* 0x000fe40003f25270 */
[----:B------:R-:W-:Y:S02]  /*4eb0*/  ISETP.NE.AND P2, PT, R8, R10, PT ;  /* 0x0000000a0800720c */ /* 0x000fe40003f45270 */
[----:B------:R-:W-:Y:S02]  /*4ec0*/  ISETP.NE.AND P0, PT, R10, R12, PT ;  /* 0x0000000c0a00720c */ /* 0x000fe40003f05270 */
[----:B------:R-:W-:Y:S02]  /*4ed0*/  ISETP.NE.AND P6, PT, R12, R14, PT ;  /* 0x0000000e0c00720c */ /* 0x000fe40003fc5270 */
[----:B------:R-:W-:-:S02]  /*4ee0*/  ISETP.NE.AND P3, PT, R18, R20, PT ;  /* 0x000000141200720c */ /* 0x000fc40003f65270 */
[----:B------:R-:W-:Y:S02]  /*4ef0*/  ISETP.NE.AND P4, PT, R20, R22, PT ;  /* 0x000000161400720c */ /* 0x000fe40003f85270 */
[----:B------:R-:W-:Y:S01]  /*4f00*/  ISETP.NE.AND P5, PT, R22, R25, PT ;  /* 0x000000191600720c */ /* 0x000fe20003fa5270 */
[--C-:B0-----:R-:W-:Y:S02]  /*4f10*/  @P1 IMAD.IADD R29, R29, 0x1, -R26.reuse ;  /* 0x000000011d1d1824 */ /* 0x101fe400078e0a1a */
[--C-:B------:R-:W-:Y:S02]  /*4f20*/  @P2 IMAD.IADD R43, R43, 0x1, -R26.reuse ;  /* 0x000000012b2b2824 */ /* 0x100fe400078e0a1a */
[--C-:B------:R-:W-:Y:S01]  /*4f30*/  @P0 IMAD.IADD R41, R41, 0x1, -R26.reuse ;  /* 0x0000000129290824 */ /* 0x100fe200078e0a1a */
[----:B------:R-:W-:Y:S01]  /*4f40*/  @P1 LEA R29, R29, UR4, 0x3 ;  /* 0x000000041d1d1c11 */ /* 0x000fe2000f8e18ff */
[--C-:B------:R-:W-:Y:S01]  /*4f50*/  @P6 IMAD.IADD R39, R39, 0x1, -R26.reuse ;  /* 0x0000000127276824 */ /* 0x100fe200078e0a1a */
[----:B------:R-:W-:Y:S01]  /*4f60*/  @P2 LEA R43, R43, UR4, 0x3 ;  /* 0x000000042b2b2c11 */ /* 0x000fe2000f8e18ff */
[--C-:B------:R-:W-:Y:S01]  /*4f70*/  @P3 IMAD.IADD R7, R7, 0x1, -R26.reuse ;  /* 0x0000000107073824 */ /* 0x100fe200078e0a1a */
[----:B------:R-:W-:Y:S01]  /*4f80*/  @P0 LEA R41, R41, UR4, 0x3 ;  /* 0x0000000429290c11 */ /* 0x000fe2000f8e18ff */
[----:B------:R0:W-:Y:S01]  /*4f90*/  @P1 STS.64 [R29], R2 ;  /* 0x000000021d001388 */ /* 0x0001e20000000a00 */
[----:B------:R-:W-:Y:S01]  /*4fa0*/  ISETP.NE.AND P1, PT, R14, R16, PT ;  /* 0x000000100e00720c */ /* 0x000fe20003f25270 */
[--C-:B------:R-:W-:Y:S01]  /*4fb0*/  @P4 IMAD.IADD R30, R30, 0x1, -R26.reuse ;  /* 0x000000011e1e4824 */ /* 0x100fe200078e0a1a */
[----:B------:R-:W-:Y:S01]  /*4fc0*/  @P6 LEA R39, R39, UR4, 0x3 ;  /* 0x0000000427276c11 */ /* 0x000fe2000f8e18ff */
[----:B------:R0:W-:Y:S01]  /*4fd0*/  @P2 STS.64 [R43], R8 ;  /* 0x000000082b002388 */ /* 0x0001e20000000a00 */
[----:B------:R-:W-:Y:S01]  /*4fe0*/  ISETP.NE.AND P2, PT, R16, R18, PT ;  /* 0x000000121000720c */ /* 0x000fe20003f45270 */
[----:B------:R-:W-:Y:S01]  /*4ff0*/  @P5 IMAD.IADD R24, R24, 0x1, -R26 ;  /* 0x0000000118185824 */ /* 0x000fe200078e0a1a */
[----:B------:R-:W-:Y:S01]  /*5000*/  @P3 LEA R7, R7, UR4, 0x3 ;  /* 0x0000000407073c11 */ /* 0x000fe2000f8e18ff */
[----:B------:R0:W-:Y:S01]  /*5010*/  @P0 STS.64 [R41], R10 ;  /* 0x0000000a29000388 */ /* 0x0001e20000000a00 */
[----:B------:R-:W-:-:S02]  /*5020*/  @P4 LEA R30, R30, UR4, 0x3 ;  /* 0x000000041e1e4c11 */ /* 0x000fc4000f8e18ff */
[----:B------:R-:W-:Y:S01]  /*5030*/  @P5 LEA R24, R24, UR4, 0x3 ;  /* 0x0000000418185c11 */ /* 0x000fe2000f8e18ff */
[----:B------:R0:W-:Y:S01]  /*5040*/  @P6 STS.64 [R39], R12 ;  /* 0x0000000c27006388 */ /* 0x0001e20000000a00 */
[----:B------:R-:W-:Y:S01]  /*5050*/  ISETP.GT.U32.AND P0, PT, R4, R33, PT ;  /* 0x000000210400720c */ /* 0x000fe20003f04070 */
[----:B------:R-:W-:-:S03]  /*5060*/  @P1 IMAD.IADD R35, R35, 0x1, -R26 ;  /* 0x0000000123231824 */ /* 0x000fc600078e0a1a */
[----:B------:R-:W-:Y:S01]  /*5070*/  ISETP.GT.U32.AND.EX P0, PT, R5, RZ, PT, P0 ;  /* 0x000000ff0500720c */ /* 0x000fe20003f04100 */
[----:B------:R-:W-:Y:S01]  /*5080*/  @P2 IMAD.IADD R6, R6, 0x1, -R26 ;  /* 0x0000000106062824 */ /* 0x000fe200078e0a1a */
[----:B------:R-:W-:-:S04]  /*5090*/  @P1 LEA R35, R35, UR4, 0x3 ;  /* 0x0000000423231c11 */ /* 0x000fc8000f8e18ff */
[----:B------:R-:W-:Y:S01]  /*50a0*/  @P2 LEA R6, R6, UR4, 0x3 ;  /* 0x0000000406062c11 */ /* 0x000fe2000f8e18ff */
        /* <DEDUP_REMOVED lines=11> */
[----:B------:R-:W-:-:S04]  /*5160*/  LOP3.LUT R3, RZ, R21, RZ, 0x33, !PT ;  /* 0x00000015ff037212 */ /* 0x000fc800078e33ff */
[----:B------:R-:W-:Y:S02]  /*5170*/  IADD3 R14, P0, PT, R4, R3, RZ ;  /* 0x00000003040e7210 */ /* 0x000fe40007f1e0ff */
[----:B------:R-:W-:Y:S02]  /*5180*/  LOP3.LUT R3, RZ, R23, RZ, 0x33, !PT ;  /* 0x00000017ff037212 */ /* 0x000fe400078e33ff */
[----:B------:R-:W-:-:S03]  /*5190*/  LOP3.LUT R0, R14, 0x300, RZ, 0xc0, !PT ;  /* 0x000003000e007812 */ /* 0x000fc600078ec0ff */
[----:B------:R-:W-:Y:S01]  /*51a0*/  IMAD.X R3, R5, 0x1, R3, P0 ;  /* 0x0000000105037824 */ /* 0x000fe200000e0603 */
[----:B------:R-:W-:Y:S02]  /*51b0*/  ISETP.NE.U32.AND P1, PT, R0, 0x300, PT ;  /* 0x000003000000780c */ /* 0x000fe40003f25070 */
[----:B------:R-:W-:Y:S02]  /*51c0*/  ISETP.GE.U32.AND P0, PT, R14, 0x300, PT ;  /* 0x000003000e00780c */ /* 0x000fe40003f06070 */
[----:B------:R-:W-:Y:S02]  /*51d0*/  ISETP.NE.AND.EX P1, PT, RZ, RZ, PT, P1 ;  /* 0x000000ffff00720c */ /* 0x000fe40003f25310 */
[----:B------:R-:W-:-:S11]  /*51e0*/  ISETP.GE.U32.AND.EX P0, PT, R3, RZ, PT, P0 ;  /* 0x000000ff0300720c */ /* 0x000fd60003f06100 */
[----:B0-----:R-:W-:Y:S05]  /*51f0*/  @!P1 BRA `(.L_x_469) ;  /* 0x0000000000849947 */ /* 0x001fea0003800000 */
[----:B------:R-:W0:Y:S01]  /*5200*/  LDCU.128 UR12, c[0x0][0x390] ;  /* 0x00007200ff0c77ac */ /* 0x000e220008000c00 */
[----:B------:R-:W-:Y:S01]  /*5210*/  SHF.R.U64 R14, R14, 0x8, R3 ;  /* 0x000000080e0e7819 */ /* 0x000fe20000001203 */
[----:B------:R-:W-:Y:S01]  /*5220*/  IMAD.MOV.U32 R15, RZ, RZ, RZ ;  /* 0x000000ffff0f7224 */ /* 0x000fe200078e00ff */
[----:B------:R-:W-:-:S03]  /*5230*/  IADD3 R11, P1, PT, R26, R21, RZ ;  /* 0x000000151a0b7210 */ /* 0x000fc60007f3e0ff */
[----:B------:R-:W-:Y:S02]  /*5240*/  VIADD R14, R14, 0x1 ;  /* 0x000000010e0e7836 */ /* 0x000fe40000000000 */
[----:B------:R-:W-:Y:S02]  /*5250*/  IMAD.X R0, R27, 0x1, R23, P1 ;  /* 0x000000011b007824 */ /* 0x000fe400008e0617 */
[C---:B------:R-:W-:Y:S01]  /*5260*/  IMAD.SHL.U32 R10, R11.reuse, 0x4, RZ ;  /* 0x000000040b0a7824 */ /* 0x040fe200078e00ff */
[----:B------:R-:W-:Y:S02]  /*5270*/  LOP3.LUT R14, R14, 0x3, RZ, 0xc0, !PT ;  /* 0x000000030e0e7812 */ /* 0x000fe400078ec0ff */
[----:B------:R-:W-:Y:S02]  /*5280*/  SHF.L.U64.HI R11, R11, 0x2, R0 ;  /* 0x000000020b0b7819 */ /* 0x000fe40000010200 */
[----:B------:R-:W-:Y:S02]  /*5290*/  LEA R21, P3, R14, R21, 0x8 ;  /* 0x000000150e157211 */ /* 0x000fe400078640ff */
[----:B------:R-:W-:-:S02]  /*52a0*/  LEA R0, R33, UR4, 0x3 ;  /* 0x0000000421007c11 */ /* 0x000fc4000f8e18ff */
[C---:B0-----:R-:W-:Y:S02]  /*52b0*/  IADD3 R12, P1, PT, R10.reuse, UR14, RZ ;  /* 0x0000000e0a0c7c10 */ /* 0x041fe4000ff3e0ff */
[----:B------:R-:W-:Y:S02]  /*52c0*/  IADD3 R10, P2, PT, R10, UR12, RZ ;  /* 0x0000000c0a0a7c10 */ /* 0x000fe4000ff5e0ff */
[C---:B------:R-:W-:Y:S02]  /*52d0*/  IADD3.X R13, PT, PT, R11.reuse, UR15, RZ, P1, !PT ;  /* 0x0000000f0b0d7c10 */ /* 0x040fe40008ffe4ff */
[----:B------:R-:W-:Y:S02]  /*52e0*/  IADD3.X R11, PT, PT, R11, UR13, RZ, P2, !PT ;  /* 0x0000000d0b0b7c10 */ /* 0x000fe400097fe4ff */
[----:B------:R-:W-:-:S07]  /*52f0*/  LEA.HI.X R23, R14, R23, R15, 0x8, P3 ;  /* 0x000000170e177211 */ /* 0x000fce00018f440f */
.L_x_470:
        /* <DEDUP_REMOVED lines=17> */
.L_x_469:
[----:B------:R-:W-:Y:S05]  /*5410*/  BSYNC.RECONVERGENT B0 ;  /* 0x0000000000007941 */ /* 0x000fea0003800200 */
.L_x_468:
[----:B------:R-:W-:Y:S05]  /*5420*/  @!P0 EXIT ;  /* 0x000000000000894d */ /* 0x000fea0003800000 */
.L_x_471:
[C---:B------:R-:W-:Y:S02]  /*5430*/  LEA R0, R21.reuse, UR4, 0x3 ;  /* 0x0000000415007c11 */ /* 0x040fe4000f8e18ff */
[----:B0---4-:R-:W-:Y:S01]  /*5440*/  IADD3 R3, P0, PT, R26, R21, RZ ;  /* 0x000000151a037210 */ /* 0x011fe20007f1e0ff */
[----:B------:R-:W-:Y:S02]  /*5450*/  VIADD R21, R21, 0x400 ;  /* 0x0000040015157836 */ /* 0x000fe40000000000 */
[----:B------:R-:W0:Y:S02]  /*5460*/  LDS.64 R12, [R0] ;  /* 0x00000000000c7984 */ /* 0x000e240000000a00 */
[----:B------:R-:W-:Y:S02]  /*5470*/  IMAD.X R2, R27, 0x1, R23, P0 ;  /* 0x000000011b027824 */ /* 0x000fe400000e0617 */
[----:B------:R-:W1:Y:S01]  /*5480*/  LDS.64 R14, [R0+0x800] ;  /* 0x00080000000e7984 */ /* 0x000e620000000a00 */
[----:B------:R-:W-:-:S02]  /*5490*/  IMAD.SHL.U32 R10, R3, 0x4, RZ ;  /* 0x00000004030a7824 */ /* 0x000fc400078e00ff */
[----:B------:R-:W-:Y:S01]  /*54a0*/  IMAD.X R6, RZ, RZ, R27, P0 ;  /* 0x000000ffff067224 */ /* 0x000fe200000e061b */
[----:B------:R-:W2:Y:S01]  /*54b0*/  LDS.64 R16, [R0+0x1000] ;  /* 0x0010000000107984 */ /* 0x000ea20000000a00 */
[C---:B------:R-:W-:Y:S01]  /*54c0*/  SHF.L.U64.HI R2, R3.reuse, 0x2, R2 ;  /* 0x0000000203027819 */ /* 0x040fe20000010202 */
[----:B------:R-:W-:Y:S01]  /*54d0*/  IMAD.MOV.U32 R23, RZ, RZ, RZ ;  /* 0x000000ffff177224 */ /* 0x000fe200078e00ff */
[C---:B------:R-:W-:Y:S01]  /*54e0*/  IADD3 R8, P0, PT, R10.reuse, UR16, RZ ;  /* 0x000000100a087c10 */ /* 0x040fe2000ff1e0ff */
[----:B------:R-:W3:Y:S01]  /*54f0*/  LDS.64 R18, [R0+0x1800] ;  /* 0x0018000000127984 */ /* 0x000ee20000000a00 */
[----:B------:R-:W-:Y:S02]  /*5500*/  IADD3 R10, P1, PT, R10, UR18, RZ ;  /* 0x000000120a0a7c10 */ /* 0x000fe4000ff3e0ff */
[----:B------:R-:W-:Y:S02]  /*5510*/  SHF.L.U64.HI R6, R3, 0x2, R6 ;  /* 0x0000000203067819 */ /* 0x000fe40000010206 */
[----:B------:R-:W-:-:S02]  /*5520*/  IADD3.X R9, PT, PT, R2, UR17, RZ, P0, !PT ;  /* 0x0000001102097c10 */ /* 0x000fc400087fe4ff */
[----:B------:R-:W-:Y:S01]  /*5530*/  IADD3.X R11, PT, PT, R2, UR19, RZ, P1, !PT ;  /* 0x00000013020b7c10 */ /* 0x000fe20008ffe4ff */
[----:B------:R-:W-:Y:S01]  /*5540*/  IMAD.MOV.U32 R2, RZ, RZ, R8 ;  /* 0x000000ffff027224 */ /* 0x000fe200078e0008 */
[C---:B------:R-:W-:Y:S02]  /*5550*/  IADD3.X R3, PT, PT, R6.reuse, UR17, RZ, P0, !PT ;  /* 0x0000001106037c10 */ /* 0x040fe400087fe4ff */
[----:B------:R-:W-:Y:S01]  /*5560*/  IADD3.X R7, PT, PT, R6, UR19, RZ, P1, !PT ;  /* 0x0000001306077c10 */ /* 0x000fe20008ffe4ff */
[----:B------:R-:W-:Y:S01]  /*5570*/  IMAD.MOV.U32 R6, RZ, RZ, R10 ;  /* 0x000000ffff067224 */ /* 0x000fe200078e000a */
        /* <DEDUP_REMOVED lines=12> */
.L_x_467:
[----:B------:R-:W-:Y:S01]  /*5640*/  ISETP.NE.AND P2, PT, R2, R8, PT ;  /* 0x000000080200720c */ /* 0x000fe20003f45270 */
[----:B------:R-:W-:Y:S01]  /*5650*/  BSSY.RECONVERGENT B0, `(.L_x_472) ;  /* 0x000000e000007945 */ /* 0x000fe20003800200 */
[----:B------:R-:W-:Y:S02]  /*5660*/  ISETP.NE.AND P0, PT, R22, R25, PT ;  /* 0x000000191600720c */ /* 0x000fe40003f05270 */
[----:B------:R-:W-:Y:S02]  /*5670*/  ISETP.NE.AND P4, PT, R8, R10, PT ;  /* 0x0000000a0800720c */ /* 0x000fe40003f85270 */
[----:B------:R-:W-:-:S07]  /*5680*/  ISETP.NE.AND P1, PT, R10, R12, PT ;  /* 0x0000000c0a00720c */ /* 0x000fce0003f25270 */
[----:B------:R-:W-:Y:S06]  /*5690*/  @!P2 BRA `(.L_x_473) ;  /* 0x000000000024a947 */ /* 0x000fec0003800000 */
        /* <DEDUP_REMOVED lines=9> */
.L_x_473:
[----:B------:R-:W-:Y:S05]  /*5730*/  BSYNC.RECONVERGENT B0 ;  /* 0x0000000000007941 */ /* 0x000fea0003800200 */
.L_x_472:
        /* <DEDUP_REMOVED lines=11> */
.L_x_475:
[----:B------:R-:W-:Y:S05]  /*57f0*/  BSYNC.RECONVERGENT B0 ;  /* 0x0000000000007941 */ /* 0x000fea0003800200 */
.L_x_474:
        /* <DEDUP_REMOVED lines=16> */
.L_x_477:
[----:B------:R-:W-:Y:S05]  /*5900*/  BSYNC.RECONVERGENT B0 ;  /* 0x0000000000007941 */ /* 0x000fea0003800200 */
.L_x_476:
[----:B------:R-:W-:Y:S04]  /*5910*/  BSSY.RECONVERGENT B0, `(.L_x_478) ;  /* 0x000000b000007945 */ /* 0x000fe80003800200 */
[----:B------:R-:W-:Y:S05]  /*5920*/  @!P2 BRA `(.L_x_479) ;  /* 0x000000000024a947 */ /* 0x000fea0003800000 */
[----:B------:R-:W3:Y:S01]  /*5930*/  LDCU.128 UR4, c[0x0][0x390] ;  /* 0x00007200ff0477ac */ /* 0x000ee20008000c00 */
[C---:B012---:R-:W-:Y:S01]  /*5940*/  IMAD.SHL.U32 R4, R39.reuse, 0x4, RZ ;  /* 0x0000000427047824 */ /* 0x047fe200078e00ff */
[----:B------:R-:W-:-:S04]  /*5950*/  SHF.L.U64.HI R39, R39, 0x2, R38 ;  /* 0x0000000227277819 */ /* 0x000fc80000010226 */
[C---:B---3--:R-:W-:Y:S02]  /*5960*/  IADD3 R2, P1, PT, R4.reuse, UR4, RZ ;  /* 0x0000000404027c10 */ /* 0x048fe4000ff3e0ff */
[----:B------:R-:W-:Y:S02]  /*5970*/  IADD3 R4, P2, PT, R4, UR6, RZ ;  /* 0x0000000604047c10 */ /* 0x000fe4000ff5e0ff */
[C---:B------:R-:W-:Y:S02]  /*5980*/  IADD3.X R3, PT, PT, R39.reuse, UR5, RZ, P1, !PT ;  /* 0x0000000527037c10 */ /* 0x040fe40008ffe4ff */
[----:B------:R-:W-:-:S03]  /*5990*/  IADD3.X R5, PT, PT, R39, UR7, RZ, P2, !PT ;  /* 0x0000000727057c10 */ /* 0x000fc600097fe4ff */
[----:B------:R3:W-:Y:S04]  /*59a0*/  STG.E desc[UR8][R2.64], R12 ;  /* 0x0000000c02007986 */ /* 0x0007e8000c101908 */
[----:B------:R3:W-:Y:S02]  /*59b0*/  STG.E desc[UR8][R4.64], R13 ;  /* 0x0000000d04007986 */ /* 0x0007e4000c101908 */
.L_x_479:
[----:B------:R-:W-:Y:S05]  /*59c0*/  BSYNC.RECONVERGENT B0 ;  /* 0x0000000000007941 */ /* 0x000fea0003800200 */
.L_x_478:
[----:B------:R-:W-:Y:S04]  /*59d0*/  BSSY.RECONVERGENT B0, `(.L_x_480) ;  /* 0x000000b000007945 */ /* 0x000fe80003800200 */
[----:B------:R-:W-:Y:S05]  /*59e0*/  @!P3 BRA `(.L_x_481) ;  /* 0x000000000024b947 */ /* 0x000fea0003800000 */
[----:B------:R-:W4:Y:S01]  /*59f0*/  LDCU.128 UR4, c[0x0][0x390] ;  /* 0x00007200ff0477ac */ /* 0x000f220008000c00 */
[C---:B0123--:R-:W-:Y:S01]  /*5a00*/  IMAD.SHL.U32 R4, R35.reuse, 0x4, RZ ;  /* 0x0000000423047824 */ /* 0x04ffe200078e00ff */
[----:B------:R-:W-:-:S04]  /*5a10*/  SHF.L.U64.HI R32, R35, 0x2, R32 ;  /* 0x0000000223207819 */ /* 0x000fc80000010220 */
[C---:B----4-:R-:W-:Y:S02]  /*5a20*/  IADD3 R2, P1, PT, R4.reuse, UR4, RZ ;  /* 0x0000000404027c10 */ /* 0x050fe4000ff3e0ff */
[----:B------:R-:W-:Y:S02]  /*5a30*/  IADD3 R4, P2, PT, R4, UR6, RZ ;  /* 0x0000000604047c10 */ /* 0x000fe4000ff5e0ff */
[C---:B------:R-:W-:Y:S02]  /*5a40*/  IADD3.X R3, PT, PT, R32.reuse, UR5, RZ, P1, !PT ;  /* 0x0000000520037c10 */ /* 0x040fe40008ffe4ff */
[----:B------:R-:W-:-:S03]  /*5a50*/  IADD3.X R5, PT, PT, R32, UR7, RZ, P2, !PT ;  /* 0x0000000720057c10 */ /* 0x000fc600097fe4ff */
[----:B------:R4:W-:Y:S04]  /*5a60*/  STG.E desc[UR8][R2.64], R14 ;  /* 0x0000000e02007986 */ /* 0x0009e8000c101908 */
[----:B------:R4:W-:Y:S02]  /*5a70*/  STG.E desc[UR8][R4.64], R15 ;  /* 0x0000000f04007986 */ /* 0x0009e4000c101908 */
.L_x_481:
[----:B------:R-:W-:Y:S05]  /*5a80*/  BSYNC.RECONVERGENT B0 ;  /* 0x0000000000007941 */ /* 0x000fea0003800200 */
.L_x_480:
[----:B------:R-:W-:Y:S04]  /*5a90*/  BSSY.RECONVERGENT B0, `(.L_x_482) ;  /* 0x000000b000007945 */ /* 0x000fe80003800200 */
[----:B------:R-:W-:Y:S05]  /*5aa0*/  @!P4 BRA `(.L_x_483) ;  /* 0x000000000024c947 */ /* 0x000fea0003800000 */
[----:B------:R-:W5:Y:S01]  /*5ab0*/  LDCU.128 UR4, c[0x0][0x390] ;  /* 0x00007200ff0477ac */ /* 0x000f620008000c00 */
[C---:B01234-:R-:W-:Y:S01]  /*5ac0*/  IMAD.SHL.U32 R4, R6.reuse, 0x4, RZ ;  /* 0x0000000406047824 */ /* 0x05ffe200078e00ff */
[----:B------:R-:W-:-:S04]  /*5ad0*/  SHF.L.U64.HI R37, R6, 0x2, R37 ;  /* 0x0000000206257819 */ /* 0x000fc80000010225 */
[C---:B-----5:R-:W-:Y:S02]  /*5ae0*/  IADD3 R2, P1, PT, R4.reuse, UR4, RZ ;  /* 0x0000000404027c10 */ /* 0x060fe4000ff3e0ff */
[----:B------:R-:W-:Y:S02]  /*5af0*/  IADD3 R4, P2, PT, R4, UR6, RZ ;  /* 0x0000000604047c10 */ /* 0x000fe4000ff5e0ff */
[C---:B------:R-:W-:Y:S02]  /*5b00*/  IADD3.X R3, PT, PT, R37.reuse, UR5, RZ, P1, !PT ;  /* 0x0000000525037c10 */ /* 0x040fe40008ffe4ff */
[----:B------:R-:W-:-:S03]  /*5b10*/  IADD3.X R5, PT, PT, R37, UR7, RZ, P2, !PT ;  /* 0x0000000725057c10 */ /* 0x000fc600097fe4ff */
[----:B------:R0:W-:Y:S04]  /*5b20*/  STG.E desc[UR8][R2.64], R16 ;  /* 0x0000001002007986 */ /* 0x0001e8000c101908 */
[----:B------:R0:W-:Y:S02]  /*5b30*/  STG.E desc[UR8][R4.64], R17 ;  /* 0x0000001104007986 */ /* 0x0001e4000c101908 */
.L_x_483:
[----:B------:R-:W-:Y:S05]  /*5b40*/  BSYNC.RECONVERGENT B0 ;  /* 0x0000000000007941 */ /* 0x000fea0003800200 */
.L_x_482:
        /* <DEDUP_REMOVED lines=11> */
.L_x_485:
[----:B------:R-:W-:Y:S05]  /*5c00*/  BSYNC.RECONVERGENT B0 ;  /* 0x0000000000007941 */ /* 0x000fea0003800200 */
.L_x_484:
        /* <DEDUP_REMOVED lines=11> */
.L_x_487:
[----:B------:R-:W-:Y:S05]  /*5cc0*/  BSYNC.RECONVERGENT B0 ;  /* 0x0000000000007941 */ /* 0x000fea0003800200 */
.L_x_486:
[----:B------:R-:W-:Y:S05]  /*5cd0*/  @!P0 EXIT ;  /* 0x000000000000894d */ /* 0x000fea0003800000 */
[----:B------:R-:W5:Y:S01]  /*5ce0*/  LDCU.128 UR4, c[0x0][0x390] ;  /* 0x00007200ff0477ac */ /* 0x000f620008000c00 */
[C---:B01234-:R-:W-:Y:S01]  /*5cf0*/  IMAD.SHL.U32 R4, R24.reuse, 0x4, RZ ;  /* 0x0000000418047824 */ /* 0x05ffe200078e00ff */
[----:B------:R-:W-:-:S04]  /*5d00*/  SHF.L.U64.HI R27, R24, 0x2, R27 ;  /* 0x00000002181b7819 */ /* 0x000fc8000001021b */
[C---:B-----5:R-:W-:Y:S02]  /*5d10*/  IADD3 R2, P0, PT, R4.reuse, UR4, RZ ;  /* 0x0000000404027c10 */ /* 0x060fe4000ff1e0ff */
[----:B------:R-:W-:Y:S02]  /*5d20*/  IADD3 R4, P1, PT, R4, UR6, RZ ;  /* 0x0000000604047c10 */ /* 0x000fe4000ff3e0ff */
[C---:B------:R-:W-:Y:S02]  /*5d30*/  IADD3.X R3, PT, PT, R27.reuse, UR5, RZ, P0, !PT ;  /* 0x000000051b037c10 */ /* 0x040fe400087fe4ff */
[----:B------:R-:W-:-:S03]  /*5d40*/  IADD3.X R5, PT, PT, R27, UR7, RZ, P1, !PT ;  /* 0x000000071b057c10 */ /* 0x000fc60008ffe4ff */
[----:B------:R-:W-:Y:S04]  /*5d50*/  STG.E desc[UR8][R2.64], R22 ;  /* 0x0000001602007986 */ /* 0x000fe8000c101908 */
[----:B------:R-:W-:Y:S01]  /*5d60*/  STG.E desc[UR8][R4.64], R23 ;  /* 0x0000001704007986 */ /* 0x000fe2000c101908 */
[----:B------:R-:W-:Y:S05]  /*5d70*/  EXIT ;  /* 0x000000000000794d */ /* 0x000fea0003800000 */
.L_x_408:
[----:B------:R-:W-:-:S04]  /*5d80*/  ISETP.GE.U32.AND P0, PT, R26, 0x1, PT ;  /* 0x000000011a00780c */ /* 0x000fc80003f06070 */
[----:B------:R-:W-:-:S13]  /*5d90*/  ISETP.GE.AND.EX P0, PT, R30, RZ, PT, P0 ;  /* 0x000000ff1e00720c */ /* 0x000fda0003f06300 */
[----:B------:R-:W-:Y:S05]  /*5da0*/  @!P0 EXIT ;  /* 0x000000000000894d */ /* 0x000fea0003800000 */
[----:B------:R-:W-:-:S13]  /*5db0*/  ISETP.NE.AND P0, PT, R39, RZ, PT ;  /* 0x000000ff2700720c */ /* 0x000fda0003f05270 */
[----:B------:R-:W-:Y:S05]  /*5dc0*/  @P0 BRA `(.L_x_488) ;  /* 0x0000002800b40947 */ /* 0x000fea0003800000 */
[----:B------:R-:W0:Y:S08]  /*5dd0*/  LDC.64 R2, c[0x0][0x380] ;  /* 0x0000e000ff027b82 */ /* 0x000e300000000a00 */
[----:B------:R-:W1:Y:S01]  /*5de0*/  LDC.64 R4, c[0x0][0x388] ;  /* 0x0000e200ff047b82 */ /* 0x000e620000000a00 */
[----:B0-----:R-:W-:-:S05]  /*5df0*/  IMAD.WIDE.U32 R2, RZ, 0x2400, R2 ;  /* 0x00002400ff027825 */ /* 0x001fca00078e0002 */
[----:B------:R0:W2:Y:S01]  /*5e00*/  LDG.E.CONSTANT R6, desc[UR8][R2.64] ;  /* 0x0000000802067981 */ /* 0x0000a2000c1e9900 */
[----:B-1----:R-:W-:-:S05]  /*5e10*/  IMAD.WIDE.U32 R4, RZ, 0x2400, R4 ;  /* 0x00002400ff047825 */ /* 0x002fca00078e0004 */
[----:B------:R1:W3:Y:S01]  /*5e20*/  LDG.E.CONSTANT R15, desc[UR8][R4.64] ;  /* 0x00000008040f7981 */ /* 0x0002e2000c1e9900 */
[----:B------:R-:W4:Y:S02]  /*5e30*/  S2R R0, SR_TID.X ;  /* 0x0000000000007919 */ /* 0x000f240000002100 */
[C---:B----4-:R-:W-:Y:S02]  /*5e40*/  LOP3.LUT R7, R0.reuse, 0x1f, RZ, 0xc0, !PT ;  /* 0x0000001f00077812 */ /* 0x050fe400078ec0ff */
[----:B------:R-:W-:-:S05]  /*5e50*/  LOP3.LUT R8, R0, 0x3e0, RZ, 0xc0, !PT ;  /* 0x000003e000087812 */ /* 0x000fca00078ec0ff */
[----:B------:R-:W-:-:S04]  /*5e60*/  IMAD R11, R8, 0x9, R7 ;  /* 0x00000009080b7824 */ /* 0x000fc800078e0207 */
[----:B------:R-:W-:-:S05]  /*5e70*/  VIADD R7, R11, 0x20 ;  /* 0x000000200b077836 */ /* 0x000fca0000000000 */
[----:B------:R-:W-:Y:S01]  /*5e80*/  ISETP.GE.AND P5, PT, R7, UR4, PT ;  /* 0x0000000407007c0c */ /* 0x000fe2000bfa6270 */
[C---:B------:R-:W-:Y:S02]  /*5e90*/  IMAD.SHL.U32 R7, R11.reuse, 0x4, RZ ;  /* 0x000000040b077824 */ /* 0x040fe400078e00ff */
[----:B------:R-:W-:-:S03]  /*5ea0*/  VIADD R8, R11, 0x40 ;  /* 0x000000400b087836 */ /* 0x000fc60000000000 */
[----:B0-----:R-:W-:Y:S02]  /*5eb0*/  IADD3 R2, P2, PT, R2, R7, RZ ;  /* 0x0000000702027210 */ /* 0x001fe40007f5e0ff */
[----:B-1----:R-:W-:Y:S01]  /*5ec0*/  IADD3 R4, P1, PT, R7, R4, RZ ;  /* 0x0000000407047210 */ /* 0x002fe20007f3e0ff */
[C---:B------:R-:W-:Y:S01]  /*5ed0*/  VIADD R7, R11.reuse, 0xc0 ;  /* 0x000000c00b077836 */ /* 0x040fe20000000000 */
[----:B------:R-:W-:Y:S01]  /*5ee0*/  ISETP.GE.AND P0, PT, R8, UR4, PT ;  /* 0x0000000408007c0c */ /* 0x000fe2000bf06270 */
[C---:B------:R-:W-:Y:S01]  /*5ef0*/  VIADD R8, R11.reuse, 0xa0 ;  /* 0x000000a00b087836 */ /* 0x040fe20000000000 */
[----:B------:R-:W-:Y:S01]  /*5f00*/  ISETP.GE.AND P6, PT, R11, UR4, PT ;  /* 0x000000040b007c0c */ /* 0x000fe2000bfc6270 */
[----:B------:R-:W-:Y:S01]  /*5f10*/  IMAD.X R5, RZ, RZ, R5, P1 ;  /* 0x000000ffff057224 */ /* 0x000fe200008e0605 */
[----:B------:R-:W-:Y:S01]  /*5f20*/  ISETP.GE.AND P1, PT, R7, UR4, PT ;  /* 0x0000000407007c0c */ /* 0x000fe2000bf26270 */
[C---:B------:R-:W-:Y:S02]  /*5f30*/  VIADD R9, R11.reuse, 0x60 ;  /* 0x000000600b097836 */ /* 0x040fe40000000000 */
[----:B------:R-:W-:-:S02]  /*5f40*/  VIADD R10, R11, 0x80 ;  /* 0x000000800b0a7836 */ /* 0x000fc40000000000 */
[----:B------:R-:W-:Y:S01]  /*5f50*/  IMAD.X R3, RZ, RZ, R3, P2 ;  /* 0x000000ffff037224 */ /* 0x000fe200010e0603 */
[----:B------:R-:W-:Y:S02]  /*5f60*/  ISETP.GE.AND P2, PT, R8, UR4, PT ;  /* 0x0000000408007c0c */ /* 0x000fe4000bf46270 */
[----:B------:R-:W-:Y:S01]  /*5f70*/  ISETP.GE.AND P4, PT, R9, UR4, PT ;  /* 0x0000000409007c0c */ /* 0x000fe2000bf86270 */
[C---:B------:R-:W-:Y:S01]  /*5f80*/  VIADD R9, R11.reuse, 0x100 ;  /* 0x000001000b097836 */ /* 0x040fe20000000000 */
[----:B------:R-:W-:Y:S01]  /*5f90*/  ISETP.GE.AND P3, PT, R10, UR4, PT ;  /* 0x000000040a007c0c */ /* 0x000fe2000bf66270 */
[----:B------:R-:W-:Y:S02]  /*5fa0*/  VIADD R10, R11, 0xe0 ;  /* 0x000000e00b0a7836 */ /* 0x000fe40000000000 */
[----:B--2---:R-:W-:Y:S02]  /*5fb0*/  IMAD.MOV.U32 R7, RZ, RZ, R6 ;  /* 0x000000ffff077224 */ /* 0x004fe400078e0006 */
[----:B------:R-:W2:Y:S02]  /*5fc0*/  @!P6 LDG.E.CONSTANT R6, desc[UR8][R2.64] ;  /* 0x000000080206e981 */ /* 0x000ea4000c1e9900 */
[----:B------:R-:W-:-:S02]  /*5fd0*/  IMAD.MOV.U32 R8, RZ, RZ, R7 ;  /* 0x000000ffff087224 */ /* 0x000fc400078e0007 */
[----:B---3--:R-:W-:Y:S02]  /*5fe0*/  IMAD.MOV.U32 R17, RZ, RZ, R15 ;  /* 0x000000ffff117224 */ /* 0x008fe400078e000f */
[----:B------:R-:W3:Y:S02]  /*5ff0*/  @!P6 LDG.E.CONSTANT R15, desc[UR8][R4.64] ;  /* 0x00000008040fe981 */ /* 0x000ee4000c1e9900 */
[----:B------:R-:W-:Y:S01]  /*6000*/  IMAD.MOV.U32 R19, RZ, RZ, R17 ;  /* 0x000000ffff137224 */ /* 0x000fe200078e0011 */
[----:B------:R-:W-:Y:S01]  /*6010*/  ISETP.GE.AND P6, PT, R10, UR4, PT ;  /* 0x000000040a007c0c */ /* 0x000fe2000bfc6270 */
[----:B------:R-:W4:Y:S04]  /*6020*/  @!P5 LDG.E.CONSTANT R8, desc[UR8][R2.64+0x80] ;  /* 0x000080080208d981 */ /* 0x000f28000c1e9900 */
[----:B------:R-:W5:Y:S01]  /*6030*/  @!P5 LDG.E.CONSTANT R19, desc[UR8][R4.64+0x80] ;  /* 0x000080080413d981 */ /* 0x000f62000c1e9900 */
[----:B------:R-:W-:Y:S01]  /*6040*/  ISETP.GE.AND P5, PT, R9, UR4, PT ;  /* 0x0000000409007c0c */ /* 0x000fe2000bfa6270 */
[----:B------:R-:W-:-:S02]  /*6050*/  IMAD.MOV.U32 R9, RZ, RZ, R7 ;  /* 0x000000ffff097224 */ /* 0x000fc400078e0007 */
[--C-:B------:R-:W-:Y:S02]  /*6060*/  IMAD.MOV.U32 R10, RZ, RZ, R7.reuse ;  /* 0x000000ffff0a7224 */ /* 0x100fe400078e0007 */
[--C-:B------:R-:W-:Y:S02]  /*6070*/  IMAD.MOV.U32 R11, RZ, RZ, R7.reuse ;  /* 0x000000ffff0b7224 */ /* 0x100fe400078e0007 */
[--C-:B------:R-:W-:Y:S01]  /*6080*/  IMAD.MOV.U32 R12, RZ, RZ, R7.reuse ;  /* 0x000000ffff0c7224 */ /* 0x100fe200078e0007 */
[----:B------:R-:W3:Y:S01]  /*6090*/  @!P0 LDG.E.CONSTANT R9, desc[UR8][R2.64+0x100] ;  /* 0x0001000802098981 */ /* 0x000ee2000c1e9900 */
[--C-:B------:R-:W-:Y:S02]  /*60a0*/  IMAD.MOV.U32 R13, RZ, RZ, R7.reuse ;  /* 0x000000ffff0d7224 */ /* 0x100fe400078e0007 */
[----:B------:R-:W-:Y:S01]  /*60b0*/  IMAD.MOV.U32 R14, RZ, RZ, R7 ;  /* 0x000000ffff0e7224 */ /* 0x000fe200078e0007 */
[----:B------:R-:W5:Y:S04]  /*60c0*/  @!P4 LDG.E.CONSTANT R10, desc[UR8][R2.64+0x180] ;  /* 0x00018008020ac981 */ /* 0x000f68000c1e9900 */
[----:B------:R-:W5:Y:S04]  /*60d0*/  @!P3 LDG.E.CONSTANT R11, desc[UR8][R2.64+0x200] ;  /* 0x00020008020bb981 */ /* 0x000f68000c1e9900 */
[----:B------:R-:W5:Y:S04]  /*60e0*/  @!P2 LDG.E.CONSTANT R12, desc[UR8][R2.64+0x280] ;  /* 0x00028008020ca981 */ /* 0x000f68000c1e9900 */
[----:B------:R-:W5:Y:S04]  /*60f0*/  @!P1 LDG.E.CONSTANT R13, desc[UR8][R2.64+0x300] ;  /* 0x00030008020d9981 */ /* 0x000f68000c1e9900 */
[----:B------:R-:W5:Y:S04]  /*6100*/  @!P6 LDG.E.CONSTANT R14, desc[UR8][R2.64+0x380] ;  /* 0x00038008020ee981 */ /* 0x000f68000c1e9900 */
[----:B------:R0:W5:Y:S01]  /*6110*/  @!P5 LDG.E.CONSTANT R7, desc[UR8][R2.64+0x400] ;  /* 0x000400080207d981 */ /* 0x000162000c1e9900 */
[----:B------:R-:W-:-:S02]  /*6120*/  IMAD.MOV.U32 R20, RZ, RZ, R17 ;  /* 0x000000ffff147224 */ /* 0x000fc400078e0011 */
[--C-:B------:R-:W-:Y:S02]  /*6130*/  IMAD.MOV.U32 R21, RZ, RZ, R17.reuse ;  /* 0x000000ffff157224 */ /* 0x100fe400078e0011 */
[--C-:B------:R-:W-:Y:S02]  /*6140*/  IMAD.MOV.U32 R22, RZ, RZ, R17.reuse ;  /* 0x000000ffff167224 */ /* 0x100fe400078e0011 */
[--C-:B------:R-:W-:Y:S01]  /*6150*/  IMAD.MOV.U32 R23, RZ, RZ, R17.reuse ;  /* 0x000000ffff177224 */ /* 0x100fe200078e0011 */
[----:B------:R-:W5:Y:S01]  /*6160*/  @!P0 LDG.E.CONSTANT R20, desc[UR8][R4.64+0x100] ;  /* 0x0001000804148981 */ /* 0x000f62000c1e9900 */
        /* <DEDUP_REMOVED lines=8> */
[----:B0-----:R-:W0:Y:S01]  /*61f0*/  S2R R2, SR_LANEID ;  /* 0x0000000000027919 */ /* 0x001e220000000000 */
[----:B------:R-:W1:Y:S01]  /*6200*/  S2UR UR5, SR_CgaCtaId ;  /* 0x00000000000579c3 */ /* 0x000e620000008800 */
[----:B------:R-:W-:Y:S01]  /*6210*/  SHF.R.U32.HI R3, RZ, 0x5, R0 ;  /* 0x00000005ff037819 */ /* 0x000fe20000011600 */
[----:B------:R-:W-:-:S02]  /*6220*/  UMOV UR4, 0x400 ;  /* 0x0000040000047882 */ /* 0x000fc40000000000 */
[----:B-1----:R-:W-:Y:S02]  /*6230*/  ULEA UR4, UR5, UR4, 0x18 ;  /* 0x0000000405047291 */ /* 0x002fe4000f8ec0ff */
[----:B0-----:R-:W-:-:S05]  /*6240*/  IMAD R3, R3, 0x120, R2 ;  /* 0x0000012003037824 */ /* 0x001fca00078e0202 */
[----:B------:R-:W-:-:S05]  /*6250*/  LEA R28, R3, UR4, 0x2 ;  /* 0x00000004031c7c11 */ /* 0x000fca000f8e10ff */
[----:B------:R-:W-:Y:S01]  /*6260*/  IMAD R31, R2, 0x20, R28 ;  /* 0x00000020021f7824 */ /* 0x000fe200078e021c */
[C---:B------:R-:W-:Y:S02]  /*6270*/  LEA R32, R0.reuse, UR4, 0x2 ;  /* 0x0000000400207c11 */ /* 0x040fe4000f8e10ff */
[----:B------:R-:W-:Y:S01]  /*6280*/  ISETP.NE.AND P5, PT, R0, RZ, PT ;  /* 0x000000ff0000720c */ /* 0x000fe20003fa5270 */
[----:B------:R-:W-:Y:S01]  /*6290*/  IMAD.MOV.U32 R47, RZ, RZ, RZ ;  /* 0x000000ffff2f7224 */ /* 0x000fe200078e00ff */
[----:B--2---:R-:W-:Y:S04]  /*62a0*/  STS [R28], R6 ;  /* 0x000000061c007388 */ /* 0x004fe80000000800 */
[----:B----4-:R-:W-:Y:S04]  /*62b0*/  STS [R28+0x80], R8 ;  /* 0x000080081c007388 */ /* 0x010fe80000000800 */
[----:B---3--:R-:W-:Y:S04]  /*62c0*/  STS [R28+0x100], R9 ;  /* 0x000100091c007388 */ /* 0x008fe80000000800 */
[----:B-----5:R-:W-:Y:S04]  /*62d0*/  STS [R28+0x180], R10 ;  /* 0x0001800a1c007388 */ /* 0x020fe80000000800 */
[----:B------:R-:W-:Y:S04]  /*62e0*/  STS [R28+0x200], R11 ;  /* 0x0002000b1c007388 */ /* 0x000fe80000000800 */
[----:B------:R-:W-:Y:S04]  /*62f0*/  STS [R28+0x280], R12 ;  /* 0x0002800c1c007388 */ /* 0x000fe80000000800 */
[----:B------:R-:W-:Y:S04]  /*6300*/  STS [R28+0x300], R13 ;  /* 0x0003000d1c007388 */ /* 0x000fe80000000800 */
[----:B------:R-:W-:Y:S04]  /*6310*/  STS [R28+0x380], R14 ;  /* 0x0003800e1c007388 */ /* 0x000fe80000000800 */
[----:B------:R-:W-:Y:S01]  /*6320*/  STS [R28+0x400], R7 ;  /* 0x000400071c007388 */ /* 0x000fe20000000800 */
[----:B------:R-:W-:-:S03]  /*6330*/  NOP ;  /* 0x0000000000007918 */ /* 0x000fc60000000000 */
[----:B------:R-:W0:Y:S04]  /*6340*/  LDS R27, [R31+0x20] ;  /* 0x000020001f1b7984 */ /* 0x000e280000000800 */
[----:B------:R-:W-:Y:S04]  /*6350*/  LDS R2, [R31] ;  /* 0x000000001f027984 */ /* 0x000fe80000000800 */
[----:B------:R-:W1:Y:S04]  /*6360*/  LDS R4, [R31+0x4] ;  /* 0x000004001f047984 */ /* 0x000e680000000800 */
[----:B------:R-:W-:Y:S04]  /*6370*/  LDS R6, [R31+0x8] ;  /* 0x000008001f067984 */ /* 0x000fe80000000800 */
[----:B------:R-:W-:Y:S04]  /*6380*/  LDS R8, [R31+0xc] ;  /* 0x00000c001f087984 */ /* 0x000fe80000000800 */
[----:B------:R-:W-:Y:S04]  /*6390*/  LDS R10, [R31+0x10] ;  /* 0x000010001f0a7984 */ /* 0x000fe80000000800 */
[----:B------:R-:W-:Y:S04]  /*63a0*/  LDS R12, [R31+0x14] ;  /* 0x000014001f0c7984 */ /* 0x000fe80000000800 */
[----:B------:R-:W-:Y:S04]  /*63b0*/  LDS R14, [R31+0x18] ;  /* 0x000018001f0e7984 */ /* 0x000fe80000000800 */
[----:B------:R-:W-:Y:S01]  /*63c0*/  LDS R16, [R31+0x1c] ;  /* 0x00001c001f107984 */ /* 0x000fe20000000800 */
[----:B------:R-:W-:Y:S06]  /*63d0*/  BAR.SYNC.DEFER_BLOCKING 0x0 ;  /* 0x0000000000007b1d */ /* 0x000fec0000010000 */
[----:B------:R-:W-:Y:S04]  /*63e0*/  STS [R28], R15 ;  /* 0x0000000f1c007388 */ /* 0x000fe80000000800 */
[----:B------:R-:W-:Y:S04]  /*63f0*/  STS [R28+0x80], R19 ;  /* 0x000080131c007388 */ /* 0x000fe80000000800 */
[----:B------:R-:W-:Y:S04]  /*6400*/  STS [R28+0x100], R20 ;  /* 0x000100141c007388 */ /* 0x000fe80000000800 */
[----:B------:R2:W-:Y:S04]  /*6410*/  STS [R28+0x180], R21 ;  /* 0x000180151c007388 */ /* 0x0005e80000000800 */
[----:B------:R-:W-:Y:S04]  /*6420*/  STS [R28+0x200], R22 ;  /* 0x000200161c007388 */ /* 0x000fe80000000800 */
[----:B------:R3:W-:Y:S04]  /*6430*/  STS [R28+0x280], R23 ;  /* 0x000280171c007388 */ /* 0x0007e80000000800 */
[----:B------:R-:W-:Y:S04]  /*6440*/  STS [R28+0x300], R24 ;  /* 0x000300181c007388 */ /* 0x000fe80000000800 */
[----:B------:R4:W-:Y:S04]  /*6450*/  STS [R28+0x380], R25 ;  /* 0x000380191c007388 */ /* 0x0009e80000000800 */
[----:B------:R-:W-:Y:S01]  /*6460*/  STS [R28+0x400], R17 ;  /* 0x000400111c007388 */ /* 0x000fe20000000800 */
[----:B------:R-:W-:-:S03]  /*6470*/  NOP ;  /* 0x0000000000007918 */ /* 0x000fc60000000000 */
[----:B------:R-:W5:Y:S04]  /*6480*/  LDS R3, [R31] ;  /* 0x000000001f037984 */ /* 0x000f680000000800 */
[----:B------:R-:W5:Y:S04]  /*6490*/  LDS R5, [R31+0x4] ;  /* 0x000004001f057984 */ /* 0x000f680000000800 */
[----:B------:R-:W5:Y:S04]  /*64a0*/  LDS R7, [R31+0x8] ;  /* 0x000008001f077984 */ /* 0x000f680000000800 */
[----:B------:R-:W-:Y:S04]  /*64b0*/  LDS R9, [R31+0xc] ;  /* 0x00000c001f097984 */ /* 0x000fe80000000800 */
[----:B------:R-:W-:Y:S04]  /*64c0*/  LDS R11, [R31+0x10] ;  /* 0x000010001f0b7984 */ /* 0x000fe80000000800 */
[----:B------:R-:W-:Y:S04]  /*64d0*/  LDS R13, [R31+0x14] ;  /* 0x000014001f0d7984 */ /* 0x000fe80000000800 */
[----:B------:R-:W-:Y:S04]  /*64e0*/  LDS R15, [R31+0x18] ;  /* 0x000018001f0f7984 */ /* 0x000fe80000000800 */
[----:B------:R-:W-:Y:S04]  /*64f0*/  LDS R17, [R31+0x1c] ;  /* 0x00001c001f117984 */ /* 0x000fe80000000800 */
[----:B------:R-:W-:Y:S01]  /*6500*/  LDS R19, [R31+0x20] ;  /* 0x000020001f137984 */ /* 0x000fe20000000800 */
[----:B------:R-:W-:Y:S06]  /*6510*/  BAR.SYNC.DEFER_BLOCKING 0x0 ;  /* 0x0000000000007b1d */ /* 0x000fec0000010000 */
[----:B0-----:R-:W-:Y:S02]  /*6520*/  STS [R32+0x4d8], R27 ;  /* 0x0004d81b20007388 */ /* 0x001fe40000000800 */
[----:B------:R-:W-:Y:S01]  /*6530*/  BAR.SYNC.DEFER_BLOCKING 0x0 ;  /* 0x0000000000007b1d */ /* 0x000fe20000010000 */
[----:B--2---:R-:W-:-:S04]  /*6540*/  IMAD R21, R0, 0x9, RZ ;  /* 0x0000000900157824 */ /* 0x004fc800078e02ff */
[C---:B---3--:R-:W-:Y:S01]  /*6550*/  VIADD R23, R21.reuse, 0x1 ;  /* 0x0000000115177836 */ /* 0x048fe20000000000 */
[----:B------:R-:W0:Y:S04]  /*6560*/  @P5 LDS R18, [R32+0x4d4] ;  /* 0x0004d40020125984 */ /* 0x000e280000000800 */
[----:B------:R-:W-:Y:S02]  /*6570*/  ISETP.EQ.U32.AND P0, PT, R26, R23, PT ;  /* 0x000000171a00720c */ /* 0x000fe40003f02070 */
[----:B-1----:R-:W-:Y:S01]  /*6580*/  ISETP.NE.AND P6, PT, R2, R4, PT ;  /* 0x000000040200720c */ /* 0x002fe20003fc5270 */
[----:B----4-:R-:W-:-:S03]  /*6590*/  VIADD R25, R21, 0x2 ;  /* 0x0000000215197836 */ /* 0x010fc60000000000 */
[----:B------:R-:W-:Y:S02]  /*65a0*/  ISETP.EQ.OR.EX P0, PT, R30, RZ, P6, P0 ;  /* 0x000000ff1e00720c */ /* 0x000fe40003702700 */
[----:B------:R-:W-:Y:S02]  /*65b0*/  ISETP.EQ.U32.AND P1, PT, R26, R25, PT ;  /* 0x000000191a00720c */ /* 0x000fe40003f22070 */
[----:B-----5:R-:W-:Y:S02]  /*65c0*/  SEL R20, R3, RZ, !P0 ;  /* 0x000000ff03147207 */ /* 0x020fe40004000000 */
[----:B------:R-:W-:Y:S01]  /*65d0*/  ISETP.NE.AND P6, PT, R4, R6, PT ;  /* 0x000000060400720c */ /* 0x000fe20003fc5270 */
[----:B------:R-:W-:Y:S02]  /*65e0*/  VIADD R29, R21, 0x3 ;  /* 0x00000003151d7836 */ /* 0x000fe40000000000 */
[----:B------:R-:W-:Y:S01]  /*65f0*/  IMAD.IADD R20, R5, 0x1, R20 ;  /* 0x0000000105147824 */ /* 0x000fe200078e0214 */
[----:B------:R-:W-:-:S02]  /*6600*/  ISETP.EQ.OR.EX P1, PT, R30, RZ, P6, P1 ;  /* 0x000000ff1e00720c */ /* 0x000fc40003722710 */
[----:B------:R-:W-:Y:S01]  /*6610*/  ISETP.NE.U32.AND P4, PT, R26, R21, PT ;  /* 0x000000151a00720c */ /* 0x000fe20003f85070 */
[----:B------:R-:W-:Y:S01]  /*6620*/  VIADD R23, R21, 0x4 ;  /* 0x0000000415177836 */ /* 0x000fe20000000000 */
[----:B------:R-:W-:Y:S01]  /*6630*/  SEL R20, R20, RZ, !P1 ;  /* 0x000000ff14147207 */ /* 0x000fe20004800000 */
[----:B------:R-:W-:Y:S01]  /*6640*/  IMAD.MOV.U32 R25, RZ, RZ, 0x1 ;  /* 0x00000001ff197424 */ /* 0x000fe200078e00ff */
[----:B------:R-:W-:Y:S02]  /*6650*/  ISETP.NE.AND.EX P4, PT, R30, RZ, PT, P4 ;  /* 0x000000ff1e00720c */ /* 0x000fe40003f85340 */
[----:B------:R-:W-:Y:S02]  /*6660*/  ISETP.EQ.U32.AND P2, PT, R26, R29, PT ;  /* 0x0000001d1a00720c */ /* 0x000fe40003f42070 */
[----:B------:R-:W-:Y:S01]  /*6670*/  ISETP.NE.AND P6, PT, R6, R8, PT ;  /* 0x000000080600720c */ /* 0x000fe20003fc5270 */
[----:B------:R-:W-:Y:S01]  /*6680*/  IMAD.IADD R20, R7, 0x1, R20 ;  /* 0x0000000107147824 */ /* 0x000fe200078e0214 */
[----:B------:R-:W-:-:S02]  /*6690*/  SEL R0, RZ, 0x1, P4 ;  /* 0x00000001ff007807 */ /* 0x000fc40002000000 */
[----:B------:R-:W-:Y:S02]  /*66a0*/  SEL R47, R47, RZ, P4 ;  /* 0x000000ff2f2f7207 */ /* 0x000fe40002000000 */
[----:B------:R-:W-:Y:S02]  /*66b0*/  ISETP.EQ.OR.EX P2, PT, R30, RZ, P6, P2 ;  /* 0x000000ff1e00720c */ /* 0x000fe40003742720 */
[----:B0-----:R-:W-:-:S04]  /*66c0*/  @P5 ISETP.NE.AND P3, PT, R18, R2, PT ;  /* 0x000000021200520c */ /* 0x001fc80003f65270 */
[----:B------:R-:W-:Y:S02]  /*66d0*/  @P5 SEL R25, RZ, 0x1, !P3 ;  /* 0x00000001ff195807 */ /* 0x000fe40005800000 */
[----:B------:R-:W-:Y:S01]  /*66e0*/  ISETP.EQ.U32.AND P3, PT, R26, R23, PT ;  /* 0x000000171a00720c */ /* 0x000fe20003f62070 */
[----:B------:R-:W-:Y:S01]  /*66f0*/  VIADD R23, R21, 0x7 ;  /* 0x0000000715177836 */ /* 0x000fe20000000000 */
[----:B------:R-:W-:Y:S02]  /*6700*/  @P5 SEL R0, R0, R25, !P4 ;  /* 0x0000001900005207 */ /* 0x000fe40006000000 */
[----:B------:R-:W-:Y:S02]  /*6710*/  SEL R47, R47, RZ, P5 ;  /* 0x000000ff2f2f7207 */ /* 0x000fe40002800000 */
[----:B------:R-:W-:Y:S01]  /*6720*/  ISETP.EQ.U32.AND P4, PT, R26, R23, PT ;  /* 0x000000171a00720c */ /* 0x000fe20003f82070 */
[----:B------:R-:W-:Y:S01]  /*6730*/  VIADD R23, R21, 0x8 ;  /* 0x0000000815177836 */ /* 0x000fe20000000000 */
[----:B------:R-:W-:-:S02]  /*6740*/  SEL R20, R20, RZ, !P2 ;  /* 0x000000ff14147207 */ /* 0x000fc40005000000 */
[----:B------:R-:W-:Y:S02]  /*6750*/  ISETP.NE.AND P5, PT, R8, R10, PT ;  /* 0x0000000a0800720c */ /* 0x000fe40003fa5270 */
[----:B------:R-:W-:Y:S01]  /*6760*/  ISETP.NE.AND P6, PT, R14, R16, PT ;  /* 0x000000100e00720c */ /* 0x000fe20003fc5270 */
[----:B------:R-:W-:Y:S01]  /*6770*/  IMAD.IADD R20, R9, 0x1, R20 ;  /* 0x0000000109147824 */ /* 0x000fe200078e0214 */
[----:B------:R-:W-:Y:S02]  /*6780*/  ISETP.EQ.OR.EX P3, PT, R30, RZ, P5, P3 ;  /* 0x000000ff1e00720c */ /* 0x000fe40002f62730 */
[----:B------:R-:W-:Y:S01]  /*6790*/  ISETP.EQ.U32.AND P5, PT, R26, R23, PT ;  /* 0x000000171a00720c */ /* 0x000fe20003fa2070 */
[----:B------:R-:W-:Y:S01]  /*67a0*/  VIADD R23, R21, 0x5 ;  /* 0x0000000515177836 */ /* 0x000fe20000000000 */
[----:B------:R-:W-:Y:S02]  /*67b0*/  ISETP.EQ.OR.EX P4, PT, R30, RZ, P6, P4 ;  /* 0x000000ff1e00720c */ /* 0x000fe40003782740 */
[----:B------:R-:W-:-:S02]  /*67c0*/  ISETP.NE.AND P6, PT, R16, R27, PT ;  /* 0x0000001b1000720c */ /* 0x000fc40003fc5270 */
[----:B------:R-:W-:Y:S02]  /*67d0*/  SEL R20, R20, RZ, !P3 ;  /* 0x000000ff14147207 */ /* 0x000fe40005800000 */
[----:B------:R-:W-:Y:S02]  /*67e0*/  P2R R22, PR, RZ, 0x4 ;  /* 0x00000004ff167803 */ /* 0x000fe40000000000 */
[----:B------:R-:W-:Y:S02]  /*67f0*/  ISETP.EQ.OR.EX P5, PT, R30, RZ, P6, P5 ;  /* 0x000000ff1e00720c */ /* 0x000fe400037a2750 */
[----:B------:R-:W-:Y:S02]  /*6800*/  ISETP.EQ.U32.AND P6, PT, R26, R23, PT ;  /* 0x000000171a00720c */ /* 0x000fe40003fc2070 */
[----:B------:R-:W-:Y:S01]  /*6810*/  ISETP.NE.AND P2, PT, R10, R12, PT ;  /* 0x0000000c0a00720c */ /* 0x000fe20003f45270 */
[----:B------:R-:W-:Y:S01]  /*6820*/  IMAD.IADD R20, R11, 0x1, R20 ;  /* 0x000000010b147824 */ /* 0x000fe200078e0214 */
[----:B------:R-:W-:-:S02]  /*6830*/  SEL R25, RZ, 0x1, !P0 ;  /* 0x00000001ff197807 */ /* 0x000fc40004000000 */
[----:B------:R-:W-:-:S04]  /*6840*/  ISETP.EQ.OR.EX P6, PT, R30, RZ, P2, P6 ;  /* 0x000000ff1e00720c */ /* 0x000fc800017c2760 */
[----:B------:R-:W-:Y:S02]  /*6850*/  SEL R23, RZ, 0x1, !P6 ;  /* 0x00000001ff177807 */ /* 0x000fe40007000000 */
[----:B------:R-:W-:Y:S02]  /*6860*/  SEL R20, R20, RZ, !P6 ;  /* 0x000000ff14147207 */ /* 0x000fe40007000000 */
[----:B------:R-:W-:Y:S02]  /*6870*/  IADD3 R25, P6, PT, R25, R0, RZ ;  /* 0x0000000019197210 */ /* 0x000fe40007fde0ff */
[----:B------:R-:W-:Y:S01]  /*6880*/  SEL R32, RZ, 0x1, !P1 ;  /* 0x00000001ff207807 */ /* 0x000fe20004800000 */
[----:B------:R-:W-:Y:S02]  /*6890*/  VIADD R21, R21, 0x6 ;  /* 0x0000000615157836 */ /* 0x000fe40000000000 */
[----:B------:R-:W-:Y:S01]  /*68a0*/  IMAD.X R31, RZ, RZ, R47, P6 ;  /* 0x000000ffff1f7224 */ /* 0x000fe200030e062f */
[----:B------:R-:W-:-:S02]  /*68b0*/  IADD3 R32, P6, PT, R25, R32, RZ ;  /* 0x0000002019207210 */ /* 0x000fc40007fde0ff */
[----:B------:R-:W-:-:S03]  /*68c0*/  ISETP.NE.AND P2, PT, R12, R14, PT ;  /* 0x0000000e0c00720c */ /* 0x000fc60003f45270 */
[----:B------:R-:W-:Y:S01]  /*68d0*/  IMAD.X R33, RZ, RZ, R31, P6 ;  /* 0x000000ffff217224 */ /* 0x000fe200030e061f */
[----:B------:R-:W-:Y:S01]  /*68e0*/  ISETP.EQ.U32.AND P6, PT, R26, R21, PT ;  /* 0x000000151a00720c */ /* 0x000fe20003fc2070 */
[----:B------:R-:W-:-:S03]  /*68f0*/  IMAD.IADD R20, R13, 0x1, R20 ;  /* 0x000000010d147824 */ /* 0x000fc600078e0214 */
[----:B------:R-:W-:-:S04]  /*6900*/  ISETP.EQ.OR.EX P6, PT, R30, RZ, P2, P6 ;  /* 0x000000ff1e00720c */ /* 0x000fc800017c2760 */
[----:B------:R-:W-:Y:S02]  /*6910*/  SEL R20, R20, RZ, !P6 ;  /* 0x000000ff14147207 */ /* 0x000fe40007000000 */
[----:B------:R-:W-:-:S03]  /*6920*/  ISETP.NE.AND P2, PT, R22, RZ, PT ;  /* 0x000000ff1600720c */ /* 0x000fc60003f45270 */
[----:B------:R-:W-:Y:S01]  /*6930*/  IMAD.IADD R20, R15, 0x1, R20 ;  /* 0x000000010f147824 */ /* 0x000fe200078e0214 */
[----:B------:R-:W-:Y:S02]  /*6940*/  SEL R25, RZ, 0x1, !P2 ;  /* 0x00000001ff197807 */ /* 0x000fe40005000000 */
[----:B------:R-:W-:Y:S02]  /*6950*/  SEL R21, RZ, 0x1, !P6 ;  /* 0x00000001ff157807 */ /* 0x000fe40007000000 */
[----:B------:R-:W-:Y:S02]  /*6960*/  SEL R20, R20, RZ, !P4 ;  /* 0x000000ff14147207 */ /* 0x000fe40006000000 */
[----:B------:R-:W-:Y:S02]  /*6970*/  IADD3 R34, P6, PT, R32, R25, RZ ;  /* 0x0000001920227210 */ /* 0x000fe40007fde0ff */
[----:B------:R-:W-:Y:S01]  /*6980*/  SEL R25, RZ, 0x1, !P3 ;  /* 0x00000001ff197807 */ /* 0x000fe20005800000 */
[----:B------:R-:W-:-:S02]  /*6990*/  IMAD.IADD R20, R17, 0x1, R20 ;  /* 0x0000000111147824 */ /* 0x000fc400078e0214 */
[----:B------:R-:W-:Y:S01]  /*69a0*/  IMAD.X R35, RZ, RZ, R33, P6 ;  /* 0x000000ffff237224 */ /* 0x000fe200030e0621 */
[----:B------:R-:W-:Y:S02]  /*69b0*/  IADD3 R36, P6, PT, R34, R25, RZ ;  /* 0x0000001922247210 */ /* 0x000fe40007fde0ff */
[----:B------:R-:W-:-:S03]  /*69c0*/  SEL R20, R20, RZ, !P5 ;  /* 0x000000ff14147207 */ /* 0x000fc60006800000 */
[----:B------:R-:W-:Y:S01]  /*69d0*/  IMAD.X R37, RZ, RZ, R35, P6 ;  /* 0x000000ffff257224 */ /* 0x000fe200030e0623 */
[----:B------:R-:W-:Y:S01]  /*69e0*/  IADD3 R38, P6, PT, R36, R23, RZ ;  /* 0x0000001724267210 */ /* 0x000fe20007fde0ff */
[----:B------:R-:W-:Y:S01]  /*69f0*/  IMAD.IADD R20, R19, 0x1, R20 ;  /* 0x0000000113147824 */ /* 0x000fe200078e0214 */
[----:B------:R-:W-:-:S03]  /*6a00*/  SEL R23, RZ, 0x1, !P4 ;  /* 0x00000001ff177807 */ /* 0x000fc60006000000 */
[----:B------:R-:W-:Y:S01]  /*6a10*/  IMAD.X R39, RZ, RZ, R37, P6 ;  /* 0x000000ffff277224 */ /* 0x000fe200030e0625 */
[----:B------:R-:W-:Y:S01]  /*6a20*/  IADD3 R40, P6, PT, R38, R21, RZ ;  /* 0x0000001526287210 */ /* 0x000fe20007fde0ff */
[----:B------:R-:W0:Y:S01]  /*6a30*/  SHFL.UP PT, R19, R20, 0x1, RZ ;  /* 0x0420000014137989 */ /* 0x000e2200000e00ff */
[----:B------:R-:W-:Y:S02]  /*6a40*/  SEL R21, RZ, 0x1, !P5 ;  /* 0x00000001ff157807 */ /* 0x000fe40006800000 */
[----:B------:R-:W-:Y:S01]  /*6a50*/  IADD3 R42, P5, PT, R40, R23, RZ ;  /* 0x00000017282a7210 */ /* 0x000fe20007fbe0ff */
[----:B------:R-:W-:-:S04]  /*6a60*/  IMAD.X R41, RZ, RZ, R39, P6 ;  /* 0x000000ffff297224 */ /* 0x000fc800030e0627 */
[----:B------:R-:W-:Y:S01]  /*6a70*/  IMAD.X R43, RZ, RZ, R41, P5 ;  /* 0x000000ffff2b7224 */ /* 0x000fe200028e0629 */
[----:B------:R-:W-:-:S05]  /*6a80*/  IADD3 R24, P5, PT, R42, R21, RZ ;  /* 0x000000152a187210 */ /* 0x000fca0007fbe0ff */
[----:B------:R-:W-:Y:S01]  /*6a90*/  IMAD.X R25, RZ, RZ, R43, P5 ;  /* 0x000000ffff197224 */ /* 0x000fe200028e062b */
[----:B------:R-:W-:-:S04]  /*6aa0*/  ISETP.NE.U32.AND P5, PT, R24, RZ, PT ;  /* 0x000000ff1800720c */ /* 0x000fc80003fa5070 */
[----:B------:R-:W-:-:S04]  /*6ab0*/  ISETP.NE.AND.EX P5, PT, R25, RZ, PT, P5 ;  /* 0x000000ff1900720c */ /* 0x000fc80003fa5350 */
[----:B0-----:R-:W-:Y:S02]  /*6ac0*/  SEL R23, R19, RZ, !P5 ;  /* 0x000000ff13177207 */ /* 0x001fe40006800000 */
[----:B------:R-:W0:Y:S01]  /*6ad0*/  S2R R19, SR_LANEID ;  /* 0x0000000000137919 */ /* 0x000e220000000000 */
[----:B------:R-:W1:Y:S04]  /*6ae0*/  SHFL.UP PT, R21, R24, 0x1, RZ ;  /* 0x0420000018157989 */ /* 0x000e6800000e00ff */
[----:B------:R-:W2:Y:S01]  /*6af0*/  SHFL.UP PT, R22, R25, 0x1, RZ ;  /* 0x0420000019167989 */ /* 0x000ea200000e00ff */
[----:B0-----:R-:W-:-:S04]  /*6b00*/  ISETP.GE.AND P5, PT, R19, 0x1, PT ;  /* 0x000000011300780c */ /* 0x001fc80003fa6270 */
[----:B------:R-:W-:-:S05]  /*6b10*/  SEL R23, R23, RZ, P5 ;  /* 0x000000ff17177207 */ /* 0x000fca0002800000 */
[----:B------:R-:W-:-:S05]  /*6b20*/  IMAD.IADD R23, R20, 0x1, R23 ;  /* 0x0000000114177824 */ /* 0x000fca00078e0217 */
[----:B------:R-:W0:Y:S01]  /*6b30*/  SHFL.UP PT, R20, R23, 0x2, RZ ;  /* 0x0440000017147989 */ /* 0x000e2200000e00ff */
[----:B-1----:R-:W-:Y:S02]  /*6b40*/  SEL R21, R21, RZ, P5 ;  /* 0x000000ff15157207 */ /* 0x002fe40002800000 */
[----:B--2---:R-:W-:Y:S02]  /*6b50*/  SEL R22, R22, RZ, P5 ;  /* 0x000000ff16167207 */ /* 0x004fe40002800000 */
[----:B------:R-:W-:-:S05]  /*6b60*/  IADD3 R29, P5, PT, R21, R24, RZ ;  /* 0x00000018151d7210 */ /* 0x000fca0007fbe0ff */
[----:B------:R-:W-:Y:S01]  /*6b70*/  IMAD.X R28, R22, 0x1, R25, P5 ;  /* 0x00000001161c7824 */ /* 0x000fe200028e0619 */
[----:B------:R-:W-:-:S04]  /*6b80*/  ISETP.NE.U32.AND P5, PT, R29, RZ, PT ;  /* 0x000000ff1d00720c */ /* 0x000fc80003fa5070 */
[----:B------:R-:W-:Y:S01]  /*6b90*/  ISETP.NE.AND.EX P5, PT, R28, RZ, PT, P5 ;  /* 0x000000ff1c00720c */ /* 0x000fe20003fa5350 */
[----:B------:R-:W1:Y:S03]  /*6ba0*/  SHFL.UP PT, R21, R28, 0x2, RZ ;  /* 0x044000001c157989 */ /* 0x000e6600000e00ff */
[----:B0-----:R-:W-:Y:S02]  /*6bb0*/  SEL R22, R20, RZ, !P5 ;  /* 0x000000ff14167207 */ /* 0x001fe40006800000 */
[----:B------:R-:W0:Y:S01]  /*6bc0*/  SHFL.UP PT, R20, R29, 0x2, RZ ;  /* 0x044000001d147989 */ /* 0x000e2200000e00ff */
[----:B------:R-:W-:-:S04]  /*6bd0*/  ISETP.GE.AND P5, PT, R19, 0x2, PT ;  /* 0x000000021300780c */ /* 0x000fc80003fa6270 */
[----:B------:R-:W-:-:S05]  /*6be0*/  SEL R22, R22, RZ, P5 ;  /* 0x000000ff16167207 */ /* 0x000fca0002800000 */
[----:B------:R-:W-:Y:S01]  /*6bf0*/  IMAD.IADD R22, R23, 0x1, R22 ;  /* 0x0000000117167824 */ /* 0x000fe200078e0216 */
[----:B-1----:R-:W-:Y:S02]  /*6c00*/  SEL R21, R21, RZ, P5 ;  /* 0x000000ff15157207 */ /* 0x002fe40002800000 */
        /* <DEDUP_REMOVED lines=32> */
[----:B------:R-:W1:Y:S01]  /*6e10*/  SHFL.UP PT, R21, R24, 0x10, RZ ;  /* 0x0600000018157989 */ /* 0x000e6200000e00ff */
[----:B------:R-:W2:Y:S02]  /*6e20*/  S2R R44, SR_TID.X ;  /* 0x00000000002c7919 */ /* 0x000ea40000002100 */
[----:B0-----:R-:W-:Y:S02]  /*6e30*/  SEL R23, R20, RZ, !P5 ;  /* 0x000000ff14177207 */ /* 0x001fe40006800000 */
[----:B------:R-:W0:Y:S01]  /*6e40*/  SHFL.UP PT, R20, R25, 0x10, RZ ;  /* 0x0600000019147989 */ /* 0x000e2200000e00ff */
[----:B------:R-:W-:-:S04]  /*6e50*/  ISETP.GE.AND P5, PT, R19, 0x10, PT ;  /* 0x000000101300780c */ /* 0x000fc80003fa6270 */
[----:B------:R-:W-:Y:S02]  /*6e60*/  SEL R23, R23, RZ, P5 ;  /* 0x000000ff17177207 */ /* 0x000fe40002800000 */
[----:B-1----:R-:W-:-:S03]  /*6e70*/  SEL R21, R21, RZ, P5 ;  /* 0x000000ff15157207 */ /* 0x002fc60002800000 */
[----:B------:R-:W-:Y:S01]  /*6e80*/  IMAD.IADD R45, R22, 0x1, R23 ;  /* 0x00000001162d7824 */ /* 0x000fe200078e0217 */
[----:B0-----:R-:W-:Y:S02]  /*6e90*/  SEL R20, R20, RZ, P5 ;  /* 0x000000ff14147207 */ /* 0x001fe40002800000 */
[----:B------:R-:W-:Y:S02]  /*6ea0*/  ISETP.NE.AND P5, PT, R19, 0x1f, PT ;  /* 0x0000001f1300780c */ /* 0x000fe40003fa5270 */
[----:B------:R-:W-:Y:S02]  /*6eb0*/  IADD3 R20, P6, PT, R20, R25, RZ ;  /* 0x0000001914147210 */ /* 0x000fe40007fde0ff */
[----:B--2---:R-:W-:-:S03]  /*6ec0*/  SHF.R.U32.HI R46, RZ, 0x5, R44 ;  /* 0x00000005ff2e7819 */ /* 0x004fc6000001162c */
[----:B------:R-:W-:-:S06]  /*6ed0*/  IMAD.X R21, R21, 0x1, R24, P6 ;  /* 0x0000000115157824 */ /* 0x000fcc00030e0618 */
[----:B------:R-:W-:-:S05]  /*6ee0*/  @!P5 LEA R48, R46, UR4, 0x4 ;  /* 0x000000042e30dc11 */ /* 0x000fca000f8e20ff */
[----:B------:R-:W-:Y:S04]  /*6ef0*/  @!P5 STS.64 [R48], R20 ;  /* 0x000000143000d388 */ /* 0x000fe80000000a00 */
[----:B------:R-:W-:Y:S01]  /*6f00*/  @!P5 STS [R48+0x8], R45 ;  /* 0x0000082d3000d388 */ /* 0x000fe20000000800 */
[----:B------:R-:W-:Y:S06]  /*6f10*/  BAR.SYNC.DEFER_BLOCKING 0x0 ;  /* 0x0000000000007b1d */ /* 0x000fec0000010000 */
[----:B------:R-:W-:Y:S04]  /*6f20*/  LDS.64 R22, [UR4+0x10] ;  /* 0x00001004ff167984 */ /* 0x000fe80008000a00 */
[----:B------:R-:W0:Y:S04]  /*6f30*/  LDS.64 R24, [UR4] ;  /* 0x00000004ff187984 */ /* 0x000e280008000a00 */
[----:B------:R-:W1:Y:S01]  /*6f40*/  LDS.64 R28, [UR4+0x20] ;  /* 0x00002004ff1c7984 */ /* 0x000e620008000a00 */
[----:B0-----:R-:W-:-:S05]  /*6f50*/  IADD3 R53, P5, PT, R24, R22, RZ ;  /* 0x0000001618357210 */ /* 0x001fca0007fbe0ff */
[----:B------:R-:W-:Y:S01]  /*6f60*/  IMAD.X R55, R25, 0x1, R23, P5 ;  /* 0x0000000119377824 */ /* 0x000fe200028e0617 */
[----:B------:R-:W-:Y:S02]  /*6f70*/  ISETP.NE.U32.AND P5, PT, R22, RZ, PT ;  /* 0x000000ff1600720c */ /* 0x000fe40003fa5070 */
[----:B------:R-:W0:Y:S02]  /*6f80*/  LDS R22, [UR4+0x8] ;  /* 0x00000804ff167984 */ /* 0x000e240008000800 */
[----:B------:R-:W-:Y:S02]  /*6f90*/  ISETP.NE.AND.EX P5, PT, R23, RZ, PT, P5 ;  /* 0x000000ff1700720c */ /* 0x000fe40003fa5350 */
[----:B------:R-:W2:Y:S01]  /*6fa0*/  LDS R23, [UR4+0x18] ;  /* 0x00001804ff177984 */ /* 0x000ea20008000800 */
[----:B-1----:R-:W-:-:S05]  /*6fb0*/  IADD3 R51, P6, PT, R28, R53, RZ ;  /* 0x000000351c337210 */ /* 0x002fca0007fde0ff */
[----:B------:R-:W-:Y:S01]  /*6fc0*/  IMAD.X R49, R29, 0x1, R55, P6 ;  /* 0x000000011d317824 */ /* 0x000fe200030e0637 */
[----:B------:R-:W-:-:S04]  /*6fd0*/  ISETP.NE.AND P6, PT, R46, 0x2, PT ;  /* 0x000000022e00780c */ /* 0x000fc80003fc5270 */
[----:B------:R-:W-:Y:S02]  /*6fe0*/  SEL R48, R53, R24, !P6 ;  /* 0x0000001835307207 */ /* 0x000fe40007000000 */
[----:B------:R-:W-:Y:S02]  /*6ff0*/  SEL R50, R55, R25, !P6 ;  /* 0x0000001937327207 */ /* 0x000fe40007000000 */
[----:B------:R-:W1:Y:S01]  /*7000*/  LDS R25, [UR4+0x28] ;  /* 0x00002804ff197984 */ /* 0x000e620008000800 */
[----:B0-----:R-:W-:Y:S02]  /*7010*/  SEL R24, R22, RZ, !P5 ;  /* 0x000000ff16187207 */ /* 0x001fe40006800000 */
[----:B------:R-:W-:-:S03]  /*7020*/  ISETP.NE.U32.AND P5, PT, R28, RZ, PT ;  /* 0x000000ff1c00720c */ /* 0x000fc60003fa5070 */
[----:B--2---:R-:W-:Y:S01]  /*7030*/  IMAD.IADD R23, R23, 0x1, R24 ;  /* 0x0000000117177824 */ /* 0x004fe200078e0218 */
[----:B------:R-:W-:-:S04]  /*7040*/  ISETP.NE.AND.EX P5, PT, R29, RZ, PT, P5 ;  /* 0x000000ff1d00720c */ /* 0x000fc80003fa5350 */
[C---:B------:R-:W-:Y:S02]  /*7050*/  SEL R24, R23.reuse, R22, !P6 ;  /* 0x0000001617187207 */ /* 0x040fe40007000000 */
[----:B------:R-:W-:Y:S02]  /*7060*/  SEL R28, R23, RZ, !P5 ;  /* 0x000000ff171c7207 */ /* 0x000fe40006800000 */
[----:B------:R-:W0:Y:S01]  /*7070*/  LDS.64 R22, [UR4+0x30] ;  /* 0x00003004ff167984 */ /* 0x000e220008000a00 */
[----:B------:R-:W-:Y:S02]  /*7080*/  ISETP.NE.AND P5, PT, R46, 0x3, PT ;  /* 0x000000032e00780c */ /* 0x000fe40003fa5270 */
[----:B-1----:R-:W-:Y:S02]  /*7090*/  IMAD.IADD R25, R25, 0x1, R28 ;  /* 0x0000000119197824 */ /* 0x002fe400078e021c */
[----:B------:R-:W-:Y:S02]  /*70a0*/  SEL R48, R51, R48, !P5 ;  /* 0x0000003033307207 */ /* 0x000fe40006800000 */
[----:B------:R-:W-:-:S02]  /*70b0*/  SEL R50, R49, R50, !P5 ;  /* 0x0000003231327207 */ /* 0x000fc40006800000 */
[----:B------:R-:W-:Y:S02]  /*70c0*/  SEL R24, R25, R24, !P5 ;  /* 0x0000001819187207 */ /* 0x000fe40006800000 */
[----:B0-----:R-:W-:-:S04]  /*70d0*/  ISETP.NE.U32.AND P5, PT, R22, RZ, PT ;  /* 0x000000ff1600720c */ /* 0x001fc80003fa5070 */
[----:B------:R-:W-:Y:S02]  /*70e0*/  ISETP.NE.AND.EX P5, PT, R23, RZ, PT, P5 ;  /* 0x000000ff1700720c */ /* 0x000fe40003fa5350 */
[----:B------:R-:W-:Y:S02]  /*70f0*/  IADD3 R51, P6, PT, R22, R51, RZ ;  /* 0x0000003316337210 */ /* 0x000fe40007fde0ff */
[----:B------:R-:W-:Y:S02]  /*7100*/  SEL R28, R25, RZ, !P5 ;  /* 0x000000ff191c7207 */ /* 0x000fe40006800000 */
[----:B------:R-:W0:Y:S01]  /*7110*/  LDS R25, [UR4+0x38] ;  /* 0x00003804ff197984 */ /* 0x000e220008000800 */
[----:B------:R-:W-:-:S03]  /*7120*/  IMAD.X R53, R23, 0x1, R49, P6 ;  /* 0x0000000117357824 */ /* 0x000fc600030e0631 */
[----:B------:R-:W1:Y:S01]  /*7130*/  LDS.64 R22, [UR4+0x40] ;  /* 0x00004004ff167984 */ /* 0x000e620008000a00 */
[----:B------:R-:W-:-:S04]  /*7140*/  ISETP.NE.AND P5, PT, R46, 0x4, PT ;  /* 0x000000042e00780c */ /* 0x000fc80003fa5270 */
[----:B------:R-:W-:Y:S02]  /*7150*/  SEL R48, R51, R48, !P5 ;  /* 0x0000003033307207 */ /* 0x000fe40006800000 */
[----:B------:R-:W-:Y:S01]  /*7160*/  SEL R50, R53, R50, !P5 ;  /* 0x0000003235327207 */ /* 0x000fe20006800000 */
[----:B0-----:R-:W-:-:S05]  /*7170*/  IMAD.IADD R25, R25, 0x1, R28 ;  /* 0x0000000119197824 */ /* 0x001fca00078e021c */
[----:B------:R-:W-:Y:S02]  /*7180*/  SEL R24, R25, R24, !P5 ;  /* 0x0000001819187207 */ /* 0x000fe40006800000 */
[----:B-1----:R-:W-:-:S04]  /*7190*/  ISETP.NE.U32.AND P5, PT, R22, RZ, PT ;  /* 0x000000ff1600720c */ /* 0x002fc80003fa5070 */
        /* <DEDUP_REMOVED lines=12> */
[----:B------:R-:W-:-:S04]  /*7260*/  ISETP.NE.AND.EX P5, PT, R23, RZ, PT, P5 ;  /* 0x000000ff1700720c */ /* 0x000fc80003fa5350 */
[----:B------:R-:W-:Y:S02]  /*7270*/  SEL R28, R25, RZ, !P5 ;  /* 0x000000ff191c7207 */ /* 0x000fe40006800000 */
[----:B------:R-:W0:Y:S01]  /*7280*/  LDS R25, [UR4+0x58] ;  /* 0x00005804ff197984 */ /* 0x000e220008000800 */
[----:B------:R-:W-:-:S05]  /*7290*/  IADD3 R49, P6, PT, R22, R49, RZ ;  /* 0x0000003116317210 */ /* 0x000fca0007fde0ff */
[----:B------:R-:W-:Y:S02]  /*72a0*/  IMAD.X R51, R23, 0x1, R29, P6 ;  /* 0x0000000117337824 */ /* 0x000fe400030e061d */
[----:B------:R-:W1:Y:S01]  /*72b0*/  LDS.64 R22, [UR4+0x60] ;  /* 0x00006004ff167984 */ /* 0x000e620008000a00 */
[----:B------:R-:W-:-:S03]  /*72c0*/  ISETP.NE.AND P5, PT, R46, 0x6, PT ;  /* 0x000000062e00780c */ /* 0x000fc60003fa5270 */
[----:B------:R-:W-:Y:S01]  /*72d0*/  SHFL.UP PT, R20, R20, 0x1, RZ ;  /* 0x0420000014147989 */ /* 0x000fe200000e00ff */
[----:B------:R-:W-:Y:S01]  /*72e0*/  SEL R50, R51, R50, !P5 ;  /* 0x0000003233327207 */ /* 0x000fe20006800000 */
[----:B0-----:R-:W-:Y:S01]  /*72f0*/  IMAD.IADD R25, R25, 0x1, R28 ;  /* 0x0000000119197824 */ /* 0x001fe200078e021c */
[----:B------:R-:W-:Y:S02]  /*7300*/  SEL R28, R49, R48, !P5 ;  /* 0x00000030311c7207 */ /* 0x000fe40006800000 */
[----:B------:R-:W0:Y:S01]  /*7310*/  LDS R48, [UR4+0x68] ;  /* 0x00006804ff307984 */ /* 0x000e220008000800 */
[----:B-1----:R-:W-:-:S05]  /*7320*/  IADD3 R49, P6, PT, R22, R49, RZ ;  /* 0x0000003116317210 */ /* 0x002fca0007fde0ff */
[----:B------:R-:W-:Y:S01]  /*7330*/  IMAD.X R29, R23, 0x1, R51, P6 ;  /* 0x00000001171d7824 */ /* 0x000fe200030e0633 */
[----:B------:R-:W-:Y:S02]  /*7340*/  SEL R51, R25, R24, !P5 ;  /* 0x0000001819337207 */ /* 0x000fe40006800000 */
[----:B------:R-:W-:Y:S01]  /*7350*/  ISETP.NE.U32.AND P5, PT, R22, RZ, PT ;  /* 0x000000ff1600720c */ /* 0x000fe20003fa5070 */
[----:B------:R-:W1:Y:S03]  /*7360*/  SHFL.UP PT, R21, R21, 0x1, RZ ;  /* 0x0420000015157989 */ /* 0x000e6600000e00ff */
[----:B------:R-:W-:-:S04]  /*7370*/  ISETP.NE.AND.EX P5, PT, R23, RZ, PT, P5 ;  /* 0x000000ff1700720c */ /* 0x000fc80003fa5350 */
[----:B------:R-:W-:Y:S02]  /*7380*/  SEL R25, R25, RZ, !P5 ;  /* 0x000000ff19197207 */ /* 0x000fe40006800000 */
[----:B------:R-:W-:Y:S02]  /*7390*/  ISETP.NE.AND P5, PT, R46, 0x7, PT ;  /* 0x000000072e00780c */ /* 0x000fe40003fa5270 */
[----:B------:R-:W-:Y:S02]  /*73a0*/  ISETP.GE.U32.AND P6, PT, R44, 0x20, PT ;  /* 0x000000202c00780c */ /* 0x000fe40003fc6070 */
[----:B------:R-:W-:Y:S02]  /*73b0*/  SEL R22, R49, R28, !P5 ;  /* 0x0000001c31167207 */ /* 0x000fe40006800000 */
[----:B------:R-:W-:Y:S01]  /*73c0*/  SEL R23, R29, R50, !P5 ;  /* 0x000000321d177207 */ /* 0x000fe20006800000 */
[----:B0-----:R-:W-:-:S05]  /*73d0*/  IMAD.IADD R48, R48, 0x1, R25 ;  /* 0x0000000130307824 */ /* 0x001fca00078e0219 */
[----:B------:R-:W-:Y:S02]  /*73e0*/  SEL R51, R48, R51, !P5 ;  /* 0x0000003330337207 */ /* 0x000fe40006800000 */
[----:B------:R-:W-:Y:S02]  /*73f0*/  ISETP.NE.AND P5, PT, R19, RZ, PT ;  /* 0x000000ff1300720c */ /* 0x000fe40003fa5270 */
[----:B------:R-:W-:Y:S02]  /*7400*/  SEL R22, R22, RZ, P6 ;  /* 0x000000ff16167207 */ /* 0x000fe40003000000 */
[----:B------:R-:W-:Y:S02]  /*7410*/  SEL R25, R20, RZ, P5 ;  /* 0x000000ff14197207 */ /* 0x000fe40002800000 */
[----:B------:R-:W-:Y:S02]  /*7420*/  SEL R19, R23, RZ, P6 ;  /* 0x000000ff17137207 */ /* 0x000fe40003000000 */
[----:B-1----:R-:W-:-:S02]  /*7430*/  SEL R28, R21, RZ, P5 ;  /* 0x000000ff151c7207 */ /* 0x002fc40002800000 */
[----:B------:R-:W-:Y:S01]  /*7440*/  IADD3 R25, P6, PT, R25, R22, RZ ;  /* 0x0000001619197210 */ /* 0x000fe20007fde0ff */
[----:B------:R-:W0:Y:S04]  /*7450*/  SHFL.UP PT, R45, R45, 0x1, RZ ;  /* 0x042000002d2d7989 */ /* 0x000e2800000e00ff */
[----:B------:R-:W-:Y:S01]  /*7460*/  IMAD.X R28, R28, 0x1, R19, P6 ;  /* 0x000000011c1c7824 */ /* 0x000fe200030e0613 */
[----:B------:R-:W-:-:S04]  /*7470*/  ISETP.GE.U32.AND P6, PT, R44, 0x20, PT ;  /* 0x000000202c00780c */ /* 0x000fc80003fc6070 */
[----:B------:R-:W-:Y:S02]  /*7480*/  SEL R19, R51, RZ, P6 ;  /* 0x000000ff33137207 */ /* 0x000fe40003000000 */
[----:B------:R-:W-:-:S05]  /*7490*/  IADD3 R23, P6, PT, R25, R0, RZ ;  /* 0x0000000019177210 */ /* 0x000fca0007fde0ff */
[----:B------:R-:W-:Y:S01]  /*74a0*/  IMAD.X R22, R28, 0x1, R47, P6 ;  /* 0x000000011c167824 */ /* 0x000fe200030e062f */
[----:B------:R-:W-:-:S04]  /*74b0*/  ISETP.NE.U32.AND P6, PT, R20, RZ, PT ;  /* 0x000000ff1400720c */ /* 0x000fc80003fc5070 */
[----:B------:R-:W-:-:S04]  /*74c0*/  ISETP.NE.AND.EX P6, PT, R21, RZ, PT, P6 ;  /* 0x000000ff1500720c */ /* 0x000fc80003fc5360 */
[----:B------:R-:W-:-:S05]  /*74d0*/  SEL R20, R19, RZ, !P6 ;  /* 0x000000ff13147207 */ /* 0x000fca0007000000 */
[----:B0-----:R-:W-:Y:S01]  /*74e0*/  @P5 IMAD.IADD R19, R45, 0x1, R20 ;  /* 0x000000012d135824 */ /* 0x001fe200078e0214 */
[----:B------:R-:W-:-:S04]  /*74f0*/  ISETP.NE.U32.AND P5, PT, R0, RZ, PT ;  /* 0x000000ff0000720c */ /* 0x000fc80003fa5070 */
[----:B------:R-:W-:-:S04]  /*7500*/  ISETP.NE.AND.EX P5, PT, R47, RZ, PT, P5 ;  /* 0x000000ff2f00720c */ /* 0x000fc80003fa5350 */
[----:B------:R-:W-:-:S05]  /*7510*/  SEL R20, R19, RZ, !P5 ;  /* 0x000000ff13147207 */ /* 0x000fca0006800000 */
[----:B------:R-:W-:-:S05]  /*7520*/  IMAD.IADD R3, R3, 0x1, R20 ;  /* 0x0000000103037824 */ /* 0x000fca00078e0214 */
[----:B------:R-:W-:-:S05]  /*7530*/  SEL R20, R3, RZ, !P0 ;  /* 0x000000ff03147207 */ /* 0x000fca0004000000 */
[----:B------:R-:W-:-:S05]  /*7540*/  IMAD.IADD R5, R5, 0x1, R20 ;  /* 0x0000000105057824 */ /* 0x000fca00078e0214 */
[----:B------:R-:W-:-:S05]  /*7550*/  SEL R20, R5, RZ, !P1 ;  /* 0x000000ff05147207 */ /* 0x000fca0004800000 */
[----:B------:R-:W-:-:S05]  /*7560*/  IMAD.IADD R7, R7, 0x1, R20 ;  /* 0x0000000107077824 */ /* 0x000fca00078e0214 */
[----:B------:R-:W-:-:S05]  /*7570*/  SEL R20, R7, RZ, !P2 ;  /* 0x000000ff07147207 */ /* 0x000fca0005000000 */
[----:B------:R-:W-:Y:S02]  /*7580*/  IMAD.IADD R9, R9, 0x1, R20 ;  /* 0x0000000109097824 */ /* 0x000fe400078e0214 */
[----:B------:R-:W-:-:S03]  /*7590*/  IMAD R44, R44, 0x9, RZ ;  /* 0x000000092c2c7824 */ /* 0x000fc600078e02ff */
[----:B------:R-:W-:Y:S01]  /*75a0*/  SEL R20, R9, RZ, !P3 ;  /* 0x000000ff09147207 */ /* 0x000fe20005800000 */
[----:B------:R-:W-:Y:S01]  /*75b0*/  VIADD R21, R44, 0x5 ;  /* 0x000000052c157836 */ /* 0x000fe20000000000 */
[----:B------:R-:W-:-:S03]  /*75c0*/  ISETP.NE.AND P6, PT, R10, R12, PT ;  /* 0x0000000c0a00720c */ /* 0x000fc60003fc5270 */
[----:B------:R-:W-:-:S05]  /*75d0*/  IMAD.IADD R11, R11, 0x1, R20 ;  /* 0x000000010b0b7824 */ /* 0x000fca00078e0214 */
[----:B------:R-:W-:Y:S02]  /*75e0*/  SEL R20, R11, RZ, !P6 ;  /* 0x000000ff0b147207 */ /* 0x000fe40007000000 */
[----:B------:R-:W-:-:S04]  /*75f0*/  ISETP.NE.U32.AND P6, PT, R26, R21, PT ;  /* 0x000000151a00720c */ /* 0x000fc80003fc5070 */
[----:B------:R-:W-:-:S04]  /*7600*/  ISETP.NE.AND.EX P6, PT, R30, RZ, PT, P6 ;  /* 0x000000ff1e00720c */ /* 0x000fc80003fc5360 */
[----:B------:R-:W-:Y:S02]  /*7610*/  SEL R44, R20, RZ, P6 ;  /* 0x000000ff142c7207 */ /* 0x000fe40003000000 */
[----:B------:R-:W0:Y:S01]  /*7620*/  LDS.64 R20, [UR4+0x70] ;  /* 0x00007004ff147984 */ /* 0x000e220008000a00 */
[----:B------:R-:W1:Y:S02]  /*7630*/  S2R R24, SR_TID.X ;  /* 0x0000000000187919 */ /* 0x000e640000002100 */
[----:B------:R-:W-:Y:S01]  /*7640*/  IMAD.IADD R13, R13, 0x1, R44 ;  /* 0x000000010d0d7824 */ /* 0x000fe200078e022c */
[----:B------:R-:W-:-:S04]  /*7650*/  ISETP.NE.AND P6, PT, R12, R14, PT ;  /* 0x0000000e0c00720c */ /* 0x000fc80003fc5270 */
[----:B------:R-:W-:Y:S02]  /*7660*/  SEL R45, R13, RZ, !P6 ;  /* 0x000000ff0d2d7207 */ /* 0x000fe40007000000 */
[----:B0-----:R-:W-:-:S05]  /*7670*/  IADD3 R44, P6, PT, R20, R49, RZ ;  /* 0x00000031142c7210 */ /* 0x001fca0007fde0ff */
[----:B------:R-:W-:Y:S01]  /*7680*/  IMAD.X R29, R21, 0x1, R29, P6 ;  /* 0x00000001151d7824 */ /* 0x000fe200030e061d */
[----:B------:R-:W-:Y:S01]  /*7690*/  ISETP.NE.U32.AND P6, PT, R20, RZ, PT ;  /* 0x000000ff1400720c */ /* 0x000fe20003fc5070 */
[----:B-1----:R-:W-:-:S03]  /*76a0*/  IMAD R20, R24, 0x9, RZ ;  /* 0x0000000918147824 */ /* 0x002fc600078e02ff */
[----:B------:R-:W-:Y:S01]  /*76b0*/  ISETP.NE.AND.EX P6, PT, R21, RZ, PT, P6 ;  /* 0x000000ff1500720c */ /* 0x000fe20003fc5360 */
[----:B------:R-:W-:-:S03]  /*76c0*/  VIADD R21, R20, 0x6 ;  /* 0x0000000614157836 */ /* 0x000fc60000000000 */
[----:B------:R-:W-:Y:S02]  /*76d0*/  SEL R20, R48, RZ, !P6 ;  /* 0x000000ff30147207 */ /* 0x000fe40007000000 */
[----:B------:R-:W-:Y:S02]  /*76e0*/  ISETP.NE.U32.AND P6, PT, R26, R21, PT ;  /* 0x000000151a00720c */ /* 0x000fe40003fc5070 */
[----:B------:R-:W-:Y:S02]  /*76f0*/  SEL R21, RZ, 0x1, !P0 ;  /* 0x00000001ff157807 */ /* 0x000fe40004000000 */
[----:B------:R-:W-:-:S03]  /*7700*/  ISETP.NE.AND.EX P6, PT, R30, RZ, PT, P6 ;  /* 0x000000ff1e00720c */ /* 0x000fc60003fc5360 */
[----:B------:R-:W-:Y:S01]  /*7710*/  IMAD.IADD R0, R21, 0x1, R0 ;  /* 0x0000000115007824 */ /* 0x000fe200078e0200 */
[----:B------:R-:W-:Y:S01]  /*7720*/  SEL R50, R45, RZ, P6 ;  /* 0x000000ff2d327207 */ /* 0x000fe20003000000 */
[----:B------:R-:W0:Y:S03]  /*7730*/  LDS R21, [UR4+0x78] ;  /* 0x00007804ff157984 */ /* 0x000e260008000800 */
[----:B------:R-:W-:-:S05]  /*7740*/  IADD3 R0, P6, PT, R25, R0, RZ ;  /* 0x0000000019007210 */ /* 0x000fca0007fde0ff */
[----:B------:R-:W-:Y:S01]  /*7750*/  IMAD.X R31, R28, 0x1, R31, P6 ;  /* 0x000000011c1f7824 */ /* 0x000fe200030e061f */
        /* <DEDUP_REMOVED lines=12> */
[----:B------:R-:W-:-:S04]  /*7820*/  ISETP.GE.U32.AND P6, PT, R44, 0x101, PT ;  /* 0x000001012c00780c */ /* 0x000fc80003fc6070 */
[----:B------:R-:W-:Y:S01]  /*7830*/  ISETP.GE.AND.EX P6, PT, R29, RZ, PT, P6 ;  /* 0x000000ff1d00720c */ /* 0x000fe20003fc6360 */
[----:B------:R-:W-:Y:S01]  /*7840*/  IMAD.IADD R15, R15, 0x1, R50 ;  /* 0x000000010f0f7824 */ /* 0x000fe200078e0232 */
[----:B------:R-:W-:Y:S04]  /*7850*/  BSSY.RECONVERGENT B0, `(.L_x_489) ;  /* 0x00000f0000007945 */ /* 0x000fe80003800200 */
[----:B------:R-:W-:Y:S01]  /*7860*/  SEL R32, R15, RZ, !P4 ;  /* 0x000000ff0f207207 */ /* 0x000fe20006000000 */
[----:B0-----:R-:W-:-:S04]  /*7870*/  IMAD.IADD R36, R21, 0x1, R20 ;  /* 0x0000000115247824 */ /* 0x001fc800078e0214 */
[----:B------:R-:W-:Y:S02]  /*7880*/  IMAD.IADD R17, R17, 0x1, R32 ;  /* 0x0000000111117824 */ /* 0x000fe400078e0220 */
[----:B------:R-:W-:Y:S05]  /*7890*/  @!P6 BRA `(.L_x_490) ;  /* 0x0000000400d0e947 */ /* 0x000fea0003800000 */
[----:B------:R-:W-:Y:S01]  /*78a0*/  BAR.SYNC.DEFER_BLOCKING 0x0 ;  /* 0x0000000000007b1d */ /* 0x000fe20000010000 */
[----:B------:R-:W-:Y:S01]  /*78b0*/  IMAD.MOV.U32 R33, RZ, RZ, 0x9 ;  /* 0x00000009ff217424 */ /* 0x000fe200078e00ff */
[----:B------:R-:W-:Y:S02]  /*78c0*/  @P5 LEA R25, R25, UR4, 0x3 ;  /* 0x0000000419195c11 */ /* 0x000fe4000f8e18ff */
[----:B------:R-:W-:Y:S01]  /*78d0*/  @P0 LEA R23, R23, UR4, 0x3 ;  /* 0x0000000417170c11 */ /* 0x000fe2000f8e18ff */
[-C--:B------:R-:W-:Y:S01]  /*78e0*/  IMAD R21, R24, R33.reuse, 0x5 ;  /* 0x0000000518157424 */ /* 0x080fe200078e0221 */
[----:B------:R-:W-:Y:S01]  /*78f0*/  @P1 LEA R0, R0, UR4, 0x3 ;  /* 0x0000000400001c11 */ /* 0x000fe2000f8e18ff */
[----:B------:R-:W-:Y:S01]  /*7900*/  IMAD R31, R24, R33, 0x6 ;  /* 0x00000006181f7424 */ /* 0x000fe200078e0221 */
[----:B------:R-:W-:Y:S01]  /*7910*/  @P2 LEA R45, R45, UR4, 0x3 ;  /* 0x000000042d2d2c11 */ /* 0x000fe2000f8e18ff */
[----:B------:R-:W0:Y:S01]  /*7920*/  LDCU.128 UR16, c[0x0][0x390] ;  /* 0x00007200ff1077ac */ /* 0x000e220008000c00 */
[----:B------:R-:W-:Y:S01]  /*7930*/  ISETP.NE.U32.AND P6, PT, R26, R21, PT ;  /* 0x000000151a00720c */ /* 0x000fe20003fc5070 */
[----:B------:R-:W-:Y:S01]  /*7940*/  IMAD R21, R24, R33, 0x8 ;  /* 0x0000000818157424 */ /* 0x000fe200078e0221 */
[----:B------:R-:W-:Y:S01]  /*7950*/  @P3 LEA R34, R34, UR4, 0x3 ;  /* 0x0000000422223c11 */ /* 0x000fe2000f8e18ff */
[----:B------:R-:W-:Y:S01]  /*7960*/  BSSY.RECONVERGENT B1, `(.L_x_491) ;  /* 0x0000066000017945 */ /* 0x000fe20003800200 */
[----:B------:R-:W-:Y:S01]  /*7970*/  @P4 LEA R40, R40, UR4, 0x3 ;  /* 0x0000000428284c11 */ /* 0x000fe2000f8e18ff */
[----:B------:R1:W-:Y:S01]  /*7980*/  @P5 STS.64 [R25], R18 ;  /* 0x0000001219005388 */ /* 0x0003e20000000a00 */
[----:B------:R-:W-:-:S03]  /*7990*/  ISETP.NE.AND P5, PT, R10, R12, PT ;  /* 0x0000000c0a00720c */ /* 0x000fc60003fa5270 */
[----:B------:R1:W-:Y:S01]  /*79a0*/  @P0 STS.64 [R23], R2 ;  /* 0x0000000217000388 */ /* 0x0003e20000000a00 */
[----:B------:R-:W-:Y:S02]  /*79b0*/  ISETP.NE.U32.AND P0, PT, R26, R31, PT ;  /* 0x0000001f1a00720c */ /* 0x000fe40003f05070 */
[----:B------:R-:W-:Y:S01]  /*79c0*/  ISETP.NE.AND.EX P5, PT, R30, RZ, !P5, P6 ;  /* 0x000000ff1e00720c */ /* 0x000fe20006fa5360 */
[----:B------:R1:W-:Y:S01]  /*79d0*/  @P1 STS.64 [R0], R4 ;  /* 0x0000000400001388 */ /* 0x0003e20000000a00 */
[----:B------:R-:W-:Y:S02]  /*79e0*/  ISETP.NE.AND P1, PT, R12, R14, PT ;  /* 0x0000000e0c00720c */ /* 0x000fe40003f25270 */
[----:B------:R-:W-:Y:S01]  /*79f0*/  ISETP.NE.U32.AND P6, PT, R26, R21, PT ;  /* 0x000000151a00720c */ /* 0x000fe20003fc5070 */
[----:B------:R1:W-:Y:S01]  /*7a00*/  @P2 STS.64 [R45], R6 ;  /* 0x000000062d002388 */ /* 0x0003e20000000a00 */
[----:B------:R-:W-:Y:S02]  /*7a10*/  ISETP.NE.AND.EX P0, PT, R30, RZ, !P1, P0 ;  /* 0x000000ff1e00720c */ /* 0x000fe40004f05300 */
[----:B------:R-:W-:Y:S01]  /*7a20*/  ISETP.NE.AND P1, PT, R16, R27, PT ;  /* 0x0000001b1000720c */ /* 0x000fe20003f25270 */
[----:B------:R1:W-:Y:S03]  /*7a30*/  @P3 STS.64 [R34], R8 ;  /* 0x0000000822003388 */ /* 0x0003e60000000a00 */
[----:B------:R-:W-:-:S02]  /*7a40*/  ISETP.NE.AND.EX P6, PT, R30, RZ, !P1, P6 ;  /* 0x000000ff1e00720c */ /* 0x000fc40004fc5360 */
[----:B------:R-:W-:-:S05]  /*7a50*/  @!P5 LEA R47, R47, UR4, 0x3 ;  /* 0x000000042f2fdc11 */ /* 0x000fca000f8e18ff */
[----:B------:R-:W-:Y:S01]  /*7a60*/  @!P0 LEA R38, R38, UR4, 0x3 ;  /* 0x0000000426268c11 */ /* 0x000fe2000f8e18ff */
[----:B------:R1:W-:Y:S04]  /*7a70*/  @!P5 STS.64 [R47], R10 ;  /* 0x0000000a2f00d388 */ /* 0x0003e80000000a00 */
[----:B------:R1:W-:Y:S01]  /*7a80*/  @!P0 STS.64 [R38], R12 ;  /* 0x0000000c26008388 */ /* 0x0003e20000000a00 */
[----:B------:R-:W-:Y:S02]  /*7a90*/  ISETP.GT.U32.AND P0, PT, R44, R24, PT ;  /* 0x000000182c00720c */ /* 0x000fe40003f04070 */
[----:B------:R-:W-:Y:S01]  /*7aa0*/  @!P6 LEA R42, R42, UR4, 0x3 ;  /* 0x000000042a2aec11 */ /* 0x000fe2000f8e18ff */
[----:B------:R1:W-:Y:S01]  /*7ab0*/  @P4 STS.64 [R40], R14 ;  /* 0x0000000e28004388 */ /* 0x0003e20000000a00 */
[----:B------:R-:W-:-:S03]  /*7ac0*/  ISETP.GT.U32.AND.EX P0, PT, R29, RZ, PT, P0 ;  /* 0x000000ff1d00720c */ /* 0x000fc60003f04100 */
[----:B------:R1:W-:Y:S01]  /*7ad0*/  @!P6 STS.64 [R42], R16 ;  /* 0x000000102a00e388 */ /* 0x0003e20000000a00 */
[----:B------:R-:W-:Y:S09]  /*7ae0*/  BAR.SYNC.DEFER_BLOCKING 0x0 ;  /* 0x0000000000007b1d */ /* 0x000ff20000010000 */
[----:B0-----:R-:W-:Y:S05]  /*7af0*/  @!P0 BRA `(.L_x_492) ;  /* 0x0000000400308947 */ /* 0x001fea0003800000 */
[----:B-1----:R-:W-:Y:S01]  /*7b00*/  IMAD.MOV.U32 R19, RZ, RZ, R24 ;  /* 0x000000ffff137224 */ /* 0x002fe200078e0018 */
[----:B------:R-:W-:Y:S01]  /*7b10*/  BSSY.RECONVERGENT B2, `(.L_x_493) ;  /* 0x000002b000027945 */ /* 0x000fe20003800200 */
[----:B------:R-:W-:-:S03]  /*7b20*/  IMAD.MOV.U32 R18, RZ, RZ, RZ ;  /* 0x000000ffff127224 */ /* 0x000fc600078e00ff */
        /* <DEDUP_REMOVED lines=9> */
[----:B------:R-:W-:Y:S05]  /*7bc0*/  @!P1 BRA `(.L_x_494) ;  /* 0x00000000007c9947 */ /* 0x000fea0003800000 */
        /* <DEDUP_REMOVED lines=14> */
.L_x_495:
        /* <DEDUP_REMOVED lines=17> */
.L_x_494:
[----:B------:R-:W-:Y:S05]  /*7dc0*/  BSYNC.RECONVERGENT B2 ;  /* 0x0000000000027941 */ /* 0x000fea0003800200 */
.L_x_493:
[----:B------:R-:W-:Y:S05]  /*7dd0*/  @!P0 BRA `(.L_x_492) ;  /* 0x0000000000788947 */ /* 0x000fea0003800000 */
.L_x_496:
        /* <DEDUP_REMOVED lines=30> */
.L_x_492:
[----:B------:R-:W-:Y:S05]  /*7fc0*/  BSYNC.RECONVERGENT B1 ;  /* 0x0000000000017941 */ /* 0x000fea0003800200 */
.L_x_491:
[----:B------:R-:W-:Y:S05]  /*7fd0*/  BRA `(.L_x_497) ;  /* 0x0000000400dc7947 */ /* 0x000fea0003800000 */
.L_x_490:
[----:B------:R-:W-:Y:S01]  /*7fe0*/  IMAD.MOV.U32 R37, RZ, RZ, 0x9 ;  /* 0x00000009ff257424 */ /* 0x000fe200078e00ff */
[----:B------:R-:W-:Y:S03]  /*7ff0*/  BSSY.RECONVERGENT B1, `(.L_x_498) ;  /* 0x000000d000017945 */ /* 0x000fe60003800200 */
[CC--:B------:R-:W-:Y:S02]  /*8000*/  IMAD R49, R24.reuse, R37.reuse, 0x5 ;  /* 0x0000000518317424 */ /* 0x0c0fe400078e0225 */
[----:B------:R-:W-:Y:S01]  /*8010*/  IMAD R51, R24, R37, 0x6 ;  /* 0x0000000618337424 */ /* 0x000fe200078e0225 */
        /* <DEDUP_REMOVED lines=10> */
.L_x_499:
[----:B------:R-:W-:Y:S05]  /*80c0*/  BSYNC.RECONVERGENT B1 ;  /* 0x0000000000017941 */ /* 0x000fea0003800200 */
.L_x_498:
[----:B------:R-:W-:Y:S01]  /*80d0*/  BSSY.RECONVERGENT B1, `(.L_x_500) ;  /* 0x000000e000017945 */ /* 0x000fe20003800200 */
[----:B------:R-:W-:Y:S01]  /*80e0*/  ISETP.NE.U32.AND P6, PT, R26, R49, PT ;  /* 0x000000311a00720c */ /* 0x000fe20003fc5070 */
[----:B------:R-:W-:Y:S01]  /*80f0*/  IMAD R37, R24, R37, 0x8 ;  /* 0x0000000818257424 */ /* 0x000fe200078e0225 */
[----:B------:R-:W-:Y:S01]  /*8100*/  ISETP.NE.U32.AND P5, PT, R26, R51, PT ;  /* 0x000000331a00720c */ /* 0x000fe20003fa5070 */
[----:B------:R-:W-:-:S12]  /*8110*/  @!P0 BRA `(.L_x_501) ;  /* 0x0000000000248947 */ /* 0x000fd80003800000 */
[----:B------:R-:W1:Y:S01]  /*8120*/  LDCU.128 UR12, c[0x0][0x390] ;  /* 0x00007200ff0c77ac */ /* 0x000e620008000c00 */
[C---:B0-----:R-:W-:Y:S01]  /*8130*/  IMAD.SHL.U32 R20, R23.reuse, 0x4, RZ ;  /* 0x0000000417147824 */ /* 0x041fe200078e00ff */
[----:B------:R-:W-:-:S04]  /*8140*/  SHF.L.U64.HI R22, R23, 0x2, R22 ;  /* 0x0000000217167819 */ /* 0x000fc80000010216 */
[----:B-1----:R-:W-:-:S04]  /*8150*/  IADD3 R18, P0, PT, R20, UR12, RZ ;  /* 0x0000000c14127c10 */ /* 0x002fc8000ff1e0ff */
[----:B------:R-:W-:Y:S02]  /*8160*/  IADD3.X R19, PT, PT, R22, UR13, RZ, P0, !PT ;  /* 0x0000000d16137c10 */ /* 0x000fe400087fe4ff */
[----:B------:R-:W-:-:S03]  /*8170*/  IADD3 R20, P0, PT, R20, UR14, RZ ;  /* 0x0000000e14147c10 */ /* 0x000fc6000ff1e0ff */
[----:B------:R1:W-:Y:S01]  /*8180*/  STG.E desc[UR8][R18.64], R2 ;  /* 0x0000000212007986 */ /* 0x0003e2000c101908 */
[----:B------:R-:W-:-:S05]  /*8190*/  IADD3.X R21, PT, PT, R22, UR15, RZ, P0, !PT ;  /* 0x0000000f16157c10 */ /* 0x000fca00087fe4ff */
[----:B------:R1:W-:Y:S04]  /*81a0*/  STG.E desc[UR8][R20.64], R3 ;  /* 0x0000000314007986 */ /* 0x0003e8000c101908 */
.L_x_501:
[----:B------:R-:W-:Y:S05]  /*81b0*/  BSYNC.RECONVERGENT B1 ;  /* 0x0000000000017941 */ /* 0x000fea0003800200 */
.L_x_500:
[----:B------:R-:W-:Y:S01]  /*81c0*/  BSSY.RECONVERGENT B1, `(.L_x_502) ;  /* 0x000000c000017945 */ /* 0x000fe20003800200 */
[----:B------:R-:W-:-:S03]  /*81d0*/  ISETP.NE.U32.AND P0, PT, R26, R37, PT ;  /* 0x000000251a00720c */ /* 0x000fc60003f05070 */
[----:B------:R-:W-:Y:S10]  /*81e0*/  @!P1 BRA `(.L_x_503) ;  /* 0x0000000000249947 */ /* 0x000ff40003800000 */
        /* <DEDUP_REMOVED lines=9> */
.L_x_503:
[----:B------:R-:W-:Y:S05]  /*8280*/  BSYNC.RECONVERGENT B1 ;  /* 0x0000000000017941 */ /* 0x000fea0003800200 */
.L_x_502:
[----:B------:R-:W-:Y:S04]  /*8290*/  BSSY.RECONVERGENT B1, `(.L_x_504) ;  /* 0x000000b000017945 */ /* 0x000fe80003800200 */
[----:B------:R-:W-:Y:S05]  /*82a0*/  @!P2 BRA `(.L_x_505) ;  /* 0x000000000024a947 */ /* 0x000fea0003800000 */
[----:B------:R-:W1:Y:S01]  /*82b0*/  LDCU.128 UR12, c[0x0][0x390] ;  /* 0x00007200ff0c77ac */ /* 0x000e620008000c00 */
[C---:B--2---:R-:W-:Y:S01]  /*82c0*/  IMAD.SHL.U32 R4, R45.reuse, 0x4, RZ ;  /* 0x000000042d047824 */ /* 0x044fe200078e00ff */
[----:B------:R-:W-:-:S04]  /*82d0*/  SHF.L.U64.HI R46, R45, 0x2, R46 ;  /* 0x000000022d2e7819 */ /* 0x000fc8000001022e */
[C---:B-1----:R-:W-:Y:S02]  /*82e0*/  IADD3 R2, P1, PT, R4.reuse, UR12, RZ ;  /* 0x0000000c04027c10 */ /* 0x042fe4000ff3e0ff */
[----:B------:R-:W-:Y:S02]  /*82f0*/  IADD3 R4, P2, PT, R4, UR14, RZ ;  /* 0x0000000e04047c10 */ /* 0x000fe4000ff5e0ff */
[C---:B------:R-:W-:Y:S02]  /*8300*/  IADD3.X R3, PT, PT, R46.reuse, UR13, RZ, P1, !PT ;  /* 0x0000000d2e037c10 */ /* 0x040fe40008ffe4ff */
[----:B------:R-:W-:-:S03]  /*8310*/  IADD3.X R5, PT, PT, R46, UR15, RZ, P2, !PT ;  /* 0x0000000f2e057c10 */ /* 0x000fc600097fe4ff */
[----:B------:R3:W-:Y:S04]  /*8320*/  STG.E desc[UR8][R2.64], R6 ;  /* 0x0000000602007986 */ /* 0x0007e8000c101908 */
[----:B------:R3:W-:Y:S02]  /*8330*/  STG.E desc[UR8][R4.64], R7 ;  /* 0x0000000704007986 */ /* 0x0007e4000c101908 */
.L_x_505:
[----:B------:R-:W-:Y:S05]  /*8340*/  BSYNC.RECONVERGENT B1 ;  /* 0x0000000000017941 */ /* 0x000fea0003800200 */
.L_x_504:
[----:B------:R-:W-:Y:S04]  /*8350*/  BSSY.RECONVERGENT B1, `(.L_x_506) ;  /* 0x000000b000017945 */ /* 0x000fe80003800200 */
[----:B------:R-:W-:Y:S05]  /*8360*/  @!P3 BRA `(.L_x_507) ;  /* 0x000000000024b947 */ /* 0x000fea0003800000 */
[----:B------:R-:W1:Y:S01]  /*8370*/  LDCU.128 UR12, c[0x0][0x390] ;  /* 0x00007200ff0c77ac */ /* 0x000e620008000c00 */
[C---:B--23--:R-:W-:Y:S01]  /*8380*/  IMAD.SHL.U32 R4, R34.reuse, 0x4, RZ ;  /* 0x0000000422047824 */ /* 0x04cfe200078e00ff */
[----:B------:R-:W-:-:S04]  /*8390*/  SHF.L.U64.HI R35, R34, 0x2, R35 ;  /* 0x0000000222237819 */ /* 0x000fc80000010223 */
[C---:B-1----:R-:W-:Y:S02]  /*83a0*/  IADD3 R2, P1, PT, R4.reuse, UR12, RZ ;  /* 0x0000000c04027c10 */ /* 0x042fe4000ff3e0ff */
[----:B------:R-:W-:Y:S02]  /*83b0*/  IADD3 R4, P2, PT, R4, UR14, RZ ;  /* 0x0000000e04047c10 */ /* 0x000fe4000ff5e0ff */
[C---:B------:R-:W-:Y:S02]  /*83c0*/  IADD3.X R3, PT, PT, R35.reuse, UR13, RZ, P1, !PT ;  /* 0x0000000d23037c10 */ /* 0x040fe40008ffe4ff */
[----:B------:R-:W-:-:S03]  /*83d0*/  IADD3.X R5, PT, PT, R35, UR15, RZ, P2, !PT ;  /* 0x0000000f23057c10 */ /* 0x000fc600097fe4ff */
[----:B------:R4:W-:Y:S04]  /*83e0*/  STG.E desc[UR8][R2.64], R8 ;  /* 0x0000000802007986 */ /* 0x0009e8000c101908 */
[----:B------:R4:W-:Y:S02]  /*83f0*/  STG.E desc[UR8][R4.64], R9 ;  /* 0x0000000904007986 */ /* 0x0009e4000c101908 */
.L_x_507:
[----:B------:R-:W-:Y:S05]  /*8400*/  BSYNC.RECONVERGENT B1 ;  /* 0x0000000000017941 */ /* 0x000fea0003800200 */
.L_x_506:
[----:B------:R-:W-:Y:S01]  /*8410*/  ISETP.NE.AND P3, PT, R10, R12, PT ;  /* 0x0000000c0a00720c */ /* 0x000fe20003f65270 */
[----:B------:R-:W-:Y:S01]  /*8420*/  BSSY.RECONVERGENT B1, `(.L_x_508) ;  /* 0x0000010000017945 */ /* 0x000fe20003800200 */
[----:B------:R-:W-:Y:S02]  /*8430*/  ISETP.NE.AND.EX P6, PT, R30, RZ, PT, P6 ;  /* 0x000000ff1e00720c */ /* 0x000fe40003fc5360 */
[----:B------:R-:W-:Y:S02]  /*8440*/  ISETP.NE.AND P1, PT, R12, R14, PT ;  /* 0x0000000e0c00720c */ /* 0x000fe40003f25270 */
[----:B------:R-:W-:Y:S02]  /*8450*/  ISETP.NE.AND P2, PT, R16, R27, PT ;  /* 0x0000001b1000720c */ /* 0x000fe40003f45270 */
[C---:B------:R-:W-:Y:S02]  /*8460*/  ISETP.NE.AND.EX P5, PT, R30.reuse, RZ, PT, P5 ;  /* 0x000000ff1e00720c */ /* 0x040fe40003fa5350 */
[----:B------:R-:W-:-:S05]  /*8470*/  ISETP.NE.AND.EX P0, PT, R30, RZ, PT, P0 ;  /* 0x000000ff1e00720c */ /* 0x000fca0003f05300 */
[----:B------:R-:W-:Y:S08]  /*8480*/  @!P3 BRA P6, `(.L_x_509) ;  /* 0x000000000024b947 */ /* 0x000ff00003000000 */
[----:B------:R-:W1:Y:S01]  /*8490*/  LDCU.128 UR12, c[0x0][0x390] ;  /* 0x00007200ff0c77ac */ /* 0x000e620008000c00 */
[C---:B--234-:R-:W-:Y:S01]  /*84a0*/  IMAD.SHL.U32 R4, R47.reuse, 0x4, RZ ;  /* 0x000000042f047824 */ /* 0x05cfe200078e00ff */
[----:B------:R-:W-:-:S04]  /*84b0*/  SHF.L.U64.HI R48, R47, 0x2, R48 ;  /* 0x000000022f307819 */ /* 0x000fc80000010230 */
[C---:B-1----:R-:W-:Y:S02]  /*84c0*/  IADD3 R2, P3, PT, R4.reuse, UR12, RZ ;  /* 0x0000000c04027c10 */ /* 0x042fe4000ff7e0ff */
[----:B------:R-:W-:Y:S02]  /*84d0*/  IADD3 R4, P6, PT, R4, UR14, RZ ;  /* 0x0000000e04047c10 */ /* 0x000fe4000ffde0ff */
[C---:B------:R-:W-:Y:S02]  /*84e0*/  IADD3.X R3, PT, PT, R48.reuse, UR13, RZ, P3, !PT ;  /* 0x0000000d30037c10 */ /* 0x040fe40009ffe4ff */
[----:B------:R-:W-:-:S03]  /*84f0*/  IADD3.X R5, PT, PT, R48, UR15, RZ, P6, !PT ;  /* 0x0000000f30057c10 */ /* 0x000fc6000b7fe4ff */
[----:B------:R1:W-:Y:S04]  /*8500*/  STG.E desc[UR8][R2.64], R10 ;  /* 0x0000000a02007986 */ /* 0x0003e8000c101908 */
[----:B------:R1:W-:Y:S02]  /*8510*/  STG.E desc[UR8][R4.64], R11 ;  /* 0x0000000b04007986 */ /* 0x0003e4000c101908 */
.L_x_509:
[----:B------:R-:W-:Y:S05]  /*8520*/  BSYNC.RECONVERGENT B1 ;  /* 0x0000000000017941 */ /* 0x000fea0003800200 */
.L_x_508:
[----:B------:R-:W-:Y:S04]  /*8530*/  BSSY.RECONVERGENT B1, `(.L_x_510) ;  /* 0x000000b000017945 */ /* 0x000fe80003800200 */
[----:B------:R-:W-:Y:S05]  /*8540*/  @!P1 BRA P5, `(.L_x_511) ;  /* 0x0000000000249947 */ /* 0x000fea0002800000 */
[----:B------:R-:W5:Y:S01]  /*8550*/  LDCU.128 UR12, c[0x0][0x390] ;  /* 0x00007200ff0c77ac */ /* 0x000f620008000c00 */
[C---:B-1234-:R-:W-:Y:S01]  /*8560*/  IMAD.SHL.U32 R4, R38.reuse, 0x4, RZ ;  /* 0x0000000426047824 */ /* 0x05efe200078e00ff */
[----:B------:R-:W-:-:S04]  /*8570*/  SHF.L.U64.HI R39, R38, 0x2, R39 ;  /* 0x0000000226277819 */ /* 0x000fc80000010227 */
[C---:B-----5:R-:W-:Y:S02]  /*8580*/  IADD3 R2, P1, PT, R4.reuse, UR12, RZ ;  /* 0x0000000c04027c10 */ /* 0x060fe4000ff3e0ff */
[----:B------:R-:W-:Y:S02]  /*8590*/  IADD3 R4, P3, PT, R4, UR14, RZ ;  /* 0x0000000e04047c10 */ /* 0x000fe4000ff7e0ff */
[C---:B------:R-:W-:Y:S02]  /*85a0*/  IADD3.X R3, PT, PT, R39.reuse, UR13, RZ, P1, !PT ;  /* 0x0000000d27037c10 */ /* 0x040fe40008ffe4ff */
[----:B------:R-:W-:-:S03]  /*85b0*/  IADD3.X R5, PT, PT, R39, UR15, RZ, P3, !PT ;  /* 0x0000000f27057c10 */ /* 0x000fc60009ffe4ff */
[----:B------:R1:W-:Y:S04]  /*85c0*/  STG.E desc[UR8][R2.64], R12 ;  /* 0x0000000c02007986 */ /* 0x0003e8000c101908 */
[----:B------:R1:W-:Y:S02]  /*85d0*/  STG.E desc[UR8][R4.64], R13 ;  /* 0x0000000d04007986 */ /* 0x0003e4000c101908 */
.L_x_511:
[----:B------:R-:W-:Y:S05]  /*85e0*/  BSYNC.RECONVERGENT B1 ;  /* 0x0000000000017941 */ /* 0x000fea0003800200 */
.L_x_510:
[----:B------:R-:W-:Y:S04]  /*85f0*/  BSSY.RECONVERGENT B1, `(.L_x_512) ;  /* 0x000000b000017945 */ /* 0x000fe80003800200 */
[----:B------:R-:W-:Y:S05]  /*8600*/  @!P4 BRA `(.L_x_513) ;  /* 0x000000000024c947 */ /* 0x000fea0003800000 */
        /* <DEDUP_REMOVED lines=9> */
.L_x_513:
[----:B------:R-:W-:Y:S05]  /*86a0*/  BSYNC.RECONVERGENT B1 ;  /* 0x0000000000017941 */ /* 0x000fea0003800200 */
.L_x_512:
        /* <DEDUP_REMOVED lines=10> */
.L_x_497:
[----:B------:R-:W-:Y:S05]  /*8750*/  BSYNC.RECONVERGENT B0 ;  /* 0x0000000000007941 */ /* 0x000fea0003800200 */
.L_x_489:
[----:B------:R-:W-:-:S13]  /*8760*/  ISETP.NE.AND P0, PT, R24, 0xff, PT ;  /* 0x000000ff1800780c */ /* 0x000fda0003f05270 */
[----:B------:R-:W-:Y:S05]  /*8770*/  @P0 EXIT ;  /* 0x000000000000094d */ /* 0x000fea0003800000 */
[----:B01234-:R-:W0:Y:S01]  /*8780*/  LDC.64 R2, c[0x0][0x3a0] ;  /* 0x0000e800ff027b82 */ /* 0x01fe220000000a00 */
[----:B------:R-:W-:-:S04]  /*8790*/  ISETP.NE.U32.AND P0, PT, R26, 0x900, PT ;  /* 0x000009001a00780c */ /* 0x000fc80003f05070 */
[----:B------:R-:W-:-:S13]  /*87a0*/  ISETP.NE.AND.EX P0, PT, R30, RZ, PT, P0 ;  /* 0x000000ff1e00720c */ /* 0x000fda0003f05300 */
[----:B------:R-:W-:Y:S05]  /*87b0*/  @P0 BRA `(.L_x_514) ;  /* 0x00000000002c0947 */ /* 0x000fea0003800000 */
[----:B------:R-:W1:Y:S01]  /*87c0*/  LDCU.128 UR4, c[0x0][0x390] ;  /* 0x00007200ff0477ac */ /* 0x000e620008000c00 */
[C---:B------:R-:W-:Y:S01]  /*87d0*/  IMAD.SHL.U32 R6, R44.reuse, 0x4, RZ ;  /* 0x000000042c067824 */ /* 0x040fe200078e00ff */
[----:B------:R-:W-:-:S04]  /*87e0*/  SHF.L.U64.HI R0, R44, 0x2, R29 ;  /* 0x000000022c007819 */ /* 0x000fc8000001021d */
[C---:B-1----:R-:W-:Y:S02]  /*87f0*/  IADD3 R4, P0, PT, R6.reuse, UR4, RZ ;  /* 0x0000000406047c10 */ /* 0x042fe4000ff1e0ff */
[----:B------:R-:W-:Y:S02]  /*8800*/  IADD3 R6, P1, PT, R6, UR6, RZ ;  /* 0x0000000606067c10 */ /* 0x000fe4000ff3e0ff */
[C---:B------:R-:W-:Y:S02]  /*8810*/  IADD3.X R5, PT, PT, R0.reuse, UR5, RZ, P0, !PT ;  /* 0x0000000500057c10 */ /* 0x040fe400087fe4ff */
[----:B------:R-:W-:Y:S02]  /*8820*/  IADD3.X R7, PT, PT, R0, UR7, RZ, P1, !PT ;  /* 0x0000000700077c10 */ /* 0x000fe40008ffe4ff */
[----:B------:R-:W-:Y:S01]  /*8830*/  IADD3 R44, P0, PT, R44, 0x1, RZ ;  /* 0x000000012c2c7810 */ /* 0x000fe20007f1e0ff */
[----:B------:R1:W-:Y:S04]  /*8840*/  STG.E desc[UR8][R4.64], R27 ;  /* 0x0000001b04007986 */ /* 0x0003e8000c101908 */
[----:B------:R1:W-:Y:S01]  /*8850*/  STG.E desc[UR8][R6.64], R36 ;  /* 0x0000002406007986 */ /* 0x0003e2000c101908 */
[----:B------:R-:W-:-:S07]  /*8860*/  IMAD.X R29, RZ, RZ, R29, P0 ;  /* 0x000000ffff1d7224 */ /* 0x000fce00000e061d */
.L_x_514:
[----:B------:R-:W-:-:S05]  /*8870*/  IMAD.MOV.U32 R45, RZ, RZ, R29 ;  /* 0x000000ffff2d7224 */ /* 0x000fca00078e001d */
[----:B0-----:R-:W-:Y:S01]  /*8880*/  STG.E.64 desc[UR8][R2.64], R44 ;  /* 0x0000002c02007986 */ /* 0x001fe2000c101b08 */
[----:B------:R-:W-:Y:S05]  /*8890*/  EXIT ;  /* 0x000000000000794d */ /* 0x000fea0003800000 */
.L_x_488:
[----:B------:R-:W0:Y:S08]  /*88a0*/  LDC.64 R2, c[0x0][0x380] ;  /* 0x0000e000ff027b82 */ /* 0x000e300000000a00 */
[----:B------:R-:W1:Y:S01]  /*88b0*/  LDC.64 R6, c[0x0][0x388] ;  /* 0x0000e200ff067b82 */ /* 0x000e620000000a00 */
[----:B0-----:R-:W-:-:S05]  /*88c0*/  IMAD.WIDE.U32 R2, R39, 0x2400, R2 ;  /* 0x0000240027027825 */ /* 0x001fca00078e0002 */
[----:B------:R-:W2:Y:S01]  /*88d0*/  LDG.E.CONSTANT R10, desc[UR8][R2.64] ;  /* 0x00000008020a7981 */ /* 0x000ea2000c1e9900 */
[----:B-1----:R-:W-:-:S05]  /*88e0*/  IMAD.WIDE.U32 R6, R39, 0x2400, R6 ;  /* 0x0000240027067825 */ /* 0x002fca00078e0006 */
[----:B------:R0:W3:Y:S01]  /*88f0*/  LDG.E.CONSTANT R23, desc[UR8][R6.64] ;  /* 0x0000000806177981 */ /* 0x0000e2000c1e9900 */
[----:B------:R-:W1:Y:S02]  /*8900*/  S2R R32, SR_TID.X ;  /* 0x0000000000207919 */ /* 0x000e640000002100 */
[C---:B-1----:R-:W-:Y:S02]  /*8910*/  LOP3.LUT R0, R32.reuse, 0x1f, RZ, 0xc0, !PT ;  /* 0x0000001f20007812 */ /* 0x042fe400078ec0ff */
[----:B------:R-:W-:-:S05]  /*8920*/  LOP3.LUT R5, R32, 0x3e0, RZ, 0xc0, !PT ;  /* 0x000003e020057812 */ /* 0x000fca00078ec0ff */
[----:B------:R-:W-:-:S04]  /*8930*/  IMAD R9, R5, 0x9, R0 ;  /* 0x0000000905097824 */ /* 0x000fc800078e0200 */
[C---:B------:R-:W-:Y:S02]  /*8940*/  VIADD R5, R9.reuse, 0x20 ;  /* 0x0000002009057836 */ /* 0x040fe40000000000 */
[----:B------:R-:W-:-:S03]  /*8950*/  VIADD R11, R9, 0x40 ;  /* 0x00000040090b7836 */ /* 0x000fc60000000000 */
[-C--:B------:R-:W-:Y:S01]  /*8960*/  ISETP.GE.U32.AND P5, PT, R5, R26.reuse, PT ;  /* 0x0000001a0500720c */ /* 0x080fe20003fa6070 */
[C---:B------:R-:W-:Y:S02]  /*8970*/  IMAD.SHL.U32 R5, R9.reuse, 0x4, RZ ;  /* 0x0000000409057824 */ /* 0x040fe400078e00ff */
[----:B------:R-:W-:Y:S01]  /*8980*/  VIADD R13, R9, 0x60 ;  /* 0x00000060090d7836 */ /* 0x000fe20000000000 */
[-C--:B------:R-:W-:Y:S01]  /*8990*/  ISETP.GE.U32.AND P0, PT, R11, R26.reuse, PT ;  /* 0x0000001a0b00720c */ /* 0x080fe20003f06070 */
[C---:B------:R-:W-:Y:S01]  /*89a0*/  VIADD R11, R9.reuse, 0xa0 ;  /* 0x000000a0090b7836 */ /* 0x040fe20000000000 */
[-C--:B------:R-:W-:Y:S02]  /*89b0*/  ISETP.GE.U32.AND P6, PT, R9, R26.reuse, PT ;  /* 0x0000001a0900720c */ /* 0x080fe40003fc6070 */
[----:B------:R-:W-:Y:S02]  /*89c0*/  IADD3 R4, P2, PT, R2, R5, RZ ;  /* 0x0000000502047210 */ /* 0x000fe40007f5e0ff */
[----:B------:R-:W-:Y:S01]  /*89d0*/  ISETP.GE.U32.AND P4, PT, R13, R26, PT ;  /* 0x0000001a0d00720c */ /* 0x000fe20003f86070 */
[----:B------:R-:W-:Y:S01]  /*89e0*/  VIADD R13, R9, 0xc0 ;  /* 0x000000c0090d7836 */ /* 0x000fe20000000000 */
[----:B0-----:R-:W-:Y:S01]  /*89f0*/  IADD3 R6, P1, PT, R5, R6, RZ ;  /* 0x0000000605067210 */ /* 0x001fe20007f3e0ff */
[----:B------:R-:W-:Y:S01]  /*8a00*/  IMAD.X R5, RZ, RZ, R3, P2 ;  /* 0x000000ffff057224 */ /* 0x000fe200010e0603 */
[----:B------:R-:W-:Y:S01]  /*8a10*/  ISETP.GE.U32.AND P2, PT, R11, R26, PT ;  /* 0x0000001a0b00720c */ /* 0x000fe20003f46070 */
[----:B------:R-:W-:-:S02]  /*8a20*/  VIADD R15, R9, 0x80 ;  /* 0x00000080090f7836 */ /* 0x000fc40000000000 */
[----:B------:R-:W-:Y:S01]  /*8a30*/  IMAD.X R7, RZ, RZ, R7, P1 ;  /* 0x000000ffff077224 */ /* 0x000fe200008e0607 */
[-C--:B------:R-:W-:Y:S01]  /*8a40*/  ISETP.GE.U32.AND P1, PT, R13, R26.reuse, PT ;  /* 0x0000001a0d00720c */ /* 0x080fe20003f26070 */
[C---:B------:R-:W-:Y:S02]  /*8a50*/  VIADD R13, R9.reuse, 0xe0 ;  /* 0x000000e0090d7836 */ /* 0x040fe40000000000 */
[----:B------:R-:W-:Y:S01]  /*8a60*/  VIADD R9, R9, 0x100 ;  /* 0x0000010009097836 */ /* 0x000fe20000000000 */
[----:B------:R-:W-:Y:S01]  /*8a70*/  ISETP.GE.U32.AND P3, PT, R15, R26, PT ;  /* 0x0000001a0f00720c */ /* 0x000fe20003f66070 */
[----:B------:R-:W-:Y:S02]  /*8a80*/  IMAD.MOV.U32 R8, RZ, RZ, RZ ;  /* 0x000000ffff087224 */ /* 0x000fe400078e00ff */
[----:B--2---:R-:W-:Y:S02]  /*8a90*/  IMAD.MOV.U32 R0, RZ, RZ, R10 ;  /* 0x000000ffff007224 */ /* 0x004fe400078e000a */
[----:B------:R-:W2:Y:S02]  /*8aa0*/  @!P6 LDG.E.CONSTANT R10, desc[UR8][R4.64] ;  /* 0x00000008040ae981 */ /* 0x000ea4000c1e9900 */
[----:B------:R-:W-:-:S02]  /*8ab0*/  IMAD.MOV.U32 R11, RZ, RZ, R0 ;  /* 0x000000ffff0b7224 */ /* 0x000fc400078e0000 */
[----:B---3--:R-:W-:Y:S02]  /*8ac0*/  IMAD.MOV.U32 R24, RZ, RZ, R23 ;  /* 0x000000ffff187224 */ /* 0x008fe400078e0017 */
[----:B------:R-:W3:Y:S02]  /*8ad0*/  @!P6 LDG.E.CONSTANT R23, desc[UR8][R6.64] ;  /* 0x000000080617e981 */ /* 0x000ee4000c1e9900 */
[----:B------:R-:W-:Y:S01]  /*8ae0*/  IMAD.MOV.U32 R25, RZ, RZ, R24 ;  /* 0x000000ffff197224 */ /* 0x000fe200078e0018 */
[-C--:B------:R-:W-:Y:S01]  /*8af0*/  ISETP.GE.U32.AND P6, PT, R13, R26.reuse, PT ;  /* 0x0000001a0d00720c */ /* 0x080fe20003fc6070 */
[----:B------:R-:W4:Y:S04]  /*8b00*/  @!P5 LDG.E.CONSTANT R11, desc[UR8][R4.64+0x80] ;  /* 0x00008008040bd981 */ /* 0x000f28000c1e9900 */
[----:B------:R-:W5:Y:S01]  /*8b10*/  @!P5 LDG.E.CONSTANT R25, desc[UR8][R6.64+0x80] ;  /* 0x000080080619d981 */ /* 0x000f62000c1e9900 */
[----:B------:R-:W-:Y:S01]  /*8b20*/  ISETP.GE.U32.AND P5, PT, R9, R26, PT ;  /* 0x0000001a0900720c */ /* 0x000fe20003fa6070 */
        /* <DEDUP_REMOVED lines=26> */
[----:B------:R-:W-:-:S13]  /*8cd0*/  ISETP.NE.AND P0, PT, R32, RZ, PT ;  /* 0x000000ff2000720c */ /* 0x000fda0003f05270 */
[----:B------:R5:W5:Y:S01]  /*8ce0*/  @!P0 LDG.E.CONSTANT R8, desc[UR8][R2.64+-0x4] ;  /* 0xfffffc0802088981 */ /* 0x000b62000c1e9900 */
[----:B------:R-:W1:Y:S01]  /*8cf0*/  S2R R28, SR_LANEID ;  /* 0x00000000001c7919 */ /* 0x000e620000000000 */
[----:B------:R-:W1:Y:S01]  /*8d00*/  S2UR UR5, SR_CgaCtaId ;  /* 0x00000000000579c3 */ /* 0x000e620000008800 */
[----:B------:R-:W-:Y:S01]  /*8d10*/  SHF.R.U32.HI R9, RZ, 0x5, R32 ;  /* 0x00000005ff097819 */ /* 0x000fe20000011620 */
[----:B------:R-:W-:Y:S01]  /*8d20*/  UMOV UR4, 0x400 ;  /* 0x0000040000047882 */ /* 0x000fe20000000000 */
[----:B0-----:R-:W-:Y:S01]  /*8d30*/  P2R R4, PR, RZ, 0x1 ;  /* 0x00000001ff047803 */ /* 0x001fe20000000000 */
[----:B-1----:R-:W-:Y:S02]  /*8d40*/  ULEA UR4, UR5, UR4, 0x18 ;  /* 0x0000000405047291 */ /* 0x002fe4000f8ec0ff */
[----:B------:R-:W-:-:S05]  /*8d50*/  IMAD R4, R9, 0x120, R28 ;  /* 0x0000012009047824 */ /* 0x000fca00078e021c */
[----:B------:R-:W-:-:S05]  /*8d60*/  LEA R4, R4, UR4, 0x2 ;  /* 0x0000000404047c11 */ /* 0x000fca000f8e10ff */
[----:B------:R-:W-:Y:S01]  /*8d70*/  IMAD R5, R28, 0x20, R4 ;  /* 0x000000201c057824 */ /* 0x000fe200078e0204 */
[C---:B------:R-:W-:Y:S02]  /*8d80*/  LEA R6, R32.reuse, UR4, 0x2 ;  /* 0x0000000420067c11 */ /* 0x040fe4000f8e10ff */
[C---:B------:R-:W-:Y:S01]  /*8d90*/  ISETP.NE.AND P0, PT, R32.reuse, RZ, PT ;  /* 0x000000ff2000720c */ /* 0x040fe20003f05270 */
[----:B------:R-:W-:-:S05]  /*8da0*/  IMAD R7, R32, 0x9, RZ ;  /* 0x0000000920077824 */ /* 0x000fca00078e02ff */
[----:B------:R-:W-:Y:S01]  /*8db0*/  ISETP.EQ.U32.AND P4, PT, R26, R7, PT ;  /* 0x000000071a00720c */ /* 0x000fe20003f82070 */
        /* <DEDUP_REMOVED lines=21> */
[----:B------:R2:W-:Y:S04]  /*8f10*/  STS [R4+0x80], R25 ;  /* 0x0000801904007388 */ /* 0x0005e80000000800 */
[----:B------:R3:W-:Y:S04]  /*8f20*/  STS [R4+0x100], R27 ;  /* 0x0001001b04007388 */ /* 0x0007e80000000800 */
[----:B------:R4:W-:Y:S04]  /*8f30*/  STS [R4+0x180], R31 ;  /* 0x0001801f04007388 */ /* 0x0009e80000000800 */
[----:B------:R-:W-:Y:S04]  /*8f40*/  STS [R4+0x200], R33 ;  /* 0x0002002104007388 */ /* 0x000fe80000000800 */
[----:B------:R-:W-:Y:S04]  /*8f50*/  STS [R4+0x280], R34 ;  /* 0x0002802204007388 */ /* 0x000fe80000000800 */
[----:B------:R-:W-:Y:S04]  /*8f60*/  STS [R4+0x300], R35 ;  /* 0x0003002304007388 */ /* 0x000fe80000000800 */
[----:B------:R-:W-:Y:S04]  /*8f70*/  STS [R4+0x380], R36 ;  /* 0x0003802404007388 */ /* 0x000fe80000000800 */
[----:B------:R-:W-:Y:S01]  /*8f80*/  STS [R4+0x400], R24 ;  /* 0x0004001804007388 */ /* 0x000fe20000000800 */
[----:B------:R-:W-:-:S03]  /*8f90*/  NOP ;  /* 0x0000000000007918 */ /* 0x000fc60000000000 */
[----:B------:R-:W-:Y:S04]  /*8fa0*/  LDS R11, [R5] ;  /* 0x00000000050b7984 */ /* 0x000fe80000000800 */
[----:B------:R-:W-:Y:S04]  /*8fb0*/  LDS R13, [R5+0x4] ;  /* 0x00000400050d7984 */ /* 0x000fe80000000800 */
[----:B------:R-:W-:Y:S04]  /*8fc0*/  LDS R15, [R5+0x8] ;  /* 0x00000800050f7984 */ /* 0x000fe80000000800 */
[----:B------:R-:W-:Y:S04]  /*8fd0*/  LDS R17, [R5+0xc] ;  /* 0x00000c0005117984 */ /* 0x000fe80000000800 */
[----:B------:R-:W-:Y:S04]  /*8fe0*/  LDS R19, [R5+0x10] ;  /* 0x0000100005137984 */ /* 0x000fe80000000800 */
[----:B------:R-:W-:Y:S04]  /*8ff0*/  LDS R21, [R5+0x14] ;  /* 0x0000140005157984 */ /* 0x000fe80000000800 */
[----:B------:R-:W-:Y:S04]  /*9000*/  LDS R23, [R5+0x18] ;  /* 0x0000180005177984 */ /* 0x000fe80000000800 */
[----:B------:R-:W-:Y:S04]  /*9010*/  LDS R3, [R5+0x1c] ;  /* 0x00001c0005037984 */ /* 0x000fe80000000800 */
[----:B------:R5:W-:Y:S01]  /*9020*/  LDS R0, [R5+0x20] ;  /* 0x0000200005007984 */ /* 0x000be20000000800 */
[----:B------:R-:W-:Y:S06]  /*9030*/  BAR.SYNC.DEFER_BLOCKING 0x0 ;  /* 0x0000000000007b1d */ /* 0x000fec0000010000 */
[----:B0-----:R-:W-:Y:S02]  /*9040*/  STS [R6+0x4d8], R29 ;  /* 0x0004d81d06007388 */ /* 0x001fe40000000800 */
[----:B------:R-:W-:Y:S06]  /*9050*/  BAR.SYNC.DEFER_BLOCKING 0x0 ;  /* 0x0000000000007b1d */ /* 0x000fec0000010000 */
[----:B------:R-:W0:Y:S01]  /*9060*/  @P0 LDS R8, [R6+0x4d4] ;  /* 0x0004d40006080984 */ /* 0x000e220000000800 */
[----:B--2---:R-:W-:-:S02]  /*9070*/  VIADD R25, R7, 0x1 ;  /* 0x0000000107197836 */ /* 0x004fc40000000000 */
[C---:B---3--:R-:W-:Y:S01]  /*9080*/  VIADD R27, R7.reuse, 0x2 ;  /* 0x00000002071b7836 */ /* 0x048fe20000000000 */
[----:B-1----:R-:W-:Y:S01]  /*9090*/  ISETP.NE.AND P5, PT, R10, R12, PT ;  /* 0x0000000c0a00720c */ /* 0x002fe20003fa5270 */
[C---:B----4-:R-:W-:Y:S01]  /*90a0*/  VIADD R31, R7.reuse, 0x3 ;  /* 0x00000003071f7836 */ /* 0x050fe20000000000 */
[C---:B------:R-:W-:Y:S01]  /*90b0*/  ISETP.EQ.U32.AND P2, PT, R26.reuse, R25, PT ;  /* 0x000000191a00720c */ /* 0x040fe20003f42070 */
[----:B-----5:R-:W-:Y:S01]  /*90c0*/  VIADD R5, R7, 0x4 ;  /* 0x0000000407057836 */ /* 0x020fe20000000000 */
[----:B------:R-:W-:Y:S02]  /*90d0*/  ISETP.EQ.U32.AND P3, PT, R26, R27, PT ;  /* 0x0000001b1a00720c */ /* 0x000fe40003f62070 */
[----:B------:R-:W-:Y:S02]  /*90e0*/  ISETP.EQ.OR.EX P5, PT, R30, RZ, P5, P2 ;  /* 0x000000ff1e00720c */ /* 0x000fe40002fa2720 */
[C---:B------:R-:W-:Y:S02]  /*90f0*/  ISETP.EQ.U32.AND P1, PT, R26.reuse, R31, PT ;  /* 0x0000001f1a00720c */ /* 0x040fe40003f22070 */
[----:B------:R-:W-:-:S02]  /*9100*/  ISETP.EQ.U32.AND P2, PT, R26, R5, PT ;  /* 0x000000051a00720c */ /* 0x000fc40003f42070 */
[----:B------:R-:W-:Y:S02]  /*9110*/  SEL R4, RZ, 0x1, !P5 ;  /* 0x00000001ff047807 */ /* 0x000fe40006800000 */
[----:B0-----:R-:W-:-:S04]  /*9120*/  ISETP.NE.AND P0, PT, R8, R10, PT ;  /* 0x0000000a0800720c */ /* 0x001fc80003f05270 */
[----:B------:R-:W-:Y:S02]  /*9130*/  ISETP.EQ.OR.EX P4, PT, R30, RZ, P0, P4 ;  /* 0x000000ff1e00720c */ /* 0x000fe40000782740 */
[----:B------:R-:W-:Y:S02]  /*9140*/  ISETP.NE.AND P0, PT, R12, R14, PT ;  /* 0x0000000e0c00720c */ /* 0x000fe40003f05270 */
[----:B------:R-:W-:Y:S02]  /*9150*/  SEL R6, RZ, 0x1, !P4 ;  /* 0x00000001ff067807 */ /* 0x000fe40006000000 */
[----:B------:R-:W-:Y:S02]  /*9160*/  ISETP.EQ.OR.EX P3, PT, R30, RZ, P0, P3 ;  /* 0x000000ff1e00720c */ /* 0x000fe40000762730 */
[----:B------:R-:W-:Y:S02]  /*9170*/  ISETP.NE.AND P4, PT, R14, R16, PT ;  /* 0x000000100e00720c */ /* 0x000fe40003f85270 */
[----:B------:R-:W-:-:S02]  /*9180*/  ISETP.NE.AND P0, PT, R16, R18, PT ;  /* 0x000000121000720c */ /* 0x000fc40003f05270 */
[----:B------:R-:W-:Y:S02]  /*9190*/  SEL R27, RZ, 0x1, !P3 ;  /* 0x00000001ff1b7807 */ /* 0x000fe40005800000 */
[C---:B------:R-:W-:Y:S02]  /*91a0*/  ISETP.EQ.OR.EX P6, PT, R30.reuse, RZ, P4, P1 ;  /* 0x000000ff1e00720c */ /* 0x040fe400027c2710 */
[----:B------:R-:W-:Y:S02]  /*91b0*/  ISETP.EQ.OR.EX P2, PT, R30, RZ, P0, P2 ;  /* 0x000000ff1e00720c */ /* 0x000fe40000742720 */
[----:B------:R-:W-:Y:S02]  /*91c0*/  IADD3 R27, P0, P1, R27, R4, R6 ;  /* 0x000000041b1b7210 */ /* 0x000fe4000791e006 */
[----:B------:R-:W-:Y:S02]  /*91d0*/  SEL R5, RZ, 0x1, !P6 ;  /* 0x00000001ff057807 */ /* 0x000fe40007000000 */
[----:B------:R-:W-:-:S02]  /*91e0*/  SEL R4, RZ, 0x1, !P2 ;  /* 0x00000001ff047807 */ /* 0x000fc40005000000 */
[----:B------:R-:W-:Y:S02]  /*91f0*/  IADD3.X R24, PT, PT, RZ, RZ, RZ, P0, P1 ;  /* 0x000000ffff187210 */ /* 0x000fe400007e24ff */
[----:B------:R-:W-:Y:S01]  /*9200*/  IADD3 R27, P0, P1, R4, R27, R5 ;  /* 0x0000001b041b7210 */ /* 0x000fe2000791e005 */
[----:B------:R-:W-:-:S03]  /*9210*/  VIADD R5, R7, 0x5 ;  /* 0x0000000507057836 */ /* 0x000fc60000000000 */
[----:B------:R-:W-:Y:S02]  /*9220*/  IADD3.X R24, PT, PT, RZ, R24, RZ, P0, P1 ;  /* 0x00000018ff187210 */ /* 0x000fe400007e24ff */
[----:B------:R-:W-:Y:S01]  /*9230*/  ISETP.EQ.U32.AND P0, PT, R26, R5, PT ;  /* 0x000000051a00720c */ /* 0x000fe20003f02070 */
[----:B------:R-:W-:Y:S01]  /*9240*/  VIADD R5, R7, 0x6 ;  /* 0x0000000607057836 */ /* 0x000fe20000000000 */
[----:B------:R-:W-:Y:S02]  /*9250*/  ISETP.NE.AND P1, PT, R18, R20, PT ;  /* 0x000000141200720c */ /* 0x000fe40003f25270 */
[----:B------:R-:W-:Y:S02]  /*9260*/  ISETP.NE.AND P4, PT, R20, R22, PT ;  /* 0x000000161400720c */ /* 0x000fe40003f85270 */
[----:B------:R-:W-:Y:S02]  /*9270*/  ISETP.EQ.OR.EX P1, PT, R30, RZ, P1, P0 ;  /* 0x000000ff1e00720c */ /* 0x000fe40000f22700 */
[----:B------:R-:W-:-:S04]  /*9280*/  ISETP.EQ.U32.AND P0, PT, R26, R5, PT ;  /* 0x000000051a00720c */ /* 0x000fc80003f02070 */
[----:B------:R-:W-:Y:S02]  /*9290*/  ISETP.EQ.OR.EX P0, PT, R30, RZ, P4, P0 ;  /* 0x000000ff1e00720c */ /* 0x000fe40002702700 */
[----:B------:R-:W-:Y:S02]  /*92a0*/  SEL R5, RZ, 0x1, !P1 ;  /* 0x00000001ff057807 */ /* 0x000fe40004800000 */
[----:B------:R-:W-:Y:S02]  /*92b0*/  SEL R4, RZ, 0x1, !P0 ;  /* 0x00000001ff047807 */ /* 0x000fe40004000000 */
[----:B------:R-:W-:Y:S02]  /*92c0*/  P2R R31, PR, RZ, 0x20 ;  /* 0x00000020ff1f7803 */ /* 0x000fe40000000000 */
[----:B------:R-:W-:Y:S01]  /*92d0*/  IADD3 R27, P4, P5, R4, R27, R5 ;  /* 0x0000001b041b7210 */ /* 0x000fe20007d9e005 */
[C---:B------:R-:W-:Y:S02]  /*92e0*/  VIADD R5, R7.reuse, 0x7 ;  /* 0x0000000707057836 */ /* 0x040fe40000000000 */
[----:B------:R-:W-:Y:S01]  /*92f0*/  VIADD R7, R7, 0x8 ;  /* 0x0000000807077836 */ /* 0x000fe20000000000 */
[----:B------:R-:W-:-:S02]  /*9300*/  IADD3.X R24, PT, PT, RZ, R24, RZ, P4, P5 ;  /* 0x00000018ff187210 */ /* 0x000fc400027ea4ff */
[----:B------:R-:W-:Y:S02]  /*9310*/  ISETP.EQ.U32.AND P5, PT, R26, R5, PT ;  /* 0x000000051a00720c */ /* 0x000fe40003fa2070 */
[----:B------:R-:W-:Y:S02]  /*9320*/  ISETP.NE.AND P4, PT, R22, R2, PT ;  /* 0x000000021600720c */ /* 0x000fe40003f85270 */
[----:B------:R-:W-:Y:S02]  /*9330*/  P2R R34, PR, RZ, 0x40 ;  /* 0x00000040ff227803 */ /* 0x000fe40000000000 */
[----:B------:R-:W-:Y:S02]  /*9340*/  ISETP.EQ.OR.EX P5, PT, R30, RZ, P4, P5 ;  /* 0x000000ff1e00720c */ /* 0x000fe400027a2750 */
[----:B------:R-:W-:Y:S02]  /*9350*/  ISETP.EQ.U32.AND P4, PT, R26, R7, PT ;  /* 0x000000071a00720c */ /* 0x000fe40003f82070 */
[----:B------:R-:W-:-:S02]  /*9360*/  ISETP.NE.AND P6, PT, R2, R29, PT ;  /* 0x0000001d0200720c */ /* 0x000fc40003fc5270 */
[----:B------:R-:W-:Y:S02]  /*9370*/  P2R R33, PR, RZ, 0x8 ;  /* 0x00000008ff217803 */ /* 0x000fe40000000000 */
[----:B------:R-:W-:Y:S02]  /*9380*/  ISETP.EQ.OR.EX P4, PT, R30, RZ, P6, P4 ;  /* 0x000000ff1e00720c */ /* 0x000fe40003782740 */
[----:B------:R-:W-:Y:S02]  /*9390*/  ISETP.NE.AND P3, PT, R31, RZ, PT ;  /* 0x000000ff1f00720c */ /* 0x000fe40003f65270 */
[----:B------:R-:W-:Y:S02]  /*93a0*/  SEL R5, RZ, 0x1, !P5 ;  /* 0x00000001ff057807 */ /* 0x000fe40006800000 */
[----:B------:R-:W-:Y:S02]  /*93b0*/  SEL R4, RZ, 0x1, !P4 ;  /* 0x00000001ff047807 */ /* 0x000fe40006000000 */
[----:B------:R-:W-:-:S02]  /*93c0*/  P2R R25, PR, RZ, 0x8 ;  /* 0x00000008ff197803 */ /* 0x000fc40000000000 */
[----:B------:R-:W-:-:S04]  /*93d0*/  IADD3 R27, P3, P6, R4, R27, R5 ;  /* 0x0000001b041b7210 */ /* 0x000fc80007e7e005 */
[----:B------:R-:W-:Y:S02]  /*93e0*/  IADD3.X R24, PT, PT, RZ, R24, RZ, P3, P6 ;  /* 0x00000018ff187210 */ /* 0x000fe40001fec4ff */
[----:B------:R-:W-:-:S04]  /*93f0*/  ISETP.NE.AND P3, PT, R25, RZ, PT ;  /* 0x000000ff1900720c */ /* 0x000fc80003f65270 */
[----:B------:R-:W-:Y:S02]  /*9400*/  SEL R4, R11, RZ, !P3 ;  /* 0x000000ff0b047207 */ /* 0x000fe40005800000 */
[----:B------:R-:W-:-:S03]  /*9410*/  ISETP.NE.AND P3, PT, R33, RZ, PT ;  /* 0x000000ff2100720c */ /* 0x000fc60003f65270 */
[----:B------:R-:W-:-:S05]  /*9420*/  IMAD.IADD R4, R13, 0x1, R4 ;  /* 0x000000010d047824 */ /* 0x000fca00078e0204 */
[----:B------:R-:W-:Y:S02]  /*9430*/  SEL R4, R4, RZ, !P3 ;  /* 0x000000ff04047207 */ /* 0x000fe40005800000 */
[----:B------:R-:W-:-:S03]  /*9440*/  ISETP.NE.AND P6, PT, R34, RZ, PT ;  /* 0x000000ff2200720c */ /* 0x000fc60003fc5270 */
        /* <DEDUP_REMOVED lines=13> */
[----:B------:R-:W0:Y:S01]  /*9520*/  SHFL.UP PT, R6, R0, 0x1, RZ ;  /* 0x0420000000067989 */ /* 0x000e2200000e00ff */
[----:B------:R-:W-:-:S03]  /*9530*/  ISETP.NE.U32.AND P4, PT, R27, RZ, PT ;  /* 0x000000ff1b00720c */ /* 0x000fc60003f85070 */
[----:B------:R-:W1:Y:S01]  /*9540*/  SHFL.UP PT, R4, R27, 0x1, RZ ;  /* 0x042000001b047989 */ /* 0x000e6200000e00ff */
[----:B------:R-:W-:-:S03]  /*9550*/  ISETP.NE.AND.EX P4, PT, R24, RZ, PT, P4 ;  /* 0x000000ff1800720c */ /* 0x000fc60003f85340 */
[----:B------:R-:W2:Y:S01]  /*9560*/  SHFL.UP PT, R5, R24, 0x1, RZ ;  /* 0x0420000018057989 */ /* 0x000ea200000e00ff */
[----:B0-----:R-:W-:Y:S02]  /*9570*/  SEL R6, R6, RZ, !P4 ;  /* 0x000000ff06067207 */ /* 0x001fe40006000000 */
[----:B------:R-:W-:-:S04]  /*9580*/  ISETP.GE.AND P4, PT, R28, 0x1, PT ;  /* 0x000000011c00780c */ /* 0x000fc80003f86270 */
[----:B------:R-:W-:-:S05]  /*9590*/  SEL R7, R6, RZ, P4 ;  /* 0x000000ff06077207 */ /* 0x000fca0002000000 */
[----:B------:R-:W-:Y:S01]  /*95a0*/  IMAD.IADD R7, R0, 0x1, R7 ;  /* 0x0000000100077824 */ /* 0x000fe200078e0207 */
[----:B-1----:R-:W-:-:S04]  /*95b0*/  SEL R4, R4, RZ, P4 ;  /* 0x000000ff04047207 */ /* 0x002fc80002000000 */
[----:B------:R-:W0:Y:S01]  /*95c0*/  SHFL.UP PT, R6, R7, 0x2, RZ ;  /* 0x0440000007067989 */ /* 0x000e2200000e00ff */
[----:B--2---:R-:W-:Y:S02]  /*95d0*/  SEL R5, R5, RZ, P4 ;  /* 0x000000ff05057207 */ /* 0x004fe40002000000 */
[----:B------:R-:W-:-:S05]  /*95e0*/  IADD3 R25, P4, PT, R4, R27, RZ ;  /* 0x0000001b04197210 */ /* 0x000fca0007f9e0ff */
[----:B------:R-:W-:Y:S01]  /*95f0*/  IMAD.X R27, R5, 0x1, R24, P4 ;  /* 0x00000001051b7824 */ /* 0x000fe200020e0618 */
[----:B------:R-:W1:Y:S01]  /*9600*/  SHFL.UP PT, R0, R25, 0x2, RZ ;  /* 0x0440000019007989 */ /* 0x000e6200000e00ff */
[----:B------:R-:W-:-:S03]  /*9610*/  ISETP.NE.U32.AND P4, PT, R25, RZ, PT ;  /* 0x000000ff1900720c */ /* 0x000fc60003f85070 */
[----:B------:R-:W2:Y:S01]  /*9620*/  SHFL.UP PT, R4, R27, 0x2, RZ ;  /* 0x044000001b047989 */ /* 0x000ea200000e00ff */
[----:B------:R-:W-:-:S04]  /*9630*/  ISETP.NE.AND.EX P4, PT, R27, RZ, PT, P4 ;  /* 0x000000ff1b00720c */ /* 0x000fc80003f85340 */
[----:B0-----:R-:W-:Y:S02]  /*9640*/  SEL R6, R6, RZ, !P4 ;  /* 0x000000ff06067207 */ /* 0x001fe40006000000 */
[----:B------:R-:W-:-:S04]  /*9650*/  ISETP.GE.AND P4, PT, R28, 0x2, PT ;  /* 0x000000021c00780c */ /* 0x000fc80003f86270 */
[----:B------:R-:W-:-:S05]  /*9660*/  SEL R6, R6, RZ, P4 ;  /* 0x000000ff06067207 */ /* 0x000fca0002000000 */
[----:B------:R-:W-:Y:S01]  /*9670*/  IMAD.IADD R6, R7, 0x1, R6 ;  /* 0x0000000107067824 */ /* 0x000fe200078e0206 */
[----:B-1----:R-:W-:Y:S02]  /*9680*/  SEL R0, R0, RZ, P4 ;  /* 0x000000ff00007207 */ /* 0x002fe40002000000 */
[----:B--2---:R-:W-:Y:S02]  /*9690*/  SEL R4, R4, RZ, P4 ;  /* 0x000000ff04047207 */ /* 0x004fe40002000000 */
[----:B------:R-:W0:Y:S01]  /*96a0*/  SHFL.UP PT, R5, R6, 0x4, RZ ;  /* 0x0480000006057989 */ /* 0x000e2200000e00ff */
        /* <DEDUP_REMOVED lines=8> */
[----:B------:R-:W-:Y:S02]  /*9730*/  SEL R5, R5, RZ, P4 ;  /* 0x000000ff05057207 */ /* 0x000fe40002000000 */
[----:B-1----:R-:W-:-:S03]  /*9740*/  SEL R0, R0, RZ, P4 ;  /* 0x000000ff00007207 */ /* 0x002fc60002000000 */
[----:B------:R-:W-:Y:S01]  /*9750*/  IMAD.IADD R5, R6, 0x1, R5 ;  /* 0x0000000106057824 */ /* 0x000fe200078e0205 */
[----:B--2---:R-:W-:Y:S02]  /*9760*/  SEL R4, R4, RZ, P4 ;  /* 0x000000ff04047207 */ /* 0x004fe40002000000 */
[----:B------:R-:W-:Y:S02]  /*9770*/  IADD3 R7, P4, PT, R0, R7, RZ ;  /* 0x0000000700077210 */ /* 0x000fe40007f9e0ff */
[----:B------:R-:W0:Y:S03]  /*9780*/  SHFL.UP PT, R6, R5, 0x8, RZ ;  /* 0x0500000005067989 */ /* 0x000e2600000e00ff */
[----:B------:R-:W-:Y:S01]  /*9790*/  IMAD.X R27, R4, 0x1, R25, P4 ;  /* 0x00000001041b7824 */ /* 0x000fe200020e0619 */
[----:B------:R-:W1:Y:S04]  /*97a0*/  SHFL.UP PT, R0, R7, 0x8, RZ ;  /* 0x0500000007007989 */ /* 0x000e6800000e00ff */
[----:B------:R-:W2:Y:S01]  /*97b0*/  SHFL.UP PT, R4, R27, 0x8, RZ ;  /* 0x050000001b047989 */ /* 0x000ea200000e00ff */
[----:B------:R-:W-:-:S04]  /*97c0*/  ISETP.NE.U32.AND P4, PT, R7, RZ, PT ;  /* 0x000000ff0700720c */ /* 0x000fc80003f85070 */
[----:B------:R-:W-:-:S04]  /*97d0*/  ISETP.NE.AND.EX P4, PT, R27, RZ, PT, P4 ;  /* 0x000000ff1b00720c */ /* 0x000fc80003f85340 */
[----:B0-----:R-:W-:Y:S02]  /*97e0*/  SEL R6, R6, RZ, !P4 ;  /* 0x000000ff06067207 */ /* 0x001fe40006000000 */
[----:B------:R-:W-:-:S04]  /*97f0*/  ISETP.GE.AND P4, PT, R28, 0x8, PT ;  /* 0x000000081c00780c */ /* 0x000fc80003f86270 */
[----:B------:R-:W-:Y:S02]  /*9800*/  SEL R6, R6, RZ, P4 ;  /* 0x000000ff06067207 */ /* 0x000fe40002000000 */
[----:B-1----:R-:W-:Y:S02]  /*9810*/  SEL R0, R0, RZ, P4 ;  /* 0x000000ff00007207 */ /* 0x002fe40002000000 */
[----:B--2---:R-:W-:Y:S01]  /*9820*/  SEL R4, R4, RZ, P4 ;  /* 0x000000ff04047207 */ /* 0x004fe20002000000 */
[----:B------:R-:W-:Y:S01]  /*9830*/  IMAD.IADD R6, R5, 0x1, R6 ;  /* 0x0000000105067824 */ /* 0x000fe200078e0206 */
[----:B------:R-:W-:-:S04]  /*9840*/  IADD3 R25, P4, PT, R0, R7, RZ ;  /* 0x0000000700197210 */ /* 0x000fc80007f9e0ff */
[----:B------:R-:W0:Y:S01]  /*9850*/  SHFL.UP PT, R5, R6, 0x10, RZ ;  /* 0x0600000006057989 */ /* 0x000e2200000e00ff */
[----:B------:R-:W-:-:S03]  /*9860*/  IMAD.X R24, R4, 0x1, R27, P4 ;  /* 0x0000000104187824 */ /* 0x000fc600020e061b */
[----:B------:R-:W1:Y:S04]  /*9870*/  SHFL.UP PT, R0, R25, 0x10, RZ ;  /* 0x0600000019007989 */ /* 0x000e6800000e00ff */
[----:B------:R-:W2:Y:S01]  /*9880*/  SHFL.UP PT, R4, R24, 0x10, RZ ;  /* 0x0600000018047989 */ /* 0x000ea200000e00ff */
[----:B------:R-:W-:-:S04]  /*9890*/  ISETP.NE.U32.AND P4, PT, R25, RZ, PT ;  /* 0x000000ff1900720c */ /* 0x000fc80003f85070 */
[----:B------:R-:W-:-:S04]  /*98a0*/  ISETP.NE.AND.EX P4, PT, R24, RZ, PT, P4 ;  /* 0x000000ff1800720c */ /* 0x000fc80003f85340 */
[----:B0-----:R-:W-:Y:S02]  /*98b0*/  SEL R7, R5, RZ, !P4 ;  /* 0x000000ff05077207 */ /* 0x001fe40006000000 */
[----:B------:R-:W-:-:S04]  /*98c0*/  ISETP.GE.AND P4, PT, R28, 0x10, PT ;  /* 0x000000101c00780c */ /* 0x000fc80003f86270 */
[----:B-1----:R-:W-:Y:S02]  /*98d0*/  SEL R0, R0, RZ, P4 ;  /* 0x000000ff00007207 */ /* 0x002fe40002000000 */
[----:B--2---:R-:W-:Y:S02]  /*98e0*/  SEL R5, R4, RZ, P4 ;  /* 0x000000ff04057207 */ /* 0x004fe40002000000 */
[----:B------:R-:W-:Y:S02]  /*98f0*/  SEL R7, R7, RZ, P4 ;  /* 0x000000ff07077207 */ /* 0x000fe40002000000 */
[----:B------:R-:W-:Y:S02]  /*9900*/  ISETP.NE.AND P4, PT, R28, 0x1f, PT ;  /* 0x0000001f1c00780c */ /* 0x000fe40003f85270 */
[----:B------:R-:W-:Y:S01]  /*9910*/  IADD3 R4, P5, PT, R0, R25, RZ ;  /* 0x0000001900047210 */ /* 0x000fe20007fbe0ff */
[----:B------:R-:W-:-:S04]  /*9920*/  IMAD.IADD R33, R6, 0x1, R7 ;  /* 0x0000000106217824 */ /* 0x000fc800078e0207 */
[----:B------:R-:W-:-:S06]  /*9930*/  IMAD.X R5, R5, 0x1, R24, P5 ;  /* 0x0000000105057824 */ /* 0x000fcc00028e0618 */
[----:B------:R-:W-:-:S05]  /*9940*/  @!P4 LEA R40, R9, UR4, 0x4 ;  /* 0x000000040928cc11 */ /* 0x000fca000f8e20ff */
[----:B------:R-:W-:Y:S04]  /*9950*/  @!P4 STS.64 [R40], R4 ;  /* 0x000000042800c388 */ /* 0x000fe80000000a00 */
[----:B------:R-:W-:Y:S01]  /*9960*/  @!P4 STS [R40+0x8], R33 ;  /* 0x000008212800c388 */ /* 0x000fe20000000800 */
[----:B------:R-:W-:Y:S06]  /*9970*/  BAR.SYNC.DEFER_BLOCKING 0x0 ;  /* 0x0000000000007b1d */ /* 0x000fec0000010000 */
[----:B------:R-:W-:Y:S04]  /*9980*/  LDS.64 R34, [UR4+0x10] ;  /* 0x00001004ff227984 */ /* 0x000fe80008000a00 */
[----:B------:R-:W0:Y:S04]  /*9990*/  LDS.64 R36, [UR4] ;  /* 0x00000004ff247984 */ /* 0x000e280008000a00 */
[----:B------:R-:W1:Y:S04]  /*99a0*/  LDS R0, [UR4+0x8] ;  /* 0x00000804ff007984 */ /* 0x000e680008000800 */
[----:B------:R-:W2:Y:S04]  /*99b0*/  LDS R27, [UR4+0x18] ;  /* 0x00001804ff1b7984 */ /* 0x000ea80008000800 */
[----:B------:R-:W3:Y:S04]  /*99c0*/  LDS.64 R24, [UR4+0x20] ;  /* 0x00002004ff187984 */ /* 0x000ee80008000a00 */
[----:B------:R-:W4:Y:S04]  /*99d0*/  LDS R38, [UR4+0x28] ;  /* 0x00002804ff267984 */ /* 0x000f280008000800 */
[----:B------:R-:W5:Y:S04]  /*99e0*/  LDS.64 R6, [UR4+0x30] ;  /* 0x00003004ff067984 */ /* 0x000f680008000a00 */
[----:B------:R-:W-:Y:S01]  /*99f0*/  LDS R40, [UR4+0x58] ;  /* 0x00005804ff287984 */ /* 0x000fe20008000800 */
[----:B0-----:R-:W-:-:S05]  /*9a00*/  IADD3 R41, P4, PT, R36, R34, RZ ;  /* 0x0000002224297210 */ /* 0x001fca0007f9e0ff */
[----:B------:R-:W-:Y:S01]  /*9a10*/  IMAD.X R43, R37, 0x1, R35, P4 ;  /* 0x00000001252b7824 */ /* 0x000fe200020e0623 */
[----:B------:R-:W-:-:S04]  /*9a20*/  ISETP.NE.U32.AND P4, PT, R34, RZ, PT ;  /* 0x000000ff2200720c */ /* 0x000fc80003f85070 */
[----:B------:R-:W-:-:S04]  /*9a30*/  ISETP.NE.AND.EX P4, PT, R35, RZ, PT, P4 ;  /* 0x000000ff2300720c */ /* 0x000fc80003f85340 */
[----:B-1----:R-:W-:Y:S02]  /*9a40*/  SEL R34, R0, RZ, !P4 ;  /* 0x000000ff00227207 */ /* 0x002fe40006000000 */
[----:B------:R-:W-:-:S03]  /*9a50*/  ISETP.NE.AND P4, PT, R9, 0x2, PT ;  /* 0x000000020900780c */ /* 0x000fc60003f85270 */
[----:B--2---:R-:W-:Y:S01]  /*9a60*/  IMAD.IADD R27, R27, 0x1, R34 ;  /* 0x000000011b1b7824 */ /* 0x004fe200078e0222 */
[----:B------:R-:W-:Y:S01]  /*9a70*/  SEL R42, R41, R36, !P4 ;  /* 0x00000024292a7207 */ /* 0x000fe20006000000 */
[----:B------:R-:W-:Y:S01]  /*9a80*/  LDS.64 R34, [UR4+0x40] ;  /* 0x00004004ff227984 */ /* 0x000fe20008000a00 */
[----:B------:R-:W-:Y:S02]  /*9a90*/  SEL R44, R43, R37, !P4 ;  /* 0x000000252b2c7207 */ /* 0x000fe40006000000 */
[----:B------:R-:W-:Y:S01]  /*9aa0*/  SEL R0, R27, R0, !P4 ;  /* 0x000000001b007207 */ /* 0x000fe20006000000 */
[----:B------:R-:W0:Y:S01]  /*9ab0*/  LDS R36, [UR4+0x38] ;  /* 0x00003804ff247984 */ /* 0x000e220008000800 */
[----:B---3--:R-:W-:-:S05]  /*9ac0*/  IADD3 R37, P4, PT, R24, R41, RZ ;  /* 0x0000002918257210 */ /* 0x008fca0007f9e0ff */
[----:B------:R-:W-:Y:S01]  /*9ad0*/  IMAD.X R43, R25, 0x1, R43, P4 ;  /* 0x00000001192b7824 */ /* 0x000fe200020e062b */
[----:B------:R-:W-:-:S04]  /*9ae0*/  ISETP.NE.U32.AND P4, PT, R24, RZ, PT ;  /* 0x000000ff1800720c */ /* 0x000fc80003f85070 */
[----:B------:R-:W-:Y:S02]  /*9af0*/  ISETP.NE.AND.EX P4, PT, R25, RZ, PT, P4 ;  /* 0x000000ff1900720c */ /* 0x000fe40003f85340 */
[----:B------:R-:W-:Y:S02]  /*9b00*/  LDS.64 R24, [UR4+0x50] ;  /* 0x00005004ff187984 */ /* 0x000fe40008000a00 */
[----:B------:R-:W-:Y:S02]  /*9b10*/  SEL R27, R27, RZ, !P4 ;  /* 0x000000ff1b1b7207 */ /* 0x000fe40006000000 */
[----:B------:R-:W-:-:S03]  /*9b20*/  ISETP.NE.AND P4, PT, R9, 0x3, PT ;  /* 0x000000030900780c */ /* 0x000fc60003f85270 */
[----:B----4-:R-:W-:Y:S01]  /*9b30*/  IMAD.IADD R27, R38, 0x1, R27 ;  /* 0x00000001261b7824 */ /* 0x010fe200078e021b */
[----:B------:R-:W-:Y:S01]  /*9b40*/  SEL R42, R37, R42, !P4 ;  /* 0x0000002a252a7207 */ /* 0x000fe20006000000 */
[----:B------:R-:W1:Y:S01]  /*9b50*/  LDS R38, [UR4+0x48] ;  /* 0x00004804ff267984 */ /* 0x000e620008000800 */
[----:B------:R-:W-:Y:S02]  /*9b60*/  SEL R44, R43, R44, !P4 ;  /* 0x0000002c2b2c7207 */ /* 0x000fe40006000000 */
[----:B------:R-:W-:Y:S02]  /*9b70*/  SEL R0, R27, R0, !P4 ;  /* 0x000000001b007207 */ /* 0x000fe40006000000 */
[----:B-----5:R-:W-:-:S05]  /*9b80*/  IADD3 R37, P4, PT, R6, R37, RZ ;  /* 0x0000002506257210 */ /* 0x020fca0007f9e0ff */
[----:B------:R-:W-:Y:S01]  /*9b90*/  IMAD.X R43, R7, 0x1, R43, P4 ;  /* 0x00000001072b7824 */ /* 0x000fe200020e062b */
[----:B------:R-:W-:-:S04]  /*9ba0*/  ISETP.NE.U32.AND P4, PT, R6, RZ, PT ;  /* 0x000000ff0600720c */ /* 0x000fc80003f85070 */
[----:B------:R-:W-:-:S04]  /*9bb0*/  ISETP.NE.AND.EX P4, PT, R7, RZ, PT, P4 ;  /* 0x000000ff0700720c */ /* 0x000fc80003f85340 */
[----:B------:R-:W-:Y:S02]  /*9bc0*/  SEL R27, R27, RZ, !P4 ;  /* 0x000000ff1b1b7207 */ /* 0x000fe40006000000 */
[----:B------:R-:W-:-:S03]  /*9bd0*/  ISETP.NE.AND P4, PT, R9, 0x4, PT ;  /* 0x000000040900780c */ /* 0x000fc60003f85270 */
[----:B0-----:R-:W-:Y:S01]  /*9be0*/  IMAD.IADD R27, R36, 0x1, R27 ;  /* 0x00000001241b7824 */ /* 0x001fe200078e021b */
[----:B------:R-:W-:Y:S02]  /*9bf0*/  SEL R6, R37, R42, !P4 ;  /* 0x0000002a25067207 */ /* 0x000fe40006000000 */
[----:B------:R-:W-:Y:S02]  /*9c00*/  SEL R42, R43, R44, !P4 ;  /* 0x0000002c2b2a7207 */ /* 0x000fe40006000000 */
[----:B------:R-:W-:Y:S02]  /*9c10*/  SEL R0, R27, R0, !P4 ;  /* 0x000000001b007207 */ /* 0x000fe40006000000 */
[C---:B------:R-:W-:Y:S02]  /*9c20*/  IADD3 R7, P4, PT, R34.reuse, R37, RZ ;  /* 0x0000002522077210 */ /* 0x040fe40007f9e0ff */
[----:B------:R-:W0:Y:S03]  /*9c30*/  LDS.64 R36, [UR4+0x60] ;  /* 0x00006004ff247984 */ /* 0x000e260008000a00 */
[----:B------:R-:W-:Y:S01]  /*9c40*/  IMAD.X R43, R35, 0x1, R43, P4 ;  /* 0x00000001232b7824 */ /* 0x000fe200020e062b */
[----:B------:R-:W-:-:S02]  /*9c50*/  ISETP.NE.U32.AND P4, PT, R34, RZ, PT ;  /* 0x000000ff2200720c */ /* 0x000fc40003f85070 */
[----:B------:R-:W2:Y:S02]  /*9c60*/  LDS R34, [UR4+0x68] ;  /* 0x00006804ff227984 */ /* 0x000ea40008000800 */
[----:B------:R-:W-:-:S04]  /*9c70*/  ISETP.NE.AND.EX P4, PT, R35, RZ, PT, P4 ;  /* 0x000000ff2300720c */ /* 0x000fc80003f85340 */
[----:B------:R-:W-:Y:S02]  /*9c80*/  SEL R27, R27, RZ, !P4 ;  /* 0x000000ff1b1b7207 */ /* 0x000fe40006000000 */
[----:B------:R-:W-:-:S03]  /*9c90*/  ISETP.NE.AND P4, PT, R9, 0x5, PT ;  /* 0x000000050900780c */ /* 0x000fc60003f85270 */
[----:B-1----:R-:W-:Y:S01]  /*9ca0*/  IMAD.IADD R27, R38, 0x1, R27 ;  /* 0x00000001261b7824 */ /* 0x002fe200078e021b */
[----:B------:R-:W-:Y:S02]  /*9cb0*/  SEL R38, R7, R6, !P4 ;  /* 0x0000000607267207 */ /* 0x000fe40006000000 */
[----:B------:R-:W-:Y:S02]  /*9cc0*/  SEL R42, R43, R42, !P4 ;  /* 0x0000002a2b2a7207 */ /* 0x000fe40006000000 */
[----:B------:R-:W-:Y:S02]  /*9cd0*/  SEL R0, R27, R0, !P4 ;  /* 0x000000001b007207 */ /* 0x000fe40006000000 */
[C---:B------:R-:W-:Y:S02]  /*9ce0*/  IADD3 R35, P4, PT, R24.reuse, R7, RZ ;  /* 0x0000000718237210 */ /* 0x040fe40007f9e0ff */
[----:B------:R-:W1:Y:S03]  /*9cf0*/  LDS.64 R6, [UR4+0x70] ;  /* 0x00007004ff067984 */ /* 0x000e660008000a00 */
[----:B------:R-:W-:Y:S01]  /*9d00*/  IMAD.X R43, R25, 0x1, R43, P4 ;  /* 0x00000001192b7824 */ /* 0x000fe200020e062b */
[----:B------:R-:W-:-:S04]  /*9d10*/  ISETP.NE.U32.AND P4, PT, R24, RZ, PT ;  /* 0x000000ff1800720c */ /* 0x000fc80003f85070 */
[----:B------:R-:W-:-:S04]  /*9d20*/  ISETP.NE.AND.EX P4, PT, R25, RZ, PT, P4 ;  /* 0x000000ff1900720c */ /* 0x000fc80003f85340 */
[----:B------:R-:W-:Y:S02]  /*9d30*/  SEL R27, R27, RZ, !P4 ;  /* 0x000000ff1b1b7207 */ /* 0x000fe40006000000 */
[----:B------:R-:W-:-:S03]  /*9d40*/  ISETP.NE.AND P4, PT, R9, 0x6, PT ;  /* 0x000000060900780c */ /* 0x000fc60003f85270 */
[----:B------:R-:W-:Y:S01]  /*9d50*/  IMAD.IADD R27, R40, 0x1, R27 ;  /* 0x00000001281b7824 */ /* 0x000fe200078e021b */
[----:B------:R-:W-:Y:S02]  /*9d60*/  SEL R24, R35, R38, !P4 ;  /* 0x0000002623187207 */ /* 0x000fe40006000000 */
[----:B------:R-:W-:Y:S01]  /*9d70*/  SEL R40, R43, R42, !P4 ;  /* 0x0000002a2b287207 */ /* 0x000fe20006000000 */
[----:B------:R-:W3:Y:S01]  /*9d80*/  LDS R38, [UR4+0x78] ;  /* 0x00007804ff267984 */ /* 0x000ee20008000800 */
[----:B------:R-:W-:Y:S02]  /*9d90*/  SEL R0, R27, R0, !P4 ;  /* 0x000000001b007207 */ /* 0x000fe40006000000 */
[----:B0-----:R-:W-:-:S05]  /*9da0*/  IADD3 R35, P4, PT, R36, R35, RZ ;  /* 0x0000002324237210 */ /* 0x001fca0007f9e0ff */
[----:B------:R-:W-:Y:S01]  /*9db0*/  IMAD.X R43, R37, 0x1, R43, P4 ;  /* 0x00000001252b7824 */ /* 0x000fe200020e062b */
[----:B------:R-:W-:-:S04]  /*9dc0*/  ISETP.NE.U32.AND P4, PT, R36, RZ, PT ;  /* 0x000000ff2400720c */ /* 0x000fc80003f85070 */
[----:B------:R-:W-:-:S04]  /*9dd0*/  ISETP.NE.AND.EX P4, PT, R37, RZ, PT, P4 ;  /* 0x000000ff2500720c */ /* 0x000fc80003f85340 */
[----:B------:R-:W-:Y:S02]  /*9de0*/  SEL R27, R27, RZ, !P4 ;  /* 0x000000ff1b1b7207 */ /* 0x000fe40006000000 */
[----:B------:R-:W-:-:S03]  /*9df0*/  ISETP.NE.AND P4, PT, R9, 0x7, PT ;  /* 0x000000070900780c */ /* 0x000fc60003f85270 */
[----:B--2---:R-:W-:Y:S01]  /*9e00*/  IMAD.IADD R25, R34, 0x1, R27 ;  /* 0x0000000122197824 */ /* 0x004fe200078e021b */
[----:B------:R-:W-:Y:S02]  /*9e10*/  SEL R34, R35, R24, !P4 ;  /* 0x0000001823227207 */ /* 0x000fe40006000000 */
[----:B------:R-:W-:Y:S02]  /*9e20*/  SEL R41, R43, R40, !P4 ;  /* 0x000000282b297207 */ /* 0x000fe40006000000 */
[----:B------:R-:W-:Y:S02]  /*9e30*/  SEL R24, R25, R0, !P4 ;  /* 0x0000000019187207 */ /* 0x000fe40006000000 */
[----:B-1----:R-:W-:-:S05]  /*9e40*/  IADD3 R35, P4, PT, R6, R35, RZ ;  /* 0x0000002306237210 */ /* 0x002fca0007f9e0ff */
[----:B------:R-:W-:Y:S01]  /*9e50*/  IMAD.X R36, R7, 0x1, R43, P4 ;  /* 0x0000000107247824 */ /* 0x000fe200020e062b */
[----:B------:R-:W-:-:S04]  /*9e60*/  ISETP.NE.U32.AND P4, PT, R6, RZ, PT ;  /* 0x000000ff0600720c */ /* 0x000fc80003f85070 */
[----:B------:R-:W-:-:S04]  /*9e70*/  ISETP.NE.AND.EX P4, PT, R7, RZ, PT, P4 ;  /* 0x000000ff0700720c */ /* 0x000fc80003f85340 */
[----:B------:R-:W-:Y:S02]  /*9e80*/  SEL R37, R25, RZ, !P4 ;  /* 0x000000ff19257207 */ /* 0x000fe40006000000 */
[----:B------:R-:W-:Y:S01]  /*9e90*/  ISETP.GE.U32.AND P4, PT, R32, 0x20, PT ;  /* 0x000000202000780c */ /* 0x000fe20003f86070 */
[----:B------:R0:W1:Y:S04]  /*9ea0*/  SHFL.UP PT, R27, R4, 0x1, RZ ;  /* 0x04200000041b7989 */ /* 0x00006800000e00ff */
[----:B------:R0:W2:Y:S01]  /*9eb0*/  SHFL.UP PT, R0, R5, 0x1, RZ ;  /* 0x0420000005007989 */ /* 0x0000a200000e00ff */
[----:B---3--:R-:W-:-:S03]  /*9ec0*/  IMAD.IADD R37, R38, 0x1, R37 ;  /* 0x0000000126257824 */ /* 0x008fc600078e0225 */
[----:B------:R0:W3:Y:S04]  /*9ed0*/  SHFL.UP PT, R9, R33, 0x1, RZ ;  /* 0x0420000021097989 */ /* 0x0000e800000e00ff */
[----:B------:R-:W-:Y:S05]  /*9ee0*/  @!P4 BRA `(.L_x_515) ;  /* 0x00000000002cc947 */ /* 0x000fea0003800000 */
[----:B------:R-:W-:Y:S02]  /*9ef0*/  ISETP.NE.AND P5, PT, R28, RZ, PT ;  /* 0x000000ff1c00720c */ /* 0x000fe40003fa5270 */
[C---:B-1----:R-:W-:Y:S02]  /*9f00*/  ISETP.NE.U32.AND P4, PT, R27.reuse, RZ, PT ;  /* 0x000000ff1b00720c */ /* 0x042fe40003f85070 */
[----:B------:R-:W-:Y:S02]  /*9f10*/  SEL R27, R27, RZ, P5 ;  /* 0x000000ff1b1b7207 */ /* 0x000fe40002800000 */
[C---:B--2---:R-:W-:Y:S02]  /*9f20*/  ISETP.NE.AND.EX P4, PT, R0.reuse, RZ, PT, P4 ;  /* 0x000000ff0000720c */ /* 0x044fe40003f85340 */
[----:B------:R-:W-:Y:S02]  /*9f30*/  SEL R0, R0, RZ, P5 ;  /* 0x000000ff00007207 */ /* 0x000fe40002800000 */
[----:B0-----:R-:W-:-:S02]  /*9f40*/  SEL R4, R24, RZ, !P4 ;  /* 0x000000ff18047207 */ /* 0x001fc40006000000 */
[----:B------:R-:W-:-:S03]  /*9f50*/  IADD3 R27, P4, PT, R27, R34, RZ ;  /* 0x000000221b1b7210 */ /* 0x000fc60007f9e0ff */
[----:B---3--:R-:W-:Y:S02]  /*9f60*/  @P5 IMAD.IADD R24, R9, 0x1, R4 ;  /* 0x0000000109185824 */ /* 0x008fe400078e0204 */
[----:B------:R-:W-:Y:S02]  /*9f70*/  IMAD.X R0, R0, 0x1, R41, P4 ;  /* 0x0000000100007824 */ /* 0x000fe400020e0629 */
[----:B------:R-:W-:Y:S01]  /*9f80*/  IMAD.MOV.U32 R9, RZ, RZ, R24 ;  /* 0x000000ffff097224 */ /* 0x000fe200078e0018 */
[----:B------:R-:W-:Y:S06]  /*9f90*/  BRA `(.L_x_516) ;  /* 0x0000001000587947 */ /* 0x000fec0003800000 */
.L_x_515:
[----:B------:R-:W4:Y:S01]  /*9fa0*/  LDC.64 R24, c[0x0][0x3a8] ;  /* 0x0000ea00ff187b82 */ /* 0x000f220000000a00 */
[----:B------:R-:W-:Y:S01]  /*9fb0*/  ISETP.NE.AND P4, PT, R32, RZ, PT ;  /* 0x000000ff2000720c */ /* 0x000fe20003f85270 */
[----:B------:R-:W5:-:S12]  /*9fc0*/  LDCU UR5, c[0x0][0x370] ;  /* 0x00006e00ff0577ac */ /* 0x000f580008000800 */
[----:B------:R-:W-:Y:S01]  /*9fd0*/  @!P4 IMAD.MOV.U32 R6, RZ, RZ, R35 ;  /* 0x000000ffff06c224 */ /* 0x000fe200078e0023 */
[----:B------:R1:W-:Y:S01]  /*9fe0*/  @!P4 STS [UR4+0xd0], R37 ;  /* 0x0000d025ff00c988 */ /* 0x0003e20008000804 */
[----:B------:R-:W-:Y:S02]  /*9ff0*/  @!P4 IMAD.MOV.U32 R7, RZ, RZ, R36 ;  /* 0x000000ffff07c224 */ /* 0x000fe400078e0024 */
[----:B0-----:R-:W-:Y:S02]  /*a000*/  @!P4 IMAD.MOV.U32 R4, RZ, RZ, R37 ;  /* 0x000000ffff04c224 */ /* 0x001fe400078e0025 */
[----:B------:R-:W-:Y:S01]  /*a010*/  @!P4 IMAD.MOV.U32 R5, RZ, RZ, 0x64 ;  /* 0x00000064ff05c424 */ /* 0x000fe200078e00ff */
[----:B------:R0:W-:Y:S01]  /*a020*/  @!P4 STS.64 [UR4+0xc8], R6 ;  /* 0x0000c806ff00c988 */ /* 0x0001e20008000a04 */
[----:B-----5:R-:W-:Y:S01]  /*a030*/  UISETP.GT.U32.AND UP0, UPT, UR5, 0x1f3, UPT ;  /* 0x000001f30500788c */ /* 0x020fe2000bf04070 */
[----:B----4-:R-:W-:-:S05]  /*a040*/  IMAD.WIDE.U32 R24, R39, 0x10, R24 ;  /* 0x0000001027187825 */ /* 0x010fca00078e0018 */
[----:B------:R0:W-:Y:S03]  /*a050*/  @!P4 ST.E.128.STRONG.GPU desc[UR8][R24.64+0x200], R4 ;  /* 0x000200041800c985 */ /* 0x0001e6000c10fd08 */
[----:B-1----:R-:W-:Y:S05]  /*a060*/  BRA.U UP0, `(.L_x_517) ;  /* 0x0000000100087547 */ /* 0x002fea000b800000 */
[----:B------:R1:W-:Y:S06]  /*a070*/  MEMBAR.SC.CTA ;  /* 0x0000000000007992 */ /* 0x0003ec0000000000 */
[----:B-1----:R-:W-:Y:S05]  /*a080*/  BRA `(.L_x_518) ;  /* 0x0000000000087947 */ /* 0x002fea0003800000 */
.L_x_517:
[----:B------:R-:W-:Y:S05]  /*a090*/  NANOSLEEP 0x1c2 ;  /* 0x000001c20000795d */ /* 0x000fea0003800000 */
[----:B------:R-:W-:Y:S01]  /*a0a0*/  NOP ;  /* 0x0000000000007918 */ /* 0x000fe20000000000 */
.L_x_518:
[----:B0-----:R-:W-:-:S03]  /*a0b0*/  IMAD.WIDE.U32 R4, R32, 0x10, RZ ;  /* 0x0000001020047825 */ /* 0x001fc600078e00ff */
[----:B------:R-:W-:Y:S02]  /*a0c0*/  LOP3.LUT R7, R4, 0xfffffff0, RZ, 0x3c, !PT ;  /* 0xfffffff004077812 */ /* 0x000fe400078e3cff */
[----:B------:R-:W-:Y:S02]  /*a0d0*/  LOP3.LUT R5, RZ, R5, RZ, 0x33, !PT ;  /* 0x00000005ff057212 */ /* 0x000fe400078e33ff */
[----:B------:R-:W-:-:S05]  /*a0e0*/  IADD3 R24, P4, PT, R24, R7, RZ ;  /* 0x0000000718187210 */ /* 0x000fca0007f9e0ff */
[----:B------:R-:W-:-:S08]  /*a0f0*/  IMAD.X R25, R25, 0x1, R5, P4 ;  /* 0x0000000119197824 */ /* 0x000fd000020e0605 */
.L_x_520:
[----:B------:R-:W4:Y:S01]  /*a100*/  LD.E.128.STRONG.GPU R4, desc[UR8][R24.64+0x200] ;  /* 0x0002000818047980 */ /* 0x000f22000c10fd00 */
[----:B------:R-:W-:Y:S05]  /*a110*/  YIELD ;  /* 0x0000000000007946 */ /* 0x000fea0003800000 */
[----:B------:R-:W-:Y:S01]  /*a120*/  UMOV UR5, 0xffffffff ;  /* 0xffffffff00057882 */ /* 0x000fe20000000000 */
[----:B----4-:R-:W-:Y:S02]  /*a130*/  ISETP.NE.AND P4, PT, R5, 0x63, PT ;  /* 0x000000630500780c */ /* 0x010fe40003f85270 */
[----:B------:R-:W-:Y:S11]  /*a140*/  BRA.DIV UR5, `(.L_x_519) ;  /* 0x0000003a05d47947 */ /* 0x000ff6000b800000 */
[----:B------:R-:W-:-:S13]  /*a150*/  VOTE.ANY P4, !P4 ;  /* 0x0000000000ff7806 */ /* 0x000fda0006080100 */
.L_x_673:
[----:B------:R-:W-:Y:S05]  /*a160*/  @P4 BRA `(.L_x_520) ;  /* 0xfffffffc00e44947 */ /* 0x000fea000383ffff */
[----:B------:R-:W-:Y:S01]  /*a170*/  UMOV UR5, 0xffffffff ;  /* 0xffffffff00057882 */ /* 0x000fe20000000000 */
[----:B------:R-:W-:Y:S01]  /*a180*/  ISETP.NE.AND P4, PT, R5, 0x65, PT ;  /* 0x000000650500780c */ /* 0x000fe20003f85270 */
[----:B------:R-:W-:Y:S02]  /*a190*/  IMAD.MOV.U32 R40, RZ, RZ, R6 ;  /* 0x000000ffff287224 */ /* 0x000fe400078e0006 */
        /* <DEDUP_REMOVED lines=10> */
[----:B------:R0:W4:Y:S04]  /*a240*/  SHFL.DOWN PT, R24, R41, 0x1, R33 ;  /* 0x0820000029187989 */ /* 0x00012800000e0021 */
[----:B------:R0:W0:Y:S02]  /*a250*/  SHFL.DOWN PT, R6, R38, 0x1, R33 ;  /* 0x0820000026067989 */ /* 0x00002400000e0021 */
.L_x_679:
[----:B------:R-:W-:Y:S01]  /*a260*/  ISETP.GE.AND P5, PT, R28, R33, PT ;  /* 0x000000211c00720c */ /* 0x000fe20003fa6270 */
[----:B------:R-:W-:-:S12]  /*a270*/  UMOV UR5, 0xffffffff ;  /* 0xffffffff00057882 */ /* 0x000fd80000000000 */
[----:B-1----:R-:W-:-:S05]  /*a280*/  @!P5 IADD3 R25, P4, PT, R25, R40, RZ ;  /* 0x000000281919d210 */ /* 0x002fca0007f9e0ff */
[----:B----4-:R-:W-:Y:S01]  /*a290*/  @!P5 IMAD.X R24, R24, 0x1, R41, P4 ;  /* 0x000000011818d824 */ /* 0x010fe200020e0629 */
[----:B------:R-:W-:Y:S01]  /*a2a0*/  @!P5 ISETP.NE.U32.AND P4, PT, R40, RZ, PT ;  /* 0x000000ff2800d20c */ /* 0x000fe20003f85070 */
[----:B0-----:R-:W-:-:S03]  /*a2b0*/  @!P5 IMAD.MOV.U32 R40, RZ, RZ, R25 ;  /* 0x000000ffff28d224 */ /* 0x001fc600078e0019 */
[----:B------:R-:W-:-:S04]  /*a2c0*/  @!P5 ISETP.NE.AND.EX P4, PT, R41, RZ, PT, P4 ;  /* 0x000000ff2900d20c */ /* 0x000fc80003f85340 */
[----:B------:R-:W-:Y:S01]  /*a2d0*/  @!P5 SEL R25, R6, RZ, !P4 ;  /* 0x000000ff0619d207 */ /* 0x000fe20006000000 */
[----:B------:R-:W-:Y:S08]  /*a2e0*/  BRA.DIV UR5, `(.L_x_522) ;  /* 0x0000003e05007947 */ /* 0x000ff0000b800000 */
.L_x_682:
[----:B------:R-:W-:Y:S01]  /*a2f0*/  UMOV UR5, 0xffffffff ;  /* 0xffffffff00057882 */ /* 0x000fe20000000000 */
[----:B------:R-:W-:Y:S02]  /*a300*/  @!P5 IMAD.MOV.U32 R41, RZ, RZ, R24 ;  /* 0x000000ffff29d224 */ /* 0x000fe400078e0018 */
[----:B------:R-:W-:Y:S01]  /*a310*/  @!P5 IMAD.IADD R38, R38, 0x1, R25 ;  /* 0x000000012626d824 */ /* 0x000fe200078e0219 */
[----:B------:R-:W-:Y:S06]  /*a320*/  BRA.DIV UR5, `(.L_x_523) ;  /* 0x0000003e05107947 */ /* 0x000fec000b800000 */
[----:B------:R0:W1:Y:S04]  /*a330*/  SHFL.DOWN PT, R25, R40, 0x2, R33 ;  /* 0x0840000028197989 */ /* 0x00006800000e0021 */
[----:B------:R0:W4:Y:S04]  /*a340*/  SHFL.DOWN PT, R24, R41, 0x2, R33 ;  /* 0x0840000029187989 */ /* 0x00012800000e0021 */
[----:B------:R0:W0:Y:S02]  /*a350*/  SHFL.DOWN PT, R6, R38, 0x2, R33 ;  /* 0x0840000026067989 */ /* 0x00002400000e0021 */
.L_x_687:
[----:B------:R-:W-:Y:S01]  /*a360*/  VIADD R43, R28, 0x2 ;  /* 0x000000021c2b7836 */ /* 0x000fe20000000000 */
[----:B------:R-:W-:-:S04]  /*a370*/  UMOV UR5, 0xffffffff ;  /* 0xffffffff00057882 */ /* 0x000fc80000000000 */
[----:B------:R-:W-:-:S13]  /*a380*/  ISETP.GT.AND P5, PT, R43, R33, PT ;  /* 0x000000212b00720c */ /* 0x000fda0003fa4270 */
[----:B------:R-:W-:-:S04]  /*a390*/  @!P5 ISETP.NE.U32.AND P4, PT, R40, RZ, PT ;  /* 0x000000ff2800d20c */ /* 0x000fc80003f85070 */
[----:B------:R-:W-:-:S04]  /*a3a0*/  @!P5 ISETP.NE.AND.EX P4, PT, R41, RZ, PT, P4 ;  /* 0x000000ff2900d20c */ /* 0x000fc80003f85340 */
[----:B0-----:R-:W-:Y:S02]  /*a3b0*/  @!P5 SEL R45, R6, RZ, !P4 ;  /* 0x000000ff062dd207 */ /* 0x001fe40006000000 */
[----:B-1----:R-:W-:-:S05]  /*a3c0*/  @!P5 IADD3 R25, P4, PT, R25, R40, RZ ;  /* 0x000000281919d210 */ /* 0x002fca0007f9e0ff */
[----:B----4-:R-:W-:Y:S01]  /*a3d0*/  @!P5 IMAD.X R24, R24, 0x1, R41, P4 ;  /* 0x000000011818d824 */ /* 0x010fe200020e0629 */
[----:B------:R-:W-:Y:S07]  /*a3e0*/  BRA.DIV UR5, `(.L_x_524) ;  /* 0x0000003e05347947 */ /* 0x000fee000b800000 */
.L_x_690:
[----:B------:R-:W-:Y:S01]  /*a3f0*/  UMOV UR5, 0xffffffff ;  /* 0xffffffff00057882 */ /* 0x000fe20000000000 */
[----:B------:R-:W-:Y:S02]  /*a400*/  @!P5 IMAD.MOV.U32 R40, RZ, RZ, R25 ;  /* 0x000000ffff28d224 */ /* 0x000fe400078e0019 */
[----:B------:R-:W-:Y:S02]  /*a410*/  @!P5 IMAD.MOV.U32 R41, RZ, RZ, R24 ;  /* 0x000000ffff29d224 */ /* 0x000fe400078e0018 */
[----:B------:R-:W-:Y:S01]  /*a420*/  @!P5 IMAD.IADD R38, R38, 0x1, R45 ;  /* 0x000000012626d824 */ /* 0x000fe200078e022d */
[----:B------:R-:W-:Y:S06]  /*a430*/  BRA.DIV UR5, `(.L_x_525) ;  /* 0x0000003e05407947 */ /* 0x000fec000b800000 */
[----:B------:R0:W1:Y:S04]  /*a440*/  SHFL.DOWN PT, R25, R40, 0x4, R33 ;  /* 0x0880000028197989 */ /* 0x00006800000e0021 */
[----:B------:R0:W4:Y:S04]  /*a450*/  SHFL.DOWN PT, R24, R41, 0x4, R33 ;  /* 0x0880000029187989 */ /* 0x00012800000e0021 */
[----:B------:R0:W0:Y:S02]  /*a460*/  SHFL.DOWN PT, R6, R38, 0x4, R33 ;  /* 0x0880000026067989 */ /* 0x00002400000e0021 */
.L_x_695:
        /* <DEDUP_REMOVED lines=9> */
.L_x_698:
        /* <DEDUP_REMOVED lines=8> */
.L_x_703:
        /* <DEDUP_REMOVED lines=9> */
.L_x_706:
        /* <DEDUP_REMOVED lines=8> */
.L_x_711:
[----:B------:R-:W-:Y:S01]  /*a690*/  VIADD R4, R28, 0x10 ;  /* 0x000000101c047836 */ /* 0x000fe20000000000 */
[----:B------:R-:W5:Y:S01]  /*a6a0*/  LDC.64 R24, c[0x0][0x3a8] ;  /* 0x0000ea00ff187b82 */ /* 0x000f620000000a00 */
[----:B------:R-:W-:Y:S01]  /*a6b0*/  UMOV UR5, 0xffffffff ;  /* 0xffffffff00057882 */ /* 0x000fe20000000000 */
[----:B------:R-:W-:Y:S02]  /*a6c0*/  LOP3.LUT R32, RZ, R32, RZ, 0x33, !PT ;  /* 0x00000020ff207212 */ /* 0x000fe400078e33ff */
[----:B------:R-:W-:-:S13]  /*a6d0*/  ISETP.GT.AND P4, PT, R4, R33, PT ;  /* 0x000000210400720c */ /* 0x000fda0003f84270 */
[----:B-1----:R-:W-:-:S05]  /*a6e0*/  @!P4 IADD3 R47, P5, PT, R47, R40, RZ ;  /* 0x000000282f2fc210 */ /* 0x002fca0007fbe0ff */
[----:B----4-:R-:W-:Y:S01]  /*a6f0*/  @!P4 IMAD.X R46, R46, 0x1, R41, P5 ;  /* 0x000000012e2ec824 */ /* 0x010fe200028e0629 */
[----:B------:R-:W-:Y:S01]  /*a700*/  @!P4 ISETP.NE.U32.AND P5, PT, R40, RZ, PT ;  /* 0x000000ff2800c20c */ /* 0x000fe20003fa5070 */
[----:B0-----:R-:W-:Y:S01]  /*a710*/  @!P4 IMAD.MOV.U32 R40, RZ, RZ, R47 ;  /* 0x000000ffff28c224 */ /* 0x001fe200078e002f */
[----:B-----5:R-:W-:Y:S02]  /*a720*/  IADD3 R24, P6, PT, R24, 0x200, RZ ;  /* 0x0000020018187810 */ /* 0x020fe40007fde0ff */
[----:B------:R-:W-:Y:S01]  /*a730*/  @!P4 ISETP.NE.AND.EX P5, PT, R41, RZ, PT, P5 ;  /* 0x000000ff2900c20c */ /* 0x000fe20003fa5350 */
[----:B------:R-:W-:-:S03]  /*a740*/  @!P4 IMAD.MOV.U32 R41, RZ, RZ, R46 ;  /* 0x000000ffff29c224 */ /* 0x000fc600078e002e */
[----:B------:R-:W-:Y:S02]  /*a750*/  @!P4 SEL R7, R6, RZ, !P5 ;  /* 0x000000ff0607c207 */ /* 0x000fe40006800000 */
[----:B------:R-:W-:-:S03]  /*a760*/  ISETP.NE.AND P5, PT, R5, 0x65, PT ;  /* 0x000000650500780c */ /* 0x000fc60003fa5270 */
[----:B------:R-:W-:Y:S01]  /*a770*/  @!P4 IMAD.IADD R38, R38, 0x1, R7 ;  /* 0x000000012626c824 */ /* 0x000fe200078e0207 */
[----:B------:R-:W-:Y:S09]  /*a780*/  BRA.DIV UR5, `(.L_x_530) ;  /* 0x0000003e05a87947 */ /* 0x000ff2000b800000 */
.L_x_714:
[----:B------:R-:W-:Y:S01]  /*a790*/  UMOV UR5, 0xffffffff ;  /* 0xffffffff00057882 */ /* 0x000fe20000000000 */
[----:B------:R-:W-:Y:S02]  /*a7a0*/  IMAD.X R25, RZ, RZ, R25, P6 ;  /* 0x000000ffff197224 */ /* 0x000fe400030e0619 */
[----:B------:R-:W-:Y:S01]  /*a7b0*/  IMAD.IADD R47, R32, 0x1, R39 ;  /* 0x00000001202f7824 */ /* 0x000fe200078e0227 */
[----:B------:R-:W-:Y:S06]  /*a7c0*/  BRA.DIV UR5, `(.L_x_531) ;  /* 0x0000003e05b87947 */ /* 0x000fec000b800000 */
[----:B------:R-:W-:-:S13]  /*a7d0*/  VOTE.ALL P5, P5 ;  /* 0x0000000000ff7806 */ /* 0x000fda00028a0000 */
.L_x_717:
[----:B------:R-:W-:Y:S05]  /*a7e0*/  @!P5 BRA `(.L_x_532) ;  /* 0x0000000400b8d947 */ /* 0x000fea0003800000 */
.L_x_546:
[----:B------:R-:W-:-:S07]  /*a7f0*/  IMAD.WIDE R32, R47, 0x10, R24 ;  /* 0x000000102f207825 */ /* 0x000fce00078e0218 */
.L_x_534:
[----:B------:R-:W4:Y:S01]  /*a800*/  LD.E.128.STRONG.GPU R4, desc[UR8][R32.64+-0x200] ;  /* 0xfffe000820047980 */ /* 0x000f22000c10fd00 */
[----:B------:R-:W-:Y:S05]  /*a810*/  YIELD ;  /* 0x0000000000007946 */ /* 0x000fea0003800000 */
[----:B------:R-:W-:Y:S01]  /*a820*/  UMOV UR5, 0xffffffff ;  /* 0xffffffff00057882 */ /* 0x000fe20000000000 */
[----:B----4-:R-:W-:Y:S02]  /*a830*/  ISETP.NE.AND P4, PT, R5, 0x63, PT ;  /* 0x000000630500780c */ /* 0x010fe40003f85270 */
[----:B------:R-:W-:Y:S11]  /*a840*/  BRA.DIV UR5, `(.L_x_533) ;  /* 0x0000003e05b47947 */ /* 0x000ff6000b800000 */
[----:B------:R-:W-:-:S13]  /*a850*/  VOTE.ANY P4, !P4 ;  /* 0x0000000000ff7806 */ /* 0x000fda0006080100 */
.L_x_720:
        /* <DEDUP_REMOVED lines=13> */
[----:B------:R0:W4:Y:S04]  /*a930*/  SHFL.DOWN PT, R51, R32, 0x1, R33 ;  /* 0x0820000020337989 */ /* 0x00012800000e0021 */
[----:B------:R0:W0:Y:S02]  /*a940*/  SHFL.DOWN PT, R6, R46, 0x1, R33 ;  /* 0x082000002e067989 */ /* 0x00002400000e0021 */
.L_x_726:
        /* <DEDUP_REMOVED lines=9> */
.L_x_729:
[----:B------:R-:W-:Y:S01]  /*a9e0*/  UMOV UR5, 0xffffffff ;  /* 0xffffffff00057882 */ /* 0x000fe20000000000 */
[----:B------:R-:W-:Y:S02]  /*a9f0*/  @!P5 IMAD.MOV.U32 R32, RZ, RZ, R50 ;  /* 0x000000ffff20d224 */ /* 0x000fe400078e0032 */
[----:B------:R-:W-:Y:S01]  /*aa00*/  @!P5 IMAD.IADD R46, R46, 0x1, R51 ;  /* 0x000000012e2ed824 */ /* 0x000fe200078e0233 */
[----:B------:R-:W-:Y:S06]  /*aa10*/  BRA.DIV UR5, `(.L_x_537) ;  /* 0x0000003e05f07947 */ /* 0x000fec000b800000 */
[----:B------:R0:W1:Y:S04]  /*aa20*/  SHFL.DOWN PT, R48, R49, 0x2, R33 ;  /* 0x0840000031307989 */ /* 0x00006800000e0021 */
[----:B------:R0:W4:Y:S04]  /*aa30*/  SHFL.DOWN PT, R51, R32, 0x2, R33 ;  /* 0x0840000020337989 */ /* 0x00012800000e0021 */
[----:B------:R0:W0:Y:S02]  /*aa40*/  SHFL.DOWN PT, R6, R46, 0x2, R33 ;  /* 0x084000002e067989 */ /* 0x00002400000e0021 */
.L_x_734:
[----:B------:R-:W-:Y:S01]  /*aa50*/  ISETP.GT.AND P5, PT, R43, R33, PT ;  /* 0x000000212b00720c */ /* 0x000fe20003fa4270 */
        /* <DEDUP_REMOVED lines=8> */
.L_x_737:
[----:B------:R-:W-:Y:S01]  /*aae0*/  UMOV UR5, 0xffffffff ;  /* 0xffffffff00057882 */ /* 0x000fe20000000000 */
[----:B------:R-:W-:Y:S02]  /*aaf0*/  @!P5 IMAD.MOV.U32 R32, RZ, RZ, R50 ;  /* 0x000000ffff20d224 */ /* 0x000fe400078e0032 */
[----:B------:R-:W-:Y:S01]  /*ab00*/  @!P5 IMAD.IADD R46, R46, 0x1, R51 ;  /* 0x000000012e2ed824 */ /* 0x000fe200078e0233 */
[----:B------:R-:W-:Y:S06]  /*ab10*/  BRA.DIV UR5, `(.L_x_539) ;  /* 0x0000004205247947 */ /* 0x000fec000b800000 */
[----:B------:R0:W1:Y:S04]  /*ab20*/  SHFL.DOWN PT, R48, R49, 0x4, R33 ;  /* 0x0880000031307989 */ /* 0x00006800000e0021 */
[----:B------:R0:W4:Y:S04]  /*ab30*/  SHFL.DOWN PT, R51, R32, 0x4, R33 ;  /* 0x0880000020337989 */ /* 0x00012800000e0021 */
[----:B------:R0:W0:Y:S02]  /*ab40*/  SHFL.DOWN PT, R6, R46, 0x4, R33 ;  /* 0x088000002e067989 */ /* 0x00002400000e0021 */
.L_x_742:
        /* <DEDUP_REMOVED lines=9> */
.L_x_745:
[----:B------:R-:W-:Y:S01]  /*abe0*/  UMOV UR5, 0xffffffff ;  /* 0xffffffff00057882 */ /* 0x000fe20000000000 */
[----:B------:R-:W-:Y:S02]  /*abf0*/  @!P5 IMAD.MOV.U32 R32, RZ, RZ, R50 ;  /* 0x000000ffff20d224 */ /* 0x000fe400078e0032 */
[----:B------:R-:W-:Y:S01]  /*ac00*/  @!P5 IMAD.IADD R46, R46, 0x1, R51 ;  /* 0x000000012e2ed824 */ /* 0x000fe200078e0233 */
[----:B------:R-:W-:Y:S06]  /*ac10*/  BRA.DIV UR5, `(.L_x_541) ;  /* 0x0000004205587947 */ /* 0x000fec000b800000 */
[----:B------:R0:W1:Y:S04]  /*ac20*/  SHFL.DOWN PT, R48, R49, 0x8, R33 ;  /* 0x0900000031307989 */ /* 0x00006800000e0021 */
[----:B------:R0:W4:Y:S04]  /*ac30*/  SHFL.DOWN PT, R51, R32, 0x8, R33 ;  /* 0x0900000020337989 */ /* 0x00012800000e0021 */
[----:B------:R0:W0:Y:S02]  /*ac40*/  SHFL.DOWN PT, R6, R46, 0x8, R33 ;  /* 0x090000002e067989 */ /* 0x00002400000e0021 */
.L_x_750:
        /* <DEDUP_REMOVED lines=9> */
.L_x_753:
[----:B------:R-:W-:Y:S01]  /*ace0*/  UMOV UR5, 0xffffffff ;  /* 0xffffffff00057882 */ /* 0x000fe20000000000 */
[----:B------:R-:W-:Y:S02]  /*acf0*/  @!P5 IMAD.MOV.U32 R32, RZ, RZ, R50 ;  /* 0x000000ffff20d224 */ /* 0x000fe400078e0032 */
[----:B------:R-:W-:Y:S01]  /*ad00*/  @!P5 IMAD.IADD R46, R46, 0x1, R51 ;  /* 0x000000012e2ed824 */ /* 0x000fe200078e0233 */
[----:B------:R-:W-:Y:S06]  /*ad10*/  BRA.DIV UR5, `(.L_x_543) ;  /* 0x00000042058c7947 */ /* 0x000fec000b800000 */
[----:B------:R0:W1:Y:S01]  /*ad20*/  SHFL.DOWN PT, R48, R49, 0x10, R33 ;  /* 0x0a00000031307989 */ /* 0x00006200000e0021 */
[----:B------:R-:W-:-:S03]  /*ad30*/  VIADD R50, R28, 0x10 ;  /* 0x000000101c327836 */ /* 0x000fc60000000000 */
[----:B------:R0:W4:Y:S04]  /*ad40*/  SHFL.DOWN PT, R51, R32, 0x10, R33 ;  /* 0x0a00000020337989 */ /* 0x00012800000e0021 */
[----:B------:R0:W0:Y:S02]  /*ad50*/  SHFL.DOWN PT, R6, R46, 0x10, R33 ;  /* 0x0a0000002e067989 */ /* 0x00002400000e0021 */
.L_x_758:
[----:B------:R-:W-:Y:S01]  /*ad60*/  ISETP.GT.AND P5, PT, R50, R33, PT ;  /* 0x000000213200720c */ /* 0x000fe20003fa4270 */
[----:B------:R-:W-:-:S12]  /*ad70*/  UMOV UR5, 0xffffffff ;  /* 0xffffffff00057882 */ /* 0x000fd80000000000 */
[----:B------:R-:W-:-:S04]  /*ad80*/  @!P5 ISETP.NE.U32.AND P4, PT, R49, RZ, PT ;  /* 0x000000ff3100d20c */ /* 0x000fc80003f85070 */
[----:B------:R-:W-:-:S04]  /*ad90*/  @!P5 ISETP.NE.AND.EX P4, PT, R32, RZ, PT, P4 ;  /* 0x000000ff2000d20c */ /* 0x000fc80003f85340 */
[----:B0-----:R-:W-:Y:S02]  /*ada0*/  @!P5 SEL R7, R6, RZ, !P4 ;  /* 0x000000ff0607d207 */ /* 0x001fe40006000000 */
[----:B-1----:R-:W-:-:S03]  /*adb0*/  @!P5 IADD3 R48, P4, PT, R48, R49, RZ ;  /* 0x000000313030d210 */ /* 0x002fc60007f9e0ff */
[----:B------:R-:W-:Y:S02]  /*adc0*/  @!P5 IMAD.IADD R46, R46, 0x1, R7 ;  /* 0x000000012e2ed824 */ /* 0x000fe400078e0207 */
[----:B----4-:R-:W-:Y:S01]  /*add0*/  @!P5 IMAD.X R51, R51, 0x1, R32, P4 ;  /* 0x000000013333d824 */ /* 0x010fe200020e0620 */
[----:B------:R-:W-:Y:S01]  /*ade0*/  ISETP.NE.U32.AND P4, PT, R40, RZ, PT ;  /* 0x000000ff2800720c */ /* 0x000fe20003f85070 */
[----:B------:R-:W-:Y:S02]  /*adf0*/  @!P5 IMAD.MOV.U32 R49, RZ, RZ, R48 ;  /* 0x000000ffff31d224 */ /* 0x000fe400078e0030 */
[----:B------:R-:W-:Y:S01]  /*ae00*/  @!P5 IMAD.MOV.U32 R32, RZ, RZ, R51 ;  /* 0x000000ffff20d224 */ /* 0x000fe200078e0033 */
[----:B------:R-:W-:Y:S02]  /*ae10*/  ISETP.NE.AND.EX P4, PT, R41, RZ, PT, P4 ;  /* 0x000000ff2900720c */ /* 0x000fe40003f85340 */
[----:B------:R-:W-:Y:S02]  /*ae20*/  ISETP.NE.AND P5, PT, R5, 0x65, PT ;  /* 0x000000650500780c */ /* 0x000fe40003fa5270 */
[----:B------:R-:W-:-:S02]  /*ae30*/  SEL R5, R46, RZ, !P4 ;  /* 0x000000ff2e057207 */ /* 0x000fc40006000000 */
[----:B------:R-:W-:Y:S01]  /*ae40*/  IADD3 R40, P6, PT, R40, R49, RZ ;  /* 0x0000003128287210 */ /* 0x000fe20007fde0ff */
[----:B------:R-:W-:-:S12]  /*ae50*/  BRA.DIV UR5, `(.L_x_544) ;  /* 0x0000004205947947 */ /* 0x000fd8000b800000 */
.L_x_761:
[----:B------:R-:W-:Y:S01]  /*ae60*/  UMOV UR5, 0xffffffff ;  /* 0xffffffff00057882 */ /* 0x000fe20000000000 */
[----:B------:R-:W-:Y:S02]  /*ae70*/  IMAD.X R41, R41, 0x1, R32, P6 ;  /* 0x0000000129297824 */ /* 0x000fe400030e0620 */
[----:B------:R-:W-:Y:S02]  /*ae80*/  IMAD.IADD R38, R5, 0x1, R38 ;  /* 0x0000000105267824 */ /* 0x000fe400078e0226 */
[----:B------:R-:W-:Y:S01]  /*ae90*/  VIADD R47, R47, 0xffffffe0 ;  /* 0xffffffe02f2f7836 */ /* 0x000fe20000000000 */
[----:B------:R-:W-:Y:S06]  /*aea0*/  BRA.DIV UR5, `(.L_x_545) ;  /* 0x0000004205a07947 */ /* 0x000fec000b800000 */
[----:B------:R-:W-:-:S13]  /*aeb0*/  VOTE.ALL P5, P5 ;  /* 0x0000000000ff7806 */ /* 0x000fda00028a0000 */
.L_x_764:
[----:B------:R-:W-:Y:S05]  /*aec0*/  @P5 BRA `(.L_x_546) ;  /* 0xfffffff800485947 */ /* 0x000fea000383ffff */
.L_x_532:
[----:B------:R-:W0:Y:S01]  /*aed0*/  S2R R4, SR_TID.X ;  /* 0x0000000000047919 */ /* 0x000e220000002100 */
[----:B------:R-:W-:Y:S01]  /*aee0*/  BSSY.RECONVERGENT B0, `(.L_x_547) ;  /* 0x0000018000007945 */ /* 0x000fe20003800200 */
[----:B------:R-:W-:Y:S02]  /*aef0*/  IMAD.MOV.U32 R24, RZ, RZ, R40 ;  /* 0x000000ffff187224 */ /* 0x000fe400078e0028 */
[----:B------:R-:W-:Y:S01]  /*af00*/  IMAD.MOV.U32 R25, RZ, RZ, R41 ;  /* 0x000000ffff197224 */ /* 0x000fe200078e0029 */
[----:B0-----:R-:W-:-:S13]  /*af10*/  ISETP.NE.AND P4, PT, R4, RZ, PT ;  /* 0x000000ff0400720c */ /* 0x001fda0003f85270 */
[----:B------:R-:W-:Y:S05]  /*af20*/  @P4 BRA `(.L_x_548) ;  /* 0x00000000004c4947 */ /* 0x000fea0003800000 */
        /* <DEDUP_REMOVED lines=19> */
.L_x_548:
[----:B------:R-:W-:Y:S05]  /*b060*/  BSYNC.RECONVERGENT B0 ;  /* 0x0000000000007941 */ /* 0x000fea0003800200 */
.L_x_547:
[----:B------:R-:W-:-:S13]  /*b070*/  ISETP.NE.AND P4, PT, R28, RZ, PT ;  /* 0x000000ff1c00720c */ /* 0x000fda0003f85270 */
[----:B0-----:R-:W0:Y:S01]  /*b080*/  @!P4 S2R R5, SR_CgaCtaId ;  /* 0x000000000005c919 */ /* 0x001e220000008800 */
[----:B------:R-:W-:Y:S01]  /*b090*/  @!P4 MOV R4, 0x400 ;  /* 0x000004000004c802 */ /* 0x000fe20000000f00 */
[----:B------:R-:W-:Y:S02]  /*b0a0*/  @!P4 IMAD.MOV.U32 R27, RZ, RZ, R24 ;  /* 0x000000ffff1bc224 */ /* 0x000fe400078e0018 */
[----:B--2---:R-:W-:Y:S02]  /*b0b0*/  @!P4 IMAD.MOV.U32 R0, RZ, RZ, R25 ;  /* 0x000000ffff00c224 */ /* 0x004fe400078e0019 */
[----:B---3--:R-:W-:Y:S01]  /*b0c0*/  @!P4 IMAD.MOV.U32 R9, RZ, RZ, R38 ;  /* 0x000000ffff09c224 */ /* 0x008fe200078e0026 */
[----:B0-----:R-:W-:-:S05]  /*b0d0*/  @!P4 LEA R5, R5, R4, 0x18 ;  /* 0x000000040505c211 */ /* 0x001fca00078ec0ff */
[----:B------:R0:W-:Y:S04]  /*b0e0*/  @!P4 STS.64 [R5+0x88], R24 ;  /* 0x000088180500c388 */ /* 0x0001e80000000a00 */
[----:B------:R0:W-:Y:S02]  /*b0f0*/  @!P4 STS [R5+0x90], R38 ;  /* 0x000090260500c388 */ /* 0x0001e40000000800 */
.L_x_516:
[----:B------:R-:W0:Y:S01]  /*b100*/  S2R R33, SR_TID.X ;  /* 0x0000000000217919 */ /* 0x000e220000002100 */
[----:B------:R-:W-:Y:S01]  /*b110*/  ISETP.NE.AND P4, PT, R8, R10, PT ;  /* 0x0000000a0800720c */ /* 0x000fe20003f85270 */
[----:B------:R-:W-:Y:S05]  /*b120*/  WARPSYNC.ALL ;  /* 0x0000000000007948 */ /* 0x000fea0003800000 */
[----:B------:R-:W-:Y:S06]  /*b130*/  BAR.SYNC.DEFER_BLOCKING 0x0 ;  /* 0x0000000000007b1d */ /* 0x000fec0000010000 */
[----:B------:R-:W-:Y:S01]  /*b140*/  BSSY.RECONVERGENT B0, `(.L_x_549) ;  /* 0x0000015000007945 */ /* 0x000fe20003800200 */
[----:B0-----:R-:W-:-:S05]  /*b150*/  IMAD R25, R33, 0x9, RZ ;  /* 0x0000000921197824 */ /* 0x001fca00078e02ff */
[----:B------:R-:W-:-:S04]  /*b160*/  ISETP.EQ.U32.AND P5, PT, R26, R25, PT ;  /* 0x000000191a00720c */ /* 0x000fc80003fa2070 */
[----:B------:R-:W-:Y:S02]  /*b170*/  ISETP.EQ.OR.EX P6, PT, R30, RZ, P4, P5 ;  /* 0x000000ff1e00720c */ /* 0x000fe400027c2750 */
[----:B------:R-:W-:Y:S02]  /*b180*/  ISETP.NE.AND P4, PT, R33, RZ, PT ;  /* 0x000000ff2100720c */ /* 0x000fe40003f85270 */
[----:B------:R-:W-:Y:S02]  /*b190*/  ISETP.NE.AND P5, PT, R31, RZ, PT ;  /* 0x000000ff1f00720c */ /* 0x000fe40003fa5270 */
[----:B------:R-:W-:Y:S02]  /*b1a0*/  P2R R7, PR, RZ, 0x40 ;  /* 0x00000040ff077803 */ /* 0x000fe40000000000 */
[----:B------:R-:W-:Y:S02]  /*b1b0*/  SEL R28, RZ, 0x1, !P5 ;  /* 0x00000001ff1c7807 */ /* 0x000fe40006800000 */
[----:B------:R-:W-:-:S05]  /*b1c0*/  SEL R24, RZ, 0x1, !P6 ;  /* 0x00000001ff187807 */ /* 0x000fca0007000000 */
[----:B------:R-:W-:Y:S05]  /*b1d0*/  @!P4 BRA `(.L_x_550) ;  /* 0x00000000002cc947 */ /* 0x000fea0003800000 */
[----:B------:R-:W0:Y:S01]  /*b1e0*/  S2UR UR6, SR_CgaCtaId ;  /* 0x00000000000679c3 */ /* 0x000e220000008800 */
[----:B------:R-:W-:Y:S01]  /*b1f0*/  UMOV UR5, 0x400 ;  /* 0x0000040000057882 */ /* 0x000fe20000000000 */
[----:B------:R-:W-:-:S04]  /*b200*/  ISETP.NE.U32.AND P4, PT, R27, RZ, PT ;  /* 0x000000ff1b00720c */ /* 0x000fc80003f85070 */
[----:B------:R-:W-:Y:S01]  /*b210*/  ISETP.NE.AND.EX P4, PT, R0, RZ, PT, P4 ;  /* 0x000000ff0000720c */ /* 0x000fe20003f85340 */
[----:B0-----:R-:W-:-:S09]  /*b220*/  ULEA UR5, UR6, UR5, 0x18 ;  /* 0x0000000506057291 */ /* 0x001fd2000f8ec0ff */
[----:B------:R-:W0:Y:S04]  /*b230*/  LDS R6, [UR5+0x90] ;  /* 0x00009005ff067984 */ /* 0x000e280008000800 */
[----:B------:R-:W1:Y:S01]  /*b240*/  LDS.64 R4, [UR5+0x88] ;  /* 0x00008805ff047984 */ /* 0x000e620008000a00 */
[----:B0-----:R-:W-:Y:S02]  /*b250*/  SEL R6, R6, RZ, !P4 ;  /* 0x000000ff06067207 */ /* 0x001fe40006000000 */
[----:B-1----:R-:W-:-:S03]  /*b260*/  IADD3 R27, P4, PT, R4, R27, RZ ;  /* 0x0000001b041b7210 */ /* 0x002fc60007f9e0ff */
[----:B------:R-:W-:Y:S02]  /*b270*/  IMAD.IADD R9, R9, 0x1, R6 ;  /* 0x0000000109097824 */ /* 0x000fe400078e0206 */
[----:B------:R-:W-:-:S08]  /*b280*/  IMAD.X R0, R5, 0x1, R0, P4 ;  /* 0x0000000105007824 */ /* 0x000fd000020e0600 */
.L_x_550:
[----:B------:R-:W-:Y:S05]  /*b290*/  BSYNC.RECONVERGENT B0 ;  /* 0x0000000000007941 */ /* 0x000fea0003800200 */
.L_x_549:
[----:B------:R-:W-:Y:S01]  /*b2a0*/  IADD3 R28, P4, P5, R27, R28, R24 ;  /* 0x0000001c1b1c7210 */ /* 0x000fe20007d9e018 */
[C---:B------:R-:W-:Y:S01]  /*b2b0*/  VIADD R5, R25.reuse, 0x3 ;  /* 0x0000000319057836 */ /* 0x040fe20000000000 */
[----:B------:R-:W-:Y:S01]  /*b2c0*/  ISETP.NE.AND P6, PT, R22, R2, PT ;  /* 0x000000021600720c */ /* 0x000fe20003fc5270 */
[----:B------:R-:W0:Y:S01]  /*b2d0*/  S2UR UR5, SR_CgaCtaId ;  /* 0x00000000000579c3 */ /* 0x000e220000008800 */
[----:B------:R-:W-:Y:S01]  /*b2e0*/  IADD3.X R39, PT, PT, R0, RZ, RZ, P4, P5 ;  /* 0x000000ff00277210 */ /* 0x000fe200027ea4ff */
[----:B------:R-:W-:Y:S01]  /*b2f0*/  UMOV UR4, 0x400 ;  /* 0x0000040000047882 */ /* 0x000fe20000000000 */
[----:B------:R-:W-:Y:S01]  /*b300*/  ISETP.EQ.U32.AND P5, PT, R26, R5, PT ;  /* 0x000000051a00720c */ /* 0x000fe20003fa2070 */
[----:B------:R-:W-:Y:S01]  /*b310*/  VIADD R5, R25, 0x7 ;  /* 0x0000000719057836 */ /* 0x000fe20000000000 */
[----:B------:R-:W-:Y:S01]  /*b320*/  ISETP.NE.AND P4, PT, R14, R16, PT ;  /* 0x000000100e00720c */ /* 0x000fe20003f85270 */
[----:B------:R-:W-:Y:S01]  /*b330*/  BSSY.RECONVERGENT B0, `(.L_x_551) ;  /* 0x000012a000007945 */ /* 0x000fe20003800200 */
[----:B------:R-:W-:-:S02]  /*b340*/  SEL R35, RZ, 0x1, !P2 ;  /* 0x00000001ff237807 */ /* 0x000fc40005000000 */
[----:B------:R-:W-:Y:S02]  /*b350*/  ISETP.EQ.OR.EX P4, PT, R30, RZ, P4, P5 ;  /* 0x000000ff1e00720c */ /* 0x000fe40002782750 */
[----:B------:R-:W-:Y:S02]  /*b360*/  ISETP.EQ.U32.AND P5, PT, R26, R5, PT ;  /* 0x000000051a00720c */ /* 0x000fe40003fa2070 */
[----:B------:R-:W-:Y:S02]  /*b370*/  SEL R5, RZ, 0x1, !P3 ;  /* 0x00000001ff057807 */ /* 0x000fe40005800000 */
[----:B------:R-:W-:Y:S02]  /*b380*/  ISETP.EQ.OR.EX P6, PT, R30, RZ, P6, P5 ;  /* 0x000000ff1e00720c */ /* 0x000fe400037c2750 */
[----:B------:R-:W-:Y:S02]  /*b390*/  ISETP.NE.AND P5, PT, R7, RZ, PT ;  /* 0x000000ff0700720c */ /* 0x000fe40003fa5270 */
[----:B------:R-:W-:-:S02]  /*b3a0*/  SEL R36, RZ, 0x1, !P1 ;  /* 0x00000001ff247807 */ /* 0x000fc40004800000 */
[----:B------:R-:W-:Y:S02]  /*b3b0*/  SEL R4, R9, RZ, !P5 ;  /* 0x000000ff09047207 */ /* 0x000fe40006800000 */
[----:B------:R-:W-:Y:S01]  /*b3c0*/  IADD3 R49, P5, PT, R27, R24, RZ ;  /* 0x000000181b317210 */ /* 0x000fe20007fbe0ff */
[----:B0-----:R-:W-:Y:S01]  /*b3d0*/  ULEA UR4, UR5, UR4, 0x18 ;  /* 0x0000000405047291 */ /* 0x001fe2000f8ec0ff */
[----:B------:R-:W-:Y:S01]  /*b3e0*/  SEL R37, RZ, 0x1, !P0 ;  /* 0x00000001ff257807 */ /* 0x000fe20004000000 */
[----:B------:R-:W-:Y:S01]  /*b3f0*/  IMAD.IADD R11, R11, 0x1, R4 ;  /* 0x000000010b0b7824 */ /* 0x000fe200078e0204 */
[----:B------:R-:W-:Y:S01]  /*b400*/  SEL R44, RZ, 0x1, !P6 ;  /* 0x00000001ff2c7807 */ /* 0x000fe20007000000 */
[----:B------:R-:W-:Y:S01]  /*b410*/  IMAD.X R46, RZ, RZ, R0, P5 ;  /* 0x000000ffff2e7224 */ /* 0x000fe200028e0600 */
[----:B------:R-:W-:Y:S02]  /*b420*/  IADD3 R32, P5, PT, R28, R5, RZ ;  /* 0x000000051c207210 */ /* 0x000fe40007fbe0ff */
[----:B------:R-:W-:-:S02]  /*b430*/  SEL R5, RZ, 0x1, !P4 ;  /* 0x00000001ff057807 */ /* 0x000fc40006000000 */
[----:B------:R-:W-:Y:S01]  /*b440*/  LDS R42, [UR4+0xc0] ;  /* 0x0000c004ff2a7984 */ /* 0x000fe20008000800 */
[----:B------:R-:W-:Y:S01]  /*b450*/  IMAD.X R41, RZ, RZ, R39, P5 ;  /* 0x000000ffff297224 */ /* 0x000fe200028e0627 */
[----:B------:R-:W-:-:S05]  /*b460*/  IADD3 R34, P5, PT, R32, R5, RZ ;  /* 0x0000000520227210 */ /* 0x000fca0007fbe0ff */
[----:B------:R-:W-:Y:S01]  /*b470*/  IMAD.X R43, RZ, RZ, R41, P5 ;  /* 0x000000ffff2b7224 */ /* 0x000fe200028e0629 */
[----:B------:R-:W-:-:S05]  /*b480*/  IADD3 R35, P5, PT, R34, R35, RZ ;  /* 0x0000002322237210 */ /* 0x000fca0007fbe0ff */
[----:B------:R-:W-:Y:S01]  /*b490*/  IMAD.X R38, RZ, RZ, R43, P5 ;  /* 0x000000ffff267224 */ /* 0x000fe200028e062b */
[----:B------:R-:W-:-:S05]  /*b4a0*/  IADD3 R36, P5, PT, R35, R36, RZ ;  /* 0x0000002423247210 */ /* 0x000fca0007fbe0ff */
[----:B------:R-:W-:Y:S01]  /*b4b0*/  IMAD.X R45, RZ, RZ, R38, P5 ;  /* 0x000000ffff2d7224 */ /* 0x000fe200028e0626 */
[----:B------:R-:W-:-:S05]  /*b4c0*/  IADD3 R37, P5, PT, R36, R37, RZ ;  /* 0x0000002524257210 */ /* 0x000fca0007fbe0ff */
[----:B------:R-:W-:Y:S01]  /*b4d0*/  IMAD.X R40, RZ, RZ, R45, P5 ;  /* 0x000000ffff287224 */ /* 0x000fe200028e062d */
[----:B------:R-:W-:-:S04]  /*b4e0*/  ISETP.NE.AND P5, PT, R31, RZ, PT ;  /* 0x000000ff1f00720c */ /* 0x000fc80003fa5270 */
[----:B------:R-:W-:Y:S02]  /*b4f0*/  SEL R4, R11, RZ, !P5 ;  /* 0x000000ff0b047207 */ /* 0x000fe40006800000 */
[----:B------:R-:W-:-:S03]  /*b500*/  IADD3 R47, P5, PT, R37, R44, RZ ;  /* 0x0000002c252f7210 */ /* 0x000fc60007fbe0ff */
[----:B------:R-:W-:Y:S02]  /*b510*/  IMAD.IADD R13, R13, 0x1, R4 ;  /* 0x000000010d0d7824 */ /* 0x000fe400078e0204 */
[----:B------:R-:W-:-:S03]  /*b520*/  IMAD.X R44, RZ, RZ, R40, P5 ;  /* 0x000000ffff2c7224 */ /* 0x000fc600028e0628 */
[----:B------:R-:W-:-:S05]  /*b530*/  SEL R4, R13, RZ, !P3 ;  /* 0x000000ff0d047207 */ /* 0x000fca0005800000 */
[----:B------:R-:W-:Y:S02]  /*b540*/  IMAD.IADD R15, R15, 0x1, R4 ;  /* 0x000000010f0f7824 */ /* 0x000fe400078e0204 */
[----:B------:R-:W0:Y:S03]  /*b550*/  LDS.64 R4, [UR4+0xc8] ;  /* 0x0000c804ff047984 */ /* 0x000e260008000a00 */
[----:B------:R-:W-:-:S05]  /*b560*/  SEL R6, R15, RZ, !P4 ;  /* 0x000000ff0f067207 */ /* 0x000fca0006000000 */
[----:B------:R-:W-:-:S05]  /*b570*/  IMAD.IADD R17, R17, 0x1, R6 ;  /* 0x0000000111117824 */ /* 0x000fca00078e0206 */
[----:B------:R-:W-:-:S05]  /*b580*/  SEL R6, R17, RZ, !P2 ;  /* 0x000000ff11067207 */ /* 0x000fca0005000000 */
[----:B------:R-:W-:Y:S02]  /*b590*/  IMAD.IADD R19, R19, 0x1, R6 ;  /* 0x0000000113137824 */ /* 0x000fe400078e0206 */
[----:B------:R-:W1:Y:S03]  /*b5a0*/  LDS.64 R6, [UR4+0xb8] ;  /* 0x0000b804ff067984 */ /* 0x000e660008000a00 */
[----:B------:R-:W-:-:S05]  /*b5b0*/  SEL R24, R19, RZ, !P1 ;  /* 0x000000ff13187207 */ /* 0x000fca0004800000 */
[----:B------:R-:W-:-:S05]  /*b5c0*/  IMAD.IADD R21, R21, 0x1, R24 ;  /* 0x0000000115157824 */ /* 0x000fca00078e0218 */
[----:B------:R-:W-:-:S05]  /*b5d0*/  SEL R24, R21, RZ, !P0 ;  /* 0x000000ff15187207 */ /* 0x000fca0004000000 */
[----:B------:R-:W-:Y:S01]  /*b5e0*/  IMAD.IADD R23, R23, 0x1, R24 ;  /* 0x0000000117177824 */ /* 0x000fe200078e0218 */
[----:B0-----:R-:W-:-:S04]  /*b5f0*/  ISETP.GE.U32.AND P5, PT, R4, 0x101, PT ;  /* 0x000001010400780c */ /* 0x001fc80003fa6070 */
[----:B------:R-:W-:Y:S02]  /*b600*/  SEL R24, R23, RZ, !P6 ;  /* 0x000000ff17187207 */ /* 0x000fe40007000000 */
[----:B------:R-:W-:-:S03]  /*b610*/  ISETP.GE.AND.EX P5, PT, R5, RZ, PT, P5 ;  /* 0x000000ff0500720c */ /* 0x000fc60003fa6350 */
[----:B------:R-:W-:-:S10]  /*b620*/  IMAD.IADD R3, R3, 0x1, R24 ;  /* 0x0000000103037824 */ /* 0x000fd400078e0218 */
[----:B------:R-:W-:Y:S05]  /*b630*/  @!P5 BRA `(.L_x_552) ;  /* 0x000000080008d947 */ /* 0x000fea0003800000 */
[----:B------:R-:W-:Y:S01]  /*b640*/  ISETP.NE.U32.AND P5, PT, R26, R25, PT ;  /* 0x000000191a00720c */ /* 0x000fe20003fa5070 */
[----:B------:R-:W-:Y:S01]  /*b650*/  IMAD.MOV.U32 R0, RZ, RZ, 0x9 ;  /* 0x00000009ff007424 */ /* 0x000fe200078e00ff */
[----:B------:R-:W0:Y:S01]  /*b660*/  LDS.64 R24, [UR4+0xa8] ;  /* 0x0000a804ff187984 */ /* 0x000e220008000a00 */
[----:B------:R-:W-:Y:S01]  /*b670*/  ISETP.NE.AND P6, PT, R8, R10, PT ;  /* 0x0000000a0800720c */ /* 0x000fe20003fc5270 */
[----:B------:R-:W2:Y:S01]  /*b680*/  LDCU.128 UR16, c[0x0][0x390] ;  /* 0x00007200ff1077ac */ /* 0x000ea20008000c00 */
[----:B------:R-:W-:Y:S01]  /*b690*/  BSSY.RECONVERGENT B1, `(.L_x_553) ;  /* 0x000007b000017945 */ /* 0x000fe20003800200 */
[----:B------:R-:W-:Y:S01]  /*b6a0*/  BAR.SYNC.DEFER_BLOCKING 0x0 ;  /* 0x0000000000007b1d */ /* 0x000fe20000010000 */
[----:B------:R-:W-:Y:S02]  /*b6b0*/  ISETP.NE.AND.EX P5, PT, R30, RZ, !P6, P5 ;  /* 0x000000ff1e00720c */ /* 0x000fe400077a5350 */
[----:B------:R-:W-:Y:S01]  /*b6c0*/  ISETP.NE.AND P6, PT, R31, RZ, PT ;  /* 0x000000ff1f00720c */ /* 0x000fe20003fc5270 */
[----:B------:R-:W-:-:S10]  /*b6d0*/  IMAD R31, R33, R0, 0x7 ;  /* 0x00000007211f7424 */ /* 0x000fd400078e0200 */
[--C-:B0-----:R-:W-:Y:S02]  /*b6e0*/  @!P5 IMAD.IADD R27, R27, 0x1, -R24.reuse ;  /* 0x000000011b1bd824 */ /* 0x101fe400078e0a18 */
[--C-:B------:R-:W-:Y:S02]  /*b6f0*/  @P6 IMAD.IADD R49, R49, 0x1, -R24.reuse ;  /* 0x0000000131316824 */ /* 0x100fe400078e0a18 */
[--C-:B------:R-:W-:Y:S01]  /*b700*/  @P3 IMAD.IADD R28, R28, 0x1, -R24.reuse ;  /* 0x000000011c1c3824 */ /* 0x100fe200078e0a18 */
[----:B------:R-:W-:Y:S01]  /*b710*/  @!P5 LEA R27, R27, UR4, 0x3 ;  /* 0x000000041b1bdc11 */ /* 0x000fe2000f8e18ff */
[--C-:B------:R-:W-:Y:S01]  /*b720*/  @P4 IMAD.IADD R32, R32, 0x1, -R24.reuse ;  /* 0x0000000120204824 */ /* 0x100fe200078e0a18 */
[----:B------:R-:W-:Y:S01]  /*b730*/  @P6 LEA R49, R49, UR4, 0x3 ;  /* 0x0000000431316c11 */ /* 0x000fe2000f8e18ff */
[--C-:B------:R-:W-:Y:S01]  /*b740*/  @P2 IMAD.IADD R34, R34, 0x1, -R24.reuse ;  /* 0x0000000122222824 */ /* 0x100fe200078e0a18 */
[----:B------:R-:W-:Y:S01]  /*b750*/  @P3 LEA R28, R28, UR4, 0x3 ;  /* 0x000000041c1c3c11 */ /* 0x000fe2000f8e18ff */
[----:B------:R0:W-:Y:S01]  /*b760*/  @!P5 STS.64 [R27], R8 ;  /* 0x000000081b00d388 */ /* 0x0001e20000000a00 */
[----:B------:R-:W-:Y:S01]  /*b770*/  ISETP.NE.U32.AND P5, PT, R26, R31, PT ;  /* 0x0000001f1a00720c */ /* 0x000fe20003fa5070 */
[----:B------:R-:W-:Y:S01]  /*b780*/  IMAD R31, R33, R0, 0x8 ;  /* 0x00000008211f7424 */ /* 0x000fe200078e0200 */
[----:B------:R-:W-:Y:S01]  /*b790*/  @P4 LEA R32, R32, UR4, 0x3 ;  /* 0x0000000420204c11 */ /* 0x000fe2000f8e18ff */
[----:B------:R0:W-:Y:S01]  /*b7a0*/  @P6 STS.64 [R49], R10 ;  /* 0x0000000a31006388 */ /* 0x0001e20000000a00 */
[----:B------:R-:W-:Y:S01]  /*b7b0*/  ISETP.NE.AND P6, PT, R22, R2, PT ;  /* 0x000000021600720c */ /* 0x000fe20003fc5270 */
[--C-:B------:R-:W-:Y:S01]  /*b7c0*/  @P1 IMAD.IADD R35, R35, 0x1, -R24.reuse ;  /* 0x0000000123231824 */ /* 0x100fe200078e0a18 */
[----:B------:R-:W-:Y:S01]  /*b7d0*/  @P2 LEA R34, R34, UR4, 0x3 ;  /* 0x0000000422222c11 */ /* 0x000fe2000f8e18ff */
[----:B------:R0:W-:Y:S01]  /*b7e0*/  @P3 STS.64 [R28], R12 ;  /* 0x0000000c1c003388 */ /* 0x0001e20000000a00 */
[----:B------:R-:W-:Y:S01]  /*b7f0*/  ISETP.NE.AND.EX P5, PT, R30, RZ, !P6, P5 ;  /* 0x000000ff1e00720c */ /* 0x000fe200077a5350 */
[----:B------:R-:W-:Y:S01]  /*b800*/  @P0 IMAD.IADD R36, R36, 0x1, -R24 ;  /* 0x0000000124240824 */ /* 0x000fe200078e0a18 */
[----:B------:R-:W-:Y:S01]  /*b810*/  ISETP.NE.U32.AND P3, PT, R26, R31, PT ;  /* 0x0000001f1a00720c */ /* 0x000fe20003f65070 */
[----:B------:R0:W-:Y:S01]  /*b820*/  @P4 STS.64 [R32], R14 ;  /* 0x0000000e20004388 */ /* 0x0001e20000000a00 */
[----:B------:R-:W-:-:S02]  /*b830*/  ISETP.NE.AND P6, PT, R2, R29, PT ;  /* 0x0000001d0200720c */ /* 0x000fc40003fc5270 */
[----:B------:R-:W-:Y:S01]  /*b840*/  @P1 LEA R35, R35, UR4, 0x3 ;  /* 0x0000000423231c11 */ /* 0x000fe2000f8e18ff */
[----:B------:R0:W-:Y:S01]  /*b850*/  @P2 STS.64 [R34], R16 ;  /* 0x0000001022002388 */ /* 0x0001e20000000a00 */
[----:B------:R-:W-:Y:S02]  /*b860*/  ISETP.NE.AND.EX P3, PT, R30, RZ, !P6, P3 ;  /* 0x000000ff1e00720c */ /* 0x000fe40007765330 */
[----:B------:R-:W-:Y:S01]  /*b870*/  @P0 LEA R36, R36, UR4, 0x3 ;  /* 0x0000000424240c11 */ /* 0x000fe2000f8e18ff */
[----:B------:R0:W-:Y:S02]  /*b880*/  @P1 STS.64 [R35], R18 ;  /* 0x0000001223001388 */ /* 0x0001e40000000a00 */
[----:B------:R-:W-:Y:S02]  /*b890*/  @!P5 IMAD.IADD R37, R37, 0x1, -R24 ;  /* 0x000000012525d824 */ /* 0x000fe400078e0a18 */
[----:B------:R0:W-:Y:S01]  /*b8a0*/  @P0 STS.64 [R36], R20 ;  /* 0x0000001424000388 */ /* 0x0001e20000000a00 */
[----:B------:R-:W-:-:S02]  /*b8b0*/  ISETP.GT.U32.AND P0, PT, R4, R33, PT ;  /* 0x000000210400720c */ /* 0x000fc40003f04070 */
[----:B------:R-:W-:Y:S02]  /*b8c0*/  @!P5 LEA R37, R37, UR4, 0x3 ;  /* 0x000000042525dc11 */ /* 0x000fe4000f8e18ff */
[----:B------:R-:W-:Y:S01]  /*b8d0*/  ISETP.GT.U32.AND.EX P0, PT, R5, RZ, PT, P0 ;  /* 0x000000ff0500720c */ /* 0x000fe20003f04100 */
[----:B------:R-:W-:Y:S02]  /*b8e0*/  @!P3 IMAD.IADD R47, R47, 0x1, -R24 ;  /* 0x000000012f2fb824 */ /* 0x000fe400078e0a18 */
[----:B------:R0:W-:Y:S03]  /*b8f0*/  @!P5 STS.64 [R37], R22 ;  /* 0x000000162500d388 */ /* 0x0001e60000000a00 */
[----:B------:R-:W-:-:S05]  /*b900*/  @!P3 LEA R47, R47, UR4, 0x3 ;  /* 0x000000042f2fbc11 */ /* 0x000fca000f8e18ff */
[----:B------:R0:W-:Y:S01]  /*b910*/  @!P3 STS.64 [R47], R2 ;  /* 0x000000022f00b388 */ /* 0x0001e20000000a00 */
[----:B------:R-:W-:Y:S06]  /*b920*/  BAR.SYNC.DEFER_BLOCKING 0x0 ;  /* 0x0000000000007b1d */ /* 0x000fec0000010000 */
[----:B--2---:R-:W-:Y:S05]  /*b930*/  @!P0 BRA `(.L_x_554) ;  /* 0x0000000400408947 */ /* 0x004fea0003800000 */
[----:B0-----:R-:W-:Y:S01]  /*b940*/  IMAD.MOV.U32 R23, RZ, RZ, R33 ;  /* 0x000000ffff177224 */ /* 0x001fe200078e0021 */
[----:B------:R-:W-:Y:S01]  /*b950*/  BSSY.RECONVERGENT B2, `(.L_x_555) ;  /* 0x000002d000027945 */ /* 0x000fe20003800200 */
[----:B------:R-:W-:-:S03]  /*b960*/  IMAD.MOV.U32 R27, RZ, RZ, RZ ;  /* 0x000000ffff1b7224 */ /* 0x000fc600078e00ff */
        /* <DEDUP_REMOVED lines=9> */
[----:B------:R-:W-:Y:S05]  /*ba00*/  @!P1 BRA `(.L_x_556) ;  /* 0x0000000000849947 */ /* 0x000fea0003800000 */
        /* <DEDUP_REMOVED lines=16> */
.L_x_557:
[----:B0-----:R0:W2:Y:S01]  /*bb10*/  LDS.64 R10, [R0] ;  /* 0x00000000000a7984 */ /* 0x0010a20000000a00 */
        /* <DEDUP_REMOVED lines=13> */
[----:B--2---:R0:W-:Y:S04]  /*bbf0*/  STG.E desc[UR8][R2.64], R10 ;  /* 0x0000000a02007986 */ /* 0x0041e8000c101908 */
[----:B------:R0:W-:Y:S05]  /*bc00*/  STG.E desc[UR8][R8.64], R11 ;  /* 0x0000000b08007986 */ /* 0x0001ea000c101908 */
[----:B------:R-:W-:Y:S05]  /*bc10*/  @P1 BRA `(.L_x_557) ;  /* 0xfffffffc00bc1947 */ /* 0x000fea000383ffff */
.L_x_556:
[----:B------:R-:W-:Y:S05]  /*bc20*/  BSYNC.RECONVERGENT B2 ;  /* 0x0000000000027941 */ /* 0x000fea0003800200 */
.L_x_555:
[----:B------:R-:W-:Y:S05]  /*bc30*/  @!P0 BRA `(.L_x_554) ;  /* 0x0000000000808947 */ /* 0x000fea0003800000 */
.L_x_558:
[C---:B------:R-:W-:Y:S02]  /*bc40*/  LEA R0, R23.reuse, UR4, 0x3 ;  /* 0x0000000417007c11 */ /* 0x040fe4000f8e18ff */
[----:B0-----:R-:W-:Y:S01]  /*bc50*/  IADD3 R3, P0, PT, R24, R23, RZ ;  /* 0x0000001718037210 */ /* 0x001fe20007f1e0ff */
[----:B------:R-:W-:Y:S02]  /*bc60*/  VIADD R23, R23, 0x400 ;  /* 0x0000040017177836 */ /* 0x000fe40000000000 */
[----:B------:R-:W0:Y:S02]  /*bc70*/  LDS.64 R14, [R0] ;  /* 0x00000000000e7984 */ /* 0x000e240000000a00 */
[----:B------:R-:W-:Y:S02]  /*bc80*/  IMAD.X R2, R25, 0x1, R27, P0 ;  /* 0x0000000119027824 */ /* 0x000fe400000e061b */
[----:B------:R-:W2:Y:S01]  /*bc90*/  LDS.64 R16, [R0+0x800] ;  /* 0x0008000000107984 */ /* 0x000ea20000000a00 */
[----:B------:R-:W-:-:S02]  /*bca0*/  IMAD.SHL.U32 R12, R3, 0x4, RZ ;  /* 0x00000004030c7824 */ /* 0x000fc400078e00ff */
[----:B------:R-:W-:Y:S01]  /*bcb0*/  IMAD.X R8, RZ, RZ, R25, P0 ;  /* 0x000000ffff087224 */ /* 0x000fe200000e0619 */
[----:B------:R-:W3:Y:S01]  /*bcc0*/  LDS.64 R18, [R0+0x1000] ;  /* 0x0010000000127984 */ /* 0x000ee20000000a00 */
[C---:B------:R-:W-:Y:S01]  /*bcd0*/  SHF.L.U64.HI R2, R3.reuse, 0x2, R2 ;  /* 0x0000000203027819 */ /* 0x040fe20000010202 */
[----:B------:R-:W-:Y:S01]  /*bce0*/  IMAD.MOV.U32 R27, RZ, RZ, RZ ;  /* 0x000000ffff1b7224 */ /* 0x000fe200078e00ff */
[C---:B------:R-:W-:Y:S01]  /*bcf0*/  IADD3 R10, P0, PT, R12.reuse, UR16, RZ ;  /* 0x000000100c0a7c10 */ /* 0x040fe2000ff1e0ff */
[----:B------:R-:W4:Y:S01]  /*bd00*/  LDS.64 R20, [R0+0x1800] ;  /* 0x0018000000147984 */ /* 0x000f220000000a00 */
        /* <DEDUP_REMOVED lines=12> */
[----:B--2---:R0:W-:Y:S04]  /*bdd0*/  STG.E desc[UR8][R2.64+0x400], R16 ;  /* 0x0004001002007986 */ /* 0x0041e8000c101908 */
[----:B------:R0:W-:Y:S04]  /*bde0*/  STG.E desc[UR8][R8.64+0x400], R17 ;  /* 0x0004001108007986 */ /* 0x0001e8000c101908 */
[----:B---3--:R0:W-:Y:S04]  /*bdf0*/  STG.E desc[UR8][R2.64+0x800], R18 ;  /* 0x0008001202007986 */ /* 0x0081e8000c101908 */
[----:B------:R0:W-:Y:S04]  /*be00*/  STG.E desc[UR8][R8.64+0x800], R19 ;  /* 0x0008001308007986 */ /* 0x0001e8000c101908 */
[----:B----4-:R0:W-:Y:S04]  /*be10*/  STG.E desc[UR8][R2.64+0xc00], R20 ;  /* 0x000c001402007986 */ /* 0x0101e8000c101908 */
[----:B------:R0:W-:Y:S01]  /*be20*/  STG.E desc[UR8][R8.64+0xc00], R21 ;  /* 0x000c001508007986 */ /* 0x0001e2000c101908 */
[----:B------:R-:W-:Y:S05]  /*be30*/  @P0 BRA `(.L_x_558) ;  /* 0xfffffffc00800947 */ /* 0x000fea000383ffff */
.L_x_554:
[----:B------:R-:W-:Y:S05]  /*be40*/  BSYNC.RECONVERGENT B1 ;  /* 0x0000000000017941 */ /* 0x000fea0003800200 */
.L_x_553:
[----:B------:R-:W-:Y:S05]  /*be50*/  BRA `(.L_x_559) ;  /* 0x0000000400dc7947 */ /* 0x000fea0003800000 */
.L_x_552:
[----:B------:R-:W-:Y:S01]  /*be60*/  ISETP.NE.U32.AND P5, PT, R26, R25, PT ;  /* 0x000000191a00720c */ /* 0x000fe20003fa5070 */
[----:B------:R-:W-:Y:S01]  /*be70*/  IMAD.MOV.U32 R48, RZ, RZ, 0x9 ;  /* 0x00000009ff307424 */ /* 0x000fe200078e00ff */
[----:B------:R-:W-:Y:S01]  /*be80*/  ISETP.NE.AND P6, PT, R8, R10, PT ;  /* 0x0000000a0800720c */ /* 0x000fe20003fc5270 */
[----:B------:R-:W-:Y:S01]  /*be90*/  BSSY.RECONVERGENT B1, `(.L_x_560) ;  /* 0x000000d000017945 */ /* 0x000fe20003800200 */
[----:B------:R-:W-:Y:S01]  /*bea0*/  ISETP.NE.AND.EX P5, PT, R30, RZ, PT, P5 ;  /* 0x000000ff1e00720c */ /* 0x000fe20003fa5350 */
[----:B------:R-:W-:-:S12]  /*beb0*/  IMAD R51, R33, R48, 0x7 ;  /* 0x0000000721337424 */ /* 0x000fd800078e0230 */
[----:B------:R-:W-:Y:S05]  /*bec0*/  @!P6 BRA P5, `(.L_x_561) ;  /* 0x000000000024e947 */ /* 0x000fea0002800000 */
[----:B------:R-:W0:Y:S01]  /*bed0*/  LDCU.128 UR12, c[0x0][0x390] ;  /* 0x00007200ff0c77ac */ /* 0x000e220008000c00 */
[C---:B------:R-:W-:Y:S01]  /*bee0*/  IMAD.SHL.U32 R24, R27.reuse, 0x4, RZ ;  /* 0x000000041b187824 */ /* 0x040fe200078e00ff */
[----:B------:R-:W-:-:S04]  /*bef0*/  SHF.L.U64.HI R0, R27, 0x2, R0 ;  /* 0x000000021b007819 */ /* 0x000fc80000010200 */
[----:B0-----:R-:W-:-:S04]  /*bf00*/  IADD3 R4, P5, PT, R24, UR12, RZ ;  /* 0x0000000c18047c10 */ /* 0x001fc8000ffbe0ff */
[----:B------:R-:W-:Y:S02]  /*bf10*/  IADD3.X R5, PT, PT, R0, UR13, RZ, P5, !PT ;  /* 0x0000000d00057c10 */ /* 0x000fe4000affe4ff */
[----:B------:R-:W-:-:S03]  /*bf20*/  IADD3 R24, P5, PT, R24, UR14, RZ ;  /* 0x0000000e18187c10 */ /* 0x000fc6000ffbe0ff */
[----:B------:R0:W-:Y:S01]  /*bf30*/  STG.E desc[UR8][R4.64], R8 ;  /* 0x0000000804007986 */ /* 0x0001e2000c101908 */
[----:B------:R-:W-:-:S05]  /*bf40*/  IADD3.X R25, PT, PT, R0, UR15, RZ, P5, !PT ;  /* 0x0000000f00197c10 */ /* 0x000fca000affe4ff */
[----:B------:R0:W-:Y:S04]  /*bf50*/  STG.E desc[UR8][R24.64], R9 ;  /* 0x0000000918007986 */ /* 0x0001e8000c101908 */
.L_x_561:
[----:B------:R-:W-:Y:S05]  /*bf60*/  BSYNC.RECONVERGENT B1 ;  /* 0x0000000000017941 */ /* 0x000fea0003800200 */
.L_x_560:
[----:B------:R-:W-:Y:S01]  /*bf70*/  ISETP.NE.AND P6, PT, R31, RZ, PT ;  /* 0x000000ff1f00720c */ /* 0x000fe20003fc5270 */
[----:B------:R-:W-:Y:S01]  /*bf80*/  BSSY.RECONVERGENT B1, `(.L_x_562) ;  /* 0x000000d000017945 */ /* 0x000fe20003800200 */
[----:B------:R-:W-:Y:S01]  /*bf90*/  ISETP.NE.U32.AND P5, PT, R26, R51, PT ;  /* 0x000000331a00720c */ /* 0x000fe20003fa5070 */
[----:B0-----:R-:W-:-:S10]  /*bfa0*/  IMAD R25, R33, R48, 0x8 ;  /* 0x0000000821197424 */ /* 0x001fd400078e0230 */
[----:B------:R-:W-:Y:S05]  /*bfb0*/  @!P6 BRA `(.L_x_563) ;  /* 0x000000000024e947 */ /* 0x000fea0003800000 */
        /* <DEDUP_REMOVED lines=9> */
.L_x_563:
[----:B------:R-:W-:Y:S05]  /*c050*/  BSYNC.RECONVERGENT B1 ;  /* 0x0000000000017941 */ /* 0x000fea0003800200 */
.L_x_562:
[----:B------:R-:W-:Y:S01]  /*c060*/  BSSY.RECONVERGENT B1, `(.L_x_564) ;  /* 0x000000c000017945 */ /* 0x000fe20003800200 */
[----:B------:R-:W-:-:S03]  /*c070*/  ISETP.NE.U32.AND P6, PT, R26, R25, PT ;  /* 0x000000191a00720c */ /* 0x000fc60003fc5070 */
[----:B------:R-:W-:Y:S10]  /*c080*/  @!P3 BRA `(.L_x_565) ;  /* 0x000000000024b947 */ /* 0x000ff40003800000 */
[----:B------:R-:W2:Y:S01]  /*c090*/  LDCU.128 UR12, c[0x0][0x390] ;  /* 0x00007200ff0c77ac */ /* 0x000ea20008000c00 */
[C---:B0-----:R-:W-:Y:S01]  /*c0a0*/  IMAD.SHL.U32 R8, R28.reuse, 0x4, RZ ;  /* 0x000000041c087824 */ /* 0x041fe200078e00ff */
[----:B------:R-:W-:-:S04]  /*c0b0*/  SHF.L.U64.HI R28, R28, 0x2, R39 ;  /* 0x000000021c1c7819 */ /* 0x000fc80000010227 */
[----:B--2---:R-:W-:-:S04]  /*c0c0*/  IADD3 R4, P3, PT, R8, UR12, RZ ;  /* 0x0000000c08047c10 */ /* 0x004fc8000ff7e0ff */
[----:B------:R-:W-:Y:S02]  /*c0d0*/  IADD3.X R5, PT, PT, R28, UR13, RZ, P3, !PT ;  /* 0x0000000d1c057c10 */ /* 0x000fe40009ffe4ff */
[----:B------:R-:W-:-:S03]  /*c0e0*/  IADD3 R8, P3, PT, R8, UR14, RZ ;  /* 0x0000000e08087c10 */ /* 0x000fc6000ff7e0ff */
[----:B------:R2:W-:Y:S01]  /*c0f0*/  STG.E desc[UR8][R4.64], R12 ;  /* 0x0000000c04007986 */ /* 0x0005e2000c101908 */
[----:B------:R-:W-:-:S05]  /*c100*/  IADD3.X R9, PT, PT, R28, UR15, RZ, P3, !PT ;  /* 0x0000000f1c097c10 */ /* 0x000fca0009ffe4ff */
[----:B------:R2:W-:Y:S04]  /*c110*/  STG.E desc[UR8][R8.64], R13 ;  /* 0x0000000d08007986 */ /* 0x0005e8000c101908 */
.L_x_565:
[----:B------:R-:W-:Y:S05]  /*c120*/  BSYNC.RECONVERGENT B1 ;  /* 0x0000000000017941 */ /* 0x000fea0003800200 */
.L_x_564:
[----:B------:R-:W-:Y:S04]  /*c130*/  BSSY.RECONVERGENT B1, `(.L_x_566) ;  /* 0x000000b000017945 */ /* 0x000fe80003800200 */
[----:B------:R-:W-:Y:S05]  /*c140*/  @!P4 BRA `(.L_x_567) ;  /* 0x000000000024c947 */ /* 0x000fea0003800000 */
[----:B------:R-:W3:Y:S01]  /*c150*/  LDCU.128 UR12, c[0x0][0x390] ;  /* 0x00007200ff0c77ac */ /* 0x000ee20008000c00 */
[C---:B0-2---:R-:W-:Y:S01]  /*c160*/  IMAD.SHL.U32 R8, R32.reuse, 0x4, RZ ;  /* 0x0000000420087824 */ /* 0x045fe200078e00ff */
[----:B------:R-:W-:-:S04]  /*c170*/  SHF.L.U64.HI R32, R32, 0x2, R41 ;  /* 0x0000000220207819 */ /* 0x000fc80000010229 */
[C---:B---3--:R-:W-:Y:S02]  /*c180*/  IADD3 R4, P3, PT, R8.reuse, UR12, RZ ;  /* 0x0000000c08047c10 */ /* 0x048fe4000ff7e0ff */
[----:B------:R-:W-:Y:S02]  /*c190*/  IADD3 R8, P4, PT, R8, UR14, RZ ;  /* 0x0000000e08087c10 */ /* 0x000fe4000ff9e0ff */
[C---:B------:R-:W-:Y:S02]  /*c1a0*/  IADD3.X R5, PT, PT, R32.reuse, UR13, RZ, P3, !PT ;  /* 0x0000000d20057c10 */ /* 0x040fe40009ffe4ff */
[----:B------:R-:W-:-:S03]  /*c1b0*/  IADD3.X R9, PT, PT, R32, UR15, RZ, P4, !PT ;  /* 0x0000000f20097c10 */ /* 0x000fc6000a7fe4ff */
[----:B------:R3:W-:Y:S04]  /*c1c0*/  STG.E desc[UR8][R4.64], R14 ;  /* 0x0000000e04007986 */ /* 0x0007e8000c101908 */
[----:B------:R3:W-:Y:S02]  /*c1d0*/  STG.E desc[UR8][R8.64], R15 ;  /* 0x0000000f08007986 */ /* 0x0007e4000c101908 */
.L_x_567:
[----:B------:R-:W-:Y:S05]  /*c1e0*/  BSYNC.RECONVERGENT B1 ;  /* 0x0000000000017941 */ /* 0x000fea0003800200 */
.L_x_566:
[----:B------:R-:W-:Y:S01]  /*c1f0*/  BSSY.RECONVERGENT B1, `(.L_x_568) ;  /* 0x000000f000017945 */ /* 0x000fe20003800200 */
[----:B------:R-:W-:Y:S02]  /*c200*/  ISETP.NE.AND P4, PT, R22, R2, PT ;  /* 0x000000021600720c */ /* 0x000fe40003f85270 */
[----:B------:R-:W-:Y:S02]  /*c210*/  ISETP.NE.AND P3, PT, R2, R29, PT ;  /* 0x0000001d0200720c */ /* 0x000fe40003f65270 */
[C---:B------:R-:W-:Y:S02]  /*c220*/  ISETP.NE.AND.EX P5, PT, R30.reuse, RZ, PT, P5 ;  /* 0x000000ff1e00720c */ /* 0x040fe40003fa5350 */
[----:B------:R-:W-:Y:S01]  /*c230*/  ISETP.NE.AND.EX P6, PT, R30, RZ, PT, P6 ;  /* 0x000000ff1e00720c */ /* 0x000fe20003fc5360 */
[----:B------:R-:W-:-:S12]  /*c240*/  @!P2 BRA `(.L_x_569) ;  /* 0x000000000024a947 */ /* 0x000fd80003800000 */
[----:B------:R-:W4:Y:S01]  /*c250*/  LDCU.128 UR12, c[0x0][0x390] ;  /* 0x00007200ff0c77ac */ /* 0x000f220008000c00 */
[C---:B0-23--:R-:W-:Y:S01]  /*c260*/  IMAD.SHL.U32 R8, R34.reuse, 0x4, RZ ;  /* 0x0000000422087824 */ /* 0x04dfe200078e00ff */
[----:B------:R-:W-:-:S04]  /*c270*/  SHF.L.U64.HI R34, R34, 0x2, R43 ;  /* 0x0000000222227819 */ /* 0x000fc8000001022b */
[----:B----4-:R-:W-:-:S04]  /*c280*/  IADD3 R4, P2, PT, R8, UR12, RZ ;  /* 0x0000000c08047c10 */ /* 0x010fc8000ff5e0ff */
[----:B------:R-:W-:Y:S02]  /*c290*/  IADD3.X R5, PT, PT, R34, UR13, RZ, P2, !PT ;  /* 0x0000000d22057c10 */ /* 0x000fe400097fe4ff */
[----:B------:R-:W-:-:S03]  /*c2a0*/  IADD3 R8, P2, PT, R8, UR14, RZ ;  /* 0x0000000e08087c10 */ /* 0x000fc6000ff5e0ff */
[----:B------:R4:W-:Y:S01]  /*c2b0*/  STG.E desc[UR8][R4.64], R16 ;  /* 0x0000001004007986 */ /* 0x0009e2000c101908 */
[----:B------:R-:W-:-:S05]  /*c2c0*/  IADD3.X R9, PT, PT, R34, UR15, RZ, P2, !PT ;  /* 0x0000000f22097c10 */ /* 0x000fca00097fe4ff */
[----:B------:R4:W-:Y:S04]  /*c2d0*/  STG.E desc[UR8][R8.64], R17 ;  /* 0x0000001108007986 */ /* 0x0009e8000c101908 */
.L_x_569:
[----:B------:R-:W-:Y:S05]  /*c2e0*/  BSYNC.RECONVERGENT B1 ;  /* 0x0000000000017941 */ /* 0x000fea0003800200 */
.L_x_568:
[----:B------:R-:W-:Y:S04]  /*c2f0*/  BSSY.RECONVERGENT B1, `(.L_x_570) ;  /* 0x000000b000017945 */ /* 0x000fe80003800200 */
[----:B------:R-:W-:Y:S05]  /*c300*/  @!P1 BRA `(.L_x_571) ;  /* 0x0000000000249947 */ /* 0x000fea0003800000 */
[----:B------:R-:W5:Y:S01]  /*c310*/  LDCU.128 UR12, c[0x0][0x390] ;  /* 0x00007200ff0c77ac */ /* 0x000f620008000c00 */
[C---:B0-234-:R-:W-:Y:S01]  /*c320*/  IMAD.SHL.U32 R8, R35.reuse, 0x4, RZ ;  /* 0x0000000423087824 */ /* 0x05dfe200078e00ff */
[----:B------:R-:W-:-:S04]  /*c330*/  SHF.L.U64.HI R35, R35, 0x2, R38 ;  /* 0x0000000223237819 */ /* 0x000fc80000010226 */
[C---:B-----5:R-:W-:Y:S02]  /*c340*/  IADD3 R4, P1, PT, R8.reuse, UR12, RZ ;  /* 0x0000000c08047c10 */ /* 0x060fe4000ff3e0ff */
[----:B------:R-:W-:Y:S02]  /*c350*/  IADD3 R8, P2, PT, R8, UR14, RZ ;  /* 0x0000000e08087c10 */ /* 0x000fe4000ff5e0ff */
[C---:B------:R-:W-:Y:S02]  /*c360*/  IADD3.X R5, PT, PT, R35.reuse, UR13, RZ, P1, !PT ;  /* 0x0000000d23057c10 */ /* 0x040fe40008ffe4ff */
[----:B------:R-:W-:-:S03]  /*c370*/  IADD3.X R9, PT, PT, R35, UR15, RZ, P2, !PT ;  /* 0x0000000f23097c10 */ /* 0x000fc600097fe4ff */
[----:B------:R0:W-:Y:S04]  /*c380*/  STG.E desc[UR8][R4.64], R18 ;  /* 0x0000001204007986 */ /* 0x0001e8000c101908 */
[----:B------:R0:W-:Y:S02]  /*c390*/  STG.E desc[UR8][R8.64], R19 ;  /* 0x0000001308007986 */ /* 0x0001e4000c101908 */
.L_x_571:
[----:B------:R-:W-:Y:S05]  /*c3a0*/  BSYNC.RECONVERGENT B1 ;  /* 0x0000000000017941 */ /* 0x000fea0003800200 */
.L_x_570:
        /* <DEDUP_REMOVED lines=11> */
.L_x_573:
[----:B------:R-:W-:Y:S05]  /*c460*/  BSYNC.RECONVERGENT B1 ;  /* 0x0000000000017941 */ /* 0x000fea0003800200 */
.L_x_572:
[----:B------:R-:W-:Y:S04]  /*c470*/  BSSY.RECONVERGENT B1, `(.L_x_574) ;  /* 0x000000b000017945 */ /* 0x000fe80003800200 */
[----:B------:R-:W-:Y:S05]  /*c480*/  @!P4 BRA P5, `(.L_x_575) ;  /* 0x000000000024c947 */ /* 0x000fea0002800000 */
        /* <DEDUP_REMOVED lines=9> */
.L_x_575:
[----:B------:R-:W-:Y:S05]  /*c520*/  BSYNC.RECONVERGENT B1 ;  /* 0x0000000000017941 */ /* 0x000fea0003800200 */
.L_x_574:
        /* <DEDUP_REMOVED lines=10> */
.L_x_559:
[----:B------:R-:W-:Y:S05]  /*c5d0*/  BSYNC.RECONVERGENT B0 ;  /* 0x0000000000007941 */ /* 0x000fea0003800200 */
.L_x_551:
[----:B------:R-:W-:-:S13]  /*c5e0*/  ISETP.NE.AND P0, PT, R33, 0xff, PT ;  /* 0x000000ff2100780c */ /* 0x000fda0003f05270 */
[----:B------:R-:W-:Y:S05]  /*c5f0*/  @P0 EXIT ;  /* 0x000000000000094d */ /* 0x000fea0003800000 */
[----:B0-234-:R-:W0:Y:S01]  /*c600*/  LDC.64 R8, c[0x0][0x3a0] ;  /* 0x0000e800ff087b82 */ /* 0x01de220000000a00 */
[----:B------:R-:W-:-:S04]  /*c610*/  ISETP.NE.U32.AND P0, PT, R26, 0x900, PT ;  /* 0x000009001a00780c */ /* 0x000fc80003f05070 */
[----:B------:R-:W-:-:S13]  /*c620*/  ISETP.NE.AND.EX P0, PT, R30, RZ, PT, P0 ;  /* 0x000000ff1e00720c */ /* 0x000fda0003f05300 */
[----:B------:R-:W-:Y:S05]  /*c630*/  @P0 BRA `(.L_x_576) ;  /* 0x00000000002c0947 */ /* 0x000fea0003800000 */
[----:B------:R-:W2:Y:S01]  /*c640*/  LDCU.128 UR4, c[0x0][0x390] ;  /* 0x00007200ff0477ac */ /* 0x000ea20008000c00 */
[C---:B-1----:R-:W-:Y:S01]  /*c650*/  IMAD.SHL.U32 R4, R6.reuse, 0x4, RZ ;  /* 0x0000000406047824 */ /* 0x042fe200078e00ff */
[----:B------:R-:W-:-:S04]  /*c660*/  SHF.L.U64.HI R0, R6, 0x2, R7 ;  /* 0x0000000206007819 */ /* 0x000fc80000010207 */
[C---:B--2---:R-:W-:Y:S02]  /*c670*/  IADD3 R2, P0, PT, R4.reuse, UR4, RZ ;  /* 0x0000000404027c10 */ /* 0x044fe4000ff1e0ff */
[----:B------:R-:W-:Y:S02]  /*c680*/  IADD3 R4, P1, PT, R4, UR6, RZ ;  /* 0x0000000604047c10 */ /* 0x000fe4000ff3e0ff */
[C---:B------:R-:W-:Y:S02]  /*c690*/  IADD3.X R3, PT, PT, R0.reuse, UR5, RZ, P0, !PT ;  /* 0x0000000500037c10 */ /* 0x040fe400087fe4ff */
[----:B------:R-:W-:Y:S02]  /*c6a0*/  IADD3.X R5, PT, PT, R0, UR7, RZ, P1, !PT ;  /* 0x0000000700057c10 */ /* 0x000fe40008ffe4ff */
[----:B------:R-:W-:Y:S01]  /*c6b0*/  IADD3 R6, P0, PT, R6, 0x1, RZ ;  /* 0x0000000106067810 */ /* 0x000fe20007f1e0ff */
[----:B------:R2:W-:Y:S04]  /*c6c0*/  STG.E desc[UR8][R2.64], R29 ;  /* 0x0000001d02007986 */ /* 0x0005e8000c101908 */
[----:B------:R2:W-:Y:S01]  /*c6d0*/  STG.E desc[UR8][R4.64], R42 ;  /* 0x0000002a04007986 */ /* 0x0005e2000c101908 */
[----:B------:R-:W-:-:S07]  /*c6e0*/  IMAD.X R7, RZ, RZ, R7, P0 ;  /* 0x000000ffff077224 */ /* 0x000fce00000e0607 */
.L_x_576:
[----:B01----:R-:W-:Y:S01]  /*c6f0*/  STG.E.64 desc[UR8][R8.64], R6 ;  /* 0x0000000608007986 */ /* 0x003fe2000c101b08 */
[----:B------:R-:W-:Y:S05]  /*c700*/  EXIT ;  /* 0x000000000000794d */ /* 0x000fea0003800000 */
.L_x_435:
[----:B------:R-:W-:Y:S01]  /*c710*/  BSSY B0, `(.L_x_577) ;  /* 0x0000006000007945 */ /* 0x000fe20003800000 */
[----:B------:R-:W-:Y:S01]  /*c720*/  PLOP3.LUT P4, PT, P0, PT, PT, 0x8, 0x80 ;  /* 0x000000000080781c */ /* 0x000fe2000078e170 */
[----:B------:R-:W-:-:S12]  /*c730*/  IMAD.MOV.U32 R34, RZ, RZ, -0x1 ;  /* 0xffffffffff227424 */ /* 0x000fd800078e00ff */
[----:B0-----:R-:W-:Y:S05]  /*c740*/  WARPSYNC.COLLECTIVE R34, `(.L_x_578) ;  /* 0x0000000022087348 */ /* 0x001fea0003c00000 */
[----:B------:R-:W-:Y:S01]  /*c750*/  VOTE.ANY P4, P4 ;  /* 0x0000000000ff7806 */ /* 0x000fe20002080100 */
[----:B0-----:R-:W-:-:S12]  /*c760*/  ENDCOLLECTIVE ;  /* 0x000000000000791b */ /* 0x001fd80003800000 */
.L_x_578:
[----:B------:R-:W-:Y:S05]  /*c770*/  BSYNC B0 ;  /* 0x0000000000007941 */ /* 0x000fea0003800000 */
.L_x_577:
[----:B------:R-:W-:Y:S01]  /*c780*/  PLOP3.LUT P0, PT, P4, PT, PT, 0x80, 0x8 ;  /* 0x000000000008781c */ /* 0x000fe2000270f070 */
[----:B------:R-:W-:-:S12]  /*c790*/  BRA `(.L_x_579) ;  /* 0xffffff7000787947 */ /* 0x000fd8000383ffff */
.L_x_437:
[----:B------:R-:W0:Y:S01]  /*c7a0*/  S2R R47, SR_GEMASK ;  /* 0x00000000002f7919 */ /* 0x000e220000003c00 */
[----:B------:R-:W-:Y:S01]  /*c7b0*/  BSSY B0, `(.L_x_580) ;  /* 0x0000006000007945 */ /* 0x000fe20003800000 */
[----:B------:R-:W-:Y:S01]  /*c7c0*/  PLOP3.LUT P4, PT, P0, PT, PT, 0x8, 0x80 ;  /* 0x000000000080781c */ /* 0x000fe2000078e170 */
[----:B------:R-:W-:-:S12]  /*c7d0*/  IMAD.MOV.U32 R34, RZ, RZ, -0x1 ;  /* 0xffffffffff227424 */ /* 0x000fd800078e00ff */
[----:B0-----:R-:W-:Y:S05]  /*c7e0*/  WARPSYNC.COLLECTIVE R34, `(.L_x_581) ;  /* 0x0000000022087348 */ /* 0x001fea0003c00000 */
[----:B------:R-:W-:Y:S01]  /*c7f0*/  VOTE.ANY R34, PT, P4 ;  /* 0x0000000000227806 */ /* 0x000fe200020e0100 */
[----:B0-----:R-:W-:Y:S06]  /*c800*/  ENDCOLLECTIVE ;  /* 0x000000000000791b */ /* 0x001fec0003800000 */
.L_x_581:
[----:B------:R-:W-:Y:S05]  /*c810*/  BSYNC B0 ;  /* 0x0000000000007941 */ /* 0x000fea0003800000 */
.L_x_580:
[----:B------:R-:W-:Y:S01]  /*c820*/  LOP3.LUT R34, R34, 0x80000000, R47, 0xec, !PT ;  /* 0x8000000022227812 */ /* 0x000fe200078eec2f */
[----:B------:R-:W-:-:S04]  /*c830*/  IMAD.MOV.U32 R4, RZ, RZ, 0x1 ;  /* 0x00000001ff047424 */ /* 0x000fc800078e00ff */
[----:B------:R-:W-:-:S05]  /*c840*/  VIADD R7, R34, 0xffffffff ;  /* 0xffffffff22077836 */ /* 0x000fca0000000000 */
[----:B------:R-:W-:Y:S01]  /*c850*/  LOP3.LUT R31, R34, R7, RZ, 0xc, !PT ;  /* 0x00000007221f7212 */ /* 0x000fe200078e0cff */
[----:B------:R-:W-:Y:S02]  /*c860*/  IMAD.MOV.U32 R7, RZ, RZ, R41 ;  /* 0x000000ffff077224 */ /* 0x000fe400078e0029 */
[----:B------:R-:W-:Y:S01]  /*c870*/  IMAD.MOV.U32 R34, RZ, RZ, -0x1 ;  /* 0xffffffffff227424 */ /* 0x000fe200078e00ff */
[----:B------:R0:W1:Y:S06]  /*c880*/  POPC R33, R31 ;  /* 0x0000001f00217309 */ /* 0x00006c0000000000 */
[----:B01----:R-:W-:Y:S05]  /*c890*/  WARPSYNC.COLLECTIVE R34, `(.L_x_582) ;  /* 0x0000000022087348 */ /* 0x003fea0003c00000 */
[----:B-1----:R1:W2:Y:S02]  /*c8a0*/  SHFL.DOWN P4, R6, R7, R4, R33 ;  /* 0x0800000407067389 */ /* 0x0022a40000080021 */
[----:B012---:R-:W-:Y:S05]  /*c8b0*/  ENDCOLLECTIVE ;  /* 0x000000000000791b */ /* 0x007fea0003800000 */
.L_x_582:
[----:B------:R-:W-:Y:S02]  /*c8c0*/  IMAD.MOV.U32 R7, RZ, RZ, R42 ;  /* 0x000000ffff077224 */ /* 0x000fe400078e002a */
[----:B------:R-:W-:-:S07]  /*c8d0*/  IMAD.MOV.U32 R30, RZ, RZ, R6 ;  /* 0x000000ffff1e7224 */ /* 0x000fce00078e0006 */
[----:B------:R-:W-:Y:S05]  /*c8e0*/  WARPSYNC.COLLECTIVE R34, `(.L_x_583) ;  /* 0x0000000022087348 */ /* 0x000fea0003c00000 */
[----:B------:R0:W1:Y:S02]  /*c8f0*/  SHFL.DOWN P4, R6, R7, R4, R33 ;  /* 0x0800000407067389 */ /* 0x0000640000080021 */
[----:B01----:R-:W-:Y:S05]  /*c900*/  ENDCOLLECTIVE ;  /* 0x000000000000791b */ /* 0x003fea0003800000 */
.L_x_583:
[----:B------:R-:W-:Y:S02]  /*c910*/  IMAD.MOV.U32 R7, RZ, RZ, R40 ;  /* 0x000000ffff077224 */ /* 0x000fe400078e0028 */
[----:B------:R-:W-:-:S07]  /*c920*/  IMAD.MOV.U32 R31, RZ, RZ, R6 ;  /* 0x000000ffff1f7224 */ /* 0x000fce00078e0006 */
[----:B------:R-:W-:Y:S05]  /*c930*/  WARPSYNC.COLLECTIVE R34, `(.L_x_584) ;  /* 0x0000000022087348 */ /* 0x000fea0003c00000 */
[----:B------:R0:W1:Y:S02]  /*c940*/  SHFL.DOWN P4, R6, R7, R4, R33 ;  /* 0x0800000407067389 */ /* 0x0000640000080021 */
[----:B01----:R-:W-:Y:S05]  /*c950*/  ENDCOLLECTIVE ;  /* 0x000000000000791b */ /* 0x003fea0003800000 */
.L_x_584:
[----:B------:R-:W-:Y:S05]  /*c960*/  BRA `(.L_x_585) ;  /* 0xffffff7000447947 */ /* 0x000fea000383ffff */
.L_x_438:
[----:B------:R-:W-:Y:S01]  /*c970*/  BSSY B0, `(.L_x_586) ;  /* 0x0000006000007945 */ /* 0x000fe20003800000 */
[----:B------:R-:W-:Y:S02]  /*c980*/  IMAD.MOV.U32 R4, RZ, RZ, 0x1 ;  /* 0x00000001ff047424 */ /* 0x000fe400078e00ff */
[----:B------:R-:W-:-:S07]  /*c990*/  IMAD.MOV.U32 R34, RZ, RZ, -0x1 ;  /* 0xffffffffff227424 */ /* 0x000fce00078e00ff */
[----:B------:R-:W-:Y:S05]  /*c9a0*/  WARPSYNC.COLLECTIVE R34, `(.L_x_587) ;  /* 0x0000000022087348 */ /* 0x000fea0003c00000 */
[----:B------:R0:W1:Y:S02]  /*c9b0*/  SHFL.DOWN P4, R6, R7, R4, R33 ;  /* 0x0800000407067389 */ /* 0x0000640000080021 */
[----:B01----:R-:W-:Y:S05]  /*c9c0*/  ENDCOLLECTIVE ;  /* 0x000000000000791b */ /* 0x003fea0003800000 */
.L_x_587:
[----:B------:R-:W-:Y:S05]  /*c9d0*/  BSYNC B0 ;  /* 0x0000000000007941 */ /* 0x000fea0003800000 */
.L_x_586:
[----:B------:R-:W-:Y:S05]  /*c9e0*/  BRA `(.L_x_588) ;  /* 0xffffff7000487947 */ /* 0x000fea000383ffff */
.L_x_439:
[----:B------:R-:W-:Y:S01]  /*c9f0*/  BSSY B0, `(.L_x_589) ;  /* 0x0000007000007945 */ /* 0x000fe20003800000 */
[----:B------:R-:W-:Y:S02]  /*ca00*/  IMAD.MOV.U32 R7, RZ, RZ, R41 ;  /* 0x000000ffff077224 */ /* 0x000fe400078e0029 */
[----:B------:R-:W-:Y:S02]  /*ca10*/  IMAD.MOV.U32 R4, RZ, RZ, 0x2 ;  /* 0x00000002ff047424 */ /* 0x000fe400078e00ff */
[----:B------:R-:W-:-:S07]  /*ca20*/  IMAD.MOV.U32 R34, RZ, RZ, -0x1 ;  /* 0xffffffffff227424 */ /* 0x000fce00078e00ff */
[----:B------:R-:W-:Y:S05]  /*ca30*/  WARPSYNC.COLLECTIVE R34, `(.L_x_590) ;  /* 0x0000000022087348 */ /* 0x000fea0003c00000 */
[----:B------:R0:W1:Y:S02]  /*ca40*/  SHFL.DOWN P4, R6, R7, R4, R33 ;  /* 0x0800000407067389 */ /* 0x0000640000080021 */
[----:B01----:R-:W-:Y:S05]  /*ca50*/  ENDCOLLECTIVE ;  /* 0x000000000000791b */ /* 0x003fea0003800000 */
.L_x_590:
[----:B------:R-:W-:Y:S05]  /*ca60*/  BSYNC B0 ;  /* 0x0000000000007941 */ /* 0x000fea0003800000 */
.L_x_589:
[----:B------:R-:W-:Y:S02]  /*ca70*/  IMAD.MOV.U32 R7, RZ, RZ, R42 ;  /* 0x000000ffff077224 */ /* 0x000fe400078e002a */
[----:B------:R-:W-:Y:S02]  /*ca80*/  IMAD.MOV.U32 R4, RZ, RZ, 0x2 ;  /* 0x00000002ff047424 */ /* 0x000fe400078e00ff */
[----:B------:R-:W-:Y:S02]  /*ca90*/  IMAD.MOV.U32 R34, RZ, RZ, -0x1 ;  /* 0xffffffffff227424 */ /* 0x000fe400078e00ff */
[----:B------:R-:W-:-:S07]  /*caa0*/  IMAD.MOV.U32 R30, RZ, RZ, R6 ;  /* 0x000000ffff1e7224 */ /* 0x000fce00078e0006 */
[----:B------:R-:W-:Y:S05]  /*cab0*/  WARPSYNC.COLLECTIVE R34, `(.L_x_591) ;  /* 0x0000000022087348 */ /* 0x000fea0003c00000 */
[----:B------:R0:W1:Y:S02]  /*cac0*/  SHFL.DOWN P4, R6, R7, R4, R33 ;  /* 0x0800000407067389 */ /* 0x0000640000080021 */
[----:B01----:R-:W-:Y:S05]  /*cad0*/  ENDCOLLECTIVE ;  /* 0x000000000000791b */ /* 0x003fea0003800000 */
.L_x_591:
[----:B------:R-:W-:Y:S02]  /*cae0*/  IMAD.MOV.U32 R7, RZ, RZ, R40 ;  /* 0x000000ffff077224 */ /* 0x000fe400078e0028 */
[----:B------:R-:W-:-:S07]  /*caf0*/  IMAD.MOV.U32 R31, RZ, RZ, R6 ;  /* 0x000000ffff1f7224 */ /* 0x000fce00078e0006 */
[----:B------:R-:W-:Y:S05]  /*cb00*/  WARPSYNC.COLLECTIVE R34, `(.L_x_592) ;  /* 0x0000000022087348 */ /* 0x000fea0003c00000 */
[----:B------:R0:W1:Y:S02]  /*cb10*/  SHFL.DOWN P4, R6, R7, R4, R33 ;  /* 0x0800000407067389 */ /* 0x0000640000080021 */
[----:B01----:R-:W-:Y:S05]  /*cb20*/  ENDCOLLECTIVE ;  /* 0x000000000000791b */ /* 0x003fea0003800000 */
.L_x_592:
[----:B------:R-:W-:Y:S05]  /*cb30*/  BRA `(.L_x_593) ;  /* 0xffffff7000107947 */ /* 0x000fea000383ffff */
.L_x_440:
[----:B------:R-:W-:Y:S01]  /*cb40*/  BSSY B0, `(.L_x_594) ;  /* 0x0000006000007945 */ /* 0x000fe20003800000 */
[----:B------:R-:W-:Y:S02]  /*cb50*/  IMAD.MOV.U32 R4, RZ, RZ, 0x2 ;  /* 0x00000002ff047424 */ /* 0x000fe400078e00ff */
[----:B------:R-:W-:-:S07]  /*cb60*/  IMAD.MOV.U32 R34, RZ, RZ, -0x1 ;  /* 0xffffffffff227424 */ /* 0x000fce00078e00ff */
[----:B0-----:R-:W-:Y:S05]  /*cb70*/  WARPSYNC.COLLECTIVE R34, `(.L_x_595) ;  /* 0x0000000022087348 */ /* 0x001fea0003c00000 */
[----:B------:R1:W2:Y:S02]  /*cb80*/  SHFL.DOWN P4, R6, R7, R4, R33 ;  /* 0x0800000407067389 */ /* 0x0002a40000080021 */
[----:B012---:R-:W-:Y:S05]  /*cb90*/  ENDCOLLECTIVE ;  /* 0x000000000000791b */ /* 0x007fea0003800000 */
.L_x_595:
[----:B------:R-:W-:Y:S05]  /*cba0*/  BSYNC B0 ;  /* 0x0000000000007941 */ /* 0x000fea0003800000 */
.L_x_594:
[----:B------:R-:W-:Y:S05]  /*cbb0*/  BRA `(.L_x_596) ;  /* 0xffffff7000147947 */ /* 0x000fea000383ffff */
.L_x_441:
[----:B------:R-:W-:Y:S01]  /*cbc0*/  BSSY B0, `(.L_x_597) ;  /* 0x0000007000007945 */ /* 0x000fe20003800000 */
[----:B------:R-:W-:Y:S02]  /*cbd0*/  IMAD.MOV.U32 R7, RZ, RZ, R41 ;  /* 0x000000ffff077224 */ /* 0x000fe400078e0029 */
[----:B------:R-:W-:Y:S02]  /*cbe0*/  IMAD.MOV.U32 R4, RZ, RZ, 0x4 ;  /* 0x00000004ff047424 */ /* 0x000fe400078e00ff */
[----:B------:R-:W-:-:S07]  /*cbf0*/  IMAD.MOV.U32 R34, RZ, RZ, -0x1 ;  /* 0xffffffffff227424 */ /* 0x000fce00078e00ff */
[----:B------:R-:W-:Y:S05]  /*cc00*/  WARPSYNC.COLLECTIVE R34, `(.L_x_598) ;  /* 0x0000000022087348 */ /* 0x000fea0003c00000 */
[----:B------:R0:W1:Y:S02]  /*cc10*/  SHFL.DOWN P4, R6, R7, R4, R33 ;  /* 0x0800000407067389 */ /* 0x0000640000080021 */
[----:B01----:R-:W-:Y:S05]  /*cc20*/  ENDCOLLECTIVE ;  /* 0x000000000000791b */ /* 0x003fea0003800000 */
.L_x_598:
[----:B------:R-:W-:Y:S05]  /*cc30*/  BSYNC B0 ;  /* 0x0000000000007941 */ /* 0x000fea0003800000 */
.L_x_597:
[----:B------:R-:W-:Y:S02]  /*cc40*/  IMAD.MOV.U32 R7, RZ, RZ, R42 ;  /* 0x000000ffff077224 */ /* 0x000fe400078e002a */
[----:B------:R-:W-:Y:S02]  /*cc50*/  IMAD.MOV.U32 R4, RZ, RZ, 0x4 ;  /* 0x00000004ff047424 */ /* 0x000fe400078e00ff */
[----:B------:R-:W-:Y:S02]  /*cc60*/  IMAD.MOV.U32 R34, RZ, RZ, -0x1 ;  /* 0xffffffffff227424 */ /* 0x000fe400078e00ff */
[----:B------:R-:W-:-:S07]  /*cc70*/  IMAD.MOV.U32 R30, RZ, RZ, R6 ;  /* 0x000000ffff1e7224 */ /* 0x000fce00078e0006 */
[----:B------:R-:W-:Y:S05]  /*cc80*/  WARPSYNC.COLLECTIVE R34, `(.L_x_599) ;  /* 0x0000000022087348 */ /* 0x000fea0003c00000 */
[----:B------:R0:W1:Y:S02]  /*cc90*/  SHFL.DOWN P4, R6, R7, R4, R33 ;  /* 0x0800000407067389 */ /* 0x0000640000080021 */
[----:B01----:R-:W-:Y:S05]  /*cca0*/  ENDCOLLECTIVE ;  /* 0x000000000000791b */ /* 0x003fea0003800000 */
.L_x_599:
[----:B------:R-:W-:Y:S02]  /*ccb0*/  IMAD.MOV.U32 R7, RZ, RZ, R40 ;  /* 0x000000ffff077224 */ /* 0x000fe400078e0028 */
[----:B------:R-:W-:-:S07]  /*ccc0*/  IMAD.MOV.U32 R31, RZ, RZ, R6 ;  /* 0x000000ffff1f7224 */ /* 0x000fce00078e0006 */
[----:B------:R-:W-:Y:S05]  /*ccd0*/  WARPSYNC.COLLECTIVE R34, `(.L_x_600) ;  /* 0x0000000022087348 */ /* 0x000fea0003c00000 */
[----:B------:R0:W1:Y:S02]  /*cce0*/  SHFL.DOWN P4, R6, R7, R4, R33 ;  /* 0x0800000407067389 */ /* 0x0000640000080021 */
[----:B01----:R-:W-:Y:S05]  /*ccf0*/  ENDCOLLECTIVE ;  /* 0x000000000000791b */ /* 0x003fea0003800000 */
.L_x_600:
[----:B------:R-:W-:Y:S05]  /*cd00*/  BRA `(.L_x_601) ;  /* 0xffffff6c00e07947 */ /* 0x000fea000383ffff */
.L_x_442:
[----:B------:R-:W-:Y:S01]  /*cd10*/  BSSY B0, `(.L_x_602) ;  /* 0x0000006000007945 */ /* 0x000fe20003800000 */
[----:B------:R-:W-:Y:S02]  /*cd20*/  IMAD.MOV.U32 R4, RZ, RZ, 0x4 ;  /* 0x00000004ff047424 */ /* 0x000fe400078e00ff */
[----:B------:R-:W-:-:S07]  /*cd30*/  IMAD.MOV.U32 R34, RZ, RZ, -0x1 ;  /* 0xffffffffff227424 */ /* 0x000fce00078e00ff */
[----:B0-----:R-:W-:Y:S05]  /*cd40*/  WARPSYNC.COLLECTIVE R34, `(.L_x_603) ;  /* 0x0000000022087348 */ /* 0x001fea0003c00000 */
[----:B------:R1:W2:Y:S02]  /*cd50*/  SHFL.DOWN P4, R6, R7, R4, R33 ;  /* 0x0800000407067389 */ /* 0x0002a40000080021 */
[----:B012---:R-:W-:Y:S05]  /*cd60*/  ENDCOLLECTIVE ;  /* 0x000000000000791b */ /* 0x007fea0003800000 */
.L_x_603:
[----:B------:R-:W-:Y:S05]  /*cd70*/  BSYNC B0 ;  /* 0x0000000000007941 */ /* 0x000fea0003800000 */
.L_x_602:
[----:B------:R-:W-:Y:S05]  /*cd80*/  BRA `(.L_x_604) ;  /* 0xffffff6c00e47947 */ /* 0x000fea000383ffff */
.L_x_443:
[----:B------:R-:W-:Y:S01]  /*cd90*/  BSSY B0, `(.L_x_605) ;  /* 0x0000007000007945 */ /* 0x000fe20003800000 */
[----:B------:R-:W-:Y:S02]  /*cda0*/  IMAD.MOV.U32 R7, RZ, RZ, R41 ;  /* 0x000000ffff077224 */ /* 0x000fe400078e0029 */
[----:B------:R-:W-:Y:S02]  /*cdb0*/  IMAD.MOV.U32 R4, RZ, RZ, 0x8 ;  /* 0x00000008ff047424 */ /* 0x000fe400078e00ff */
[----:B------:R-:W-:-:S07]  /*cdc0*/  IMAD.MOV.U32 R34, RZ, RZ, -0x1 ;  /* 0xffffffffff227424 */ /* 0x000fce00078e00ff */
[----:B------:R-:W-:Y:S05]  /*cdd0*/  WARPSYNC.COLLECTIVE R34, `(.L_x_606) ;  /* 0x0000000022087348 */ /* 0x000fea0003c00000 */
[----:B------:R0:W1:Y:S02]  /*cde0*/  SHFL.DOWN P4, R6, R7, R4, R33 ;  /* 0x0800000407067389 */ /* 0x0000640000080021 */
[----:B01----:R-:W-:Y:S05]  /*cdf0*/  ENDCOLLECTIVE ;  /* 0x000000000000791b */ /* 0x003fea0003800000 */
.L_x_606:
[----:B------:R-:W-:Y:S05]  /*ce00*/  BSYNC B0 ;  /* 0x0000000000007941 */ /* 0x000fea0003800000 */
.L_x_605:
[----:B------:R-:W-:Y:S02]  /*ce10*/  IMAD.MOV.U32 R7, RZ, RZ, R42 ;  /* 0x000000ffff077224 */ /* 0x000fe400078e002a */
[----:B------:R-:W-:Y:S02]  /*ce20*/  IMAD.MOV.U32 R4, RZ, RZ, 0x8 ;  /* 0x00000008ff047424 */ /* 0x000fe400078e00ff */
[----:B------:R-:W-:Y:S02]  /*ce30*/  IMAD.MOV.U32 R34, RZ, RZ, -0x1 ;  /* 0xffffffffff227424 */ /* 0x000fe400078e00ff */
[----:B------:R-:W-:-:S07]  /*ce40*/  IMAD.MOV.U32 R30, RZ, RZ, R6 ;  /* 0x000000ffff1e7224 */ /* 0x000fce00078e0006 */
[----:B------:R-:W-:Y:S05]  /*ce50*/  WARPSYNC.COLLECTIVE R34, `(.L_x_607) ;  /* 0x0000000022087348 */ /* 0x000fea0003c00000 */
[----:B------:R0:W1:Y:S02]  /*ce60*/  SHFL.DOWN P4, R6, R7, R4, R33 ;  /* 0x0800000407067389 */ /* 0x0000640000080021 */
[----:B01----:R-:W-:Y:S05]  /*ce70*/  ENDCOLLECTIVE ;  /* 0x000000000000791b */ /* 0x003fea0003800000 */
.L_x_607:
[----:B------:R-:W-:Y:S02]  /*ce80*/  IMAD.MOV.U32 R7, RZ, RZ, R40 ;  /* 0x000000ffff077224 */ /* 0x000fe400078e0028 */
[----:B------:R-:W-:-:S07]  /*ce90*/  IMAD.MOV.U32 R31, RZ, RZ, R6 ;  /* 0x000000ffff1f7224 */ /* 0x000fce00078e0006 */
[----:B------:R-:W-:Y:S05]  /*cea0*/  WARPSYNC.COLLECTIVE R34, `(.L_x_608) ;  /* 0x0000000022087348 */ /* 0x000fea0003c00000 */
[----:B------:R0:W1:Y:S02]  /*ceb0*/  SHFL.DOWN P4, R6, R7, R4, R33 ;  /* 0x0800000407067389 */ /* 0x0000640000080021 */
[----:B01----:R-:W-:Y:S05]  /*cec0*/  ENDCOLLECTIVE ;  /* 0x000000000000791b */ /* 0x003fea0003800000 */
.L_x_608:
[----:B------:R-:W-:Y:S05]  /*ced0*/  BRA `(.L_x_609) ;  /* 0xffffff6c00b07947 */ /* 0x000fea000383ffff */
.L_x_444:
[----:B------:R-:W-:Y:S01]  /*cee0*/  BSSY B0, `(.L_x_610) ;  /* 0x0000006000007945 */ /* 0x000fe20003800000 */
[----:B------:R-:W-:Y:S02]  /*cef0*/  IMAD.MOV.U32 R4, RZ, RZ, 0x8 ;  /* 0x00000008ff047424 */ /* 0x000fe400078e00ff */
[----:B------:R-:W-:-:S07]  /*cf00*/  IMAD.MOV.U32 R34, RZ, RZ, -0x1 ;  /* 0xffffffffff227424 */ /* 0x000fce00078e00ff */
[----:B0-----:R-:W-:Y:S05]  /*cf10*/  WARPSYNC.COLLECTIVE R34, `(.L_x_611) ;  /* 0x0000000022087348 */ /* 0x001fea0003c00000 */
[----:B------:R1:W2:Y:S02]  /*cf20*/  SHFL.DOWN P4, R6, R7, R4, R33 ;  /* 0x0800000407067389 */ /* 0x0002a40000080021 */
[----:B012---:R-:W-:Y:S05]  /*cf30*/  ENDCOLLECTIVE ;  /* 0x000000000000791b */ /* 0x007fea0003800000 */
.L_x_611:
[----:B------:R-:W-:Y:S05]  /*cf40*/  BSYNC B0 ;  /* 0x0000000000007941 */ /* 0x000fea0003800000 */
.L_x_610:
[----:B------:R-:W-:Y:S05]  /*cf50*/  BRA `(.L_x_612) ;  /* 0xffffff6c00b47947 */ /* 0x000fea000383ffff */
.L_x_445:
[----:B------:R-:W-:Y:S01]  /*cf60*/  BSSY B0, `(.L_x_613) ;  /* 0x0000007000007945 */ /* 0x000fe20003800000 */
[----:B------:R-:W-:Y:S02]  /*cf70*/  IMAD.MOV.U32 R7, RZ, RZ, R41 ;  /* 0x000000ffff077224 */ /* 0x000fe400078e0029 */
[----:B------:R-:W-:Y:S02]  /*cf80*/  IMAD.MOV.U32 R4, RZ, RZ, 0x10 ;  /* 0x00000010ff047424 */ /* 0x000fe400078e00ff */
[----:B------:R-:W-:-:S07]  /*cf90*/  IMAD.MOV.U32 R34, RZ, RZ, -0x1 ;  /* 0xffffffffff227424 */ /* 0x000fce00078e00ff */
[----:B------:R-:W-:Y:S05]  /*cfa0*/  WARPSYNC.COLLECTIVE R34, `(.L_x_614) ;  /* 0x0000000022087348 */ /* 0x000fea0003c00000 */
[----:B------:R0:W1:Y:S02]  /*cfb0*/  SHFL.DOWN P4, R6, R7, R4, R33 ;  /* 0x0800000407067389 */ /* 0x0000640000080021 */
[----:B01----:R-:W-:Y:S05]  /*cfc0*/  ENDCOLLECTIVE ;  /* 0x000000000000791b */ /* 0x003fea0003800000 */
.L_x_614:
[----:B------:R-:W-:Y:S05]  /*cfd0*/  BSYNC B0 ;  /* 0x0000000000007941 */ /* 0x000fea0003800000 */
.L_x_613:
[----:B------:R-:W-:Y:S02]  /*cfe0*/  IMAD.MOV.U32 R7, RZ, RZ, R42 ;  /* 0x000000ffff077224 */ /* 0x000fe400078e002a */
[----:B------:R-:W-:Y:S02]  /*cff0*/  IMAD.MOV.U32 R4, RZ, RZ, 0x10 ;  /* 0x00000010ff047424 */ /* 0x000fe400078e00ff */
[----:B------:R-:W-:Y:S02]  /*d000*/  IMAD.MOV.U32 R34, RZ, RZ, -0x1 ;  /* 0xffffffffff227424 */ /* 0x000fe400078e00ff */
[----:B------:R-:W-:-:S07]  /*d010*/  IMAD.MOV.U32 R48, RZ, RZ, R6 ;  /* 0x000000ffff307224 */ /* 0x000fce00078e0006 */
[----:B------:R-:W-:Y:S05]  /*d020*/  WARPSYNC.COLLECTIVE R34, `(.L_x_615) ;  /* 0x0000000022087348 */ /* 0x000fea0003c00000 */
[----:B------:R0:W1:Y:S02]  /*d030*/  SHFL.DOWN P4, R6, R7, R4, R33 ;  /* 0x0800000407067389 */ /* 0x0000640000080021 */
[----:B01----:R-:W-:Y:S05]  /*d040*/  ENDCOLLECTIVE ;  /* 0x000000000000791b */ /* 0x003fea0003800000 */
.L_x_615:
[----:B------:R-:W-:Y:S02]  /*d050*/  IMAD.MOV.U32 R7, RZ, RZ, R40 ;  /* 0x000000ffff077224 */ /* 0x000fe400078e0028 */
[----:B------:R-:W-:-:S07]  /*d060*/  IMAD.MOV.U32 R49, RZ, RZ, R6 ;  /* 0x000000ffff317224 */ /* 0x000fce00078e0006 */
[----:B------:R-:W-:Y:S05]  /*d070*/  WARPSYNC.COLLECTIVE R34, `(.L_x_616) ;  /* 0x0000000022087348 */ /* 0x000fea0003c00000 */
[----:B------:R0:W1:Y:S02]  /*d080*/  SHFL.DOWN P4, R6, R7, R4, R33 ;  /* 0x0800000407067389 */ /* 0x0000640000080021 */
[----:B01----:R-:W-:Y:S05]  /*d090*/  ENDCOLLECTIVE ;  /* 0x000000000000791b */ /* 0x003fea0003800000 */
.L_x_616:
[----:B------:R-:W-:Y:S05]  /*d0a0*/  BRA `(.L_x_617) ;  /* 0xffffff6c00807947 */ /* 0x000fea000383ffff */
.L_x_446:
[----:B------:R-:W-:Y:S01]  /*d0b0*/  BSSY B0, `(.L_x_618) ;  /* 0x0000006000007945 */ /* 0x000fe20003800000 */
[----:B------:R-:W-:Y:S02]  /*d0c0*/  IMAD.MOV.U32 R4, RZ, RZ, 0x10 ;  /* 0x00000010ff047424 */ /* 0x000fe400078e00ff */
[----:B------:R-:W-:-:S07]  /*d0d0*/  IMAD.MOV.U32 R34, RZ, RZ, -0x1 ;  /* 0xffffffffff227424 */ /* 0x000fce00078e00ff */
[----:B0-----:R-:W-:Y:S05]  /*d0e0*/  WARPSYNC.COLLECTIVE R34, `(.L_x_619) ;  /* 0x0000000022087348 */ /* 0x001fea0003c00000 */
[----:B------:R1:W2:Y:S02]  /*d0f0*/  SHFL.DOWN P4, R6, R7, R4, R33 ;  /* 0x0800000407067389 */ /* 0x0002a40000080021 */
[----:B012---:R-:W-:Y:S05]  /*d100*/  ENDCOLLECTIVE ;  /* 0x000000000000791b */ /* 0x007fea0003800000 */
.L_x_619:
[----:B------:R-:W-:Y:S05]  /*d110*/  BSYNC B0 ;  /* 0x0000000000007941 */ /* 0x000fea0003800000 */
.L_x_618:
[----:B------:R-:W-:Y:S05]  /*d120*/  BRA `(.L_x_620) ;  /* 0xffffff6c00907947 */ /* 0x000fea000383ffff */
.L_x_447:
[----:B------:R-:W-:Y:S01]  /*d130*/  BSSY B0, `(.L_x_621) ;  /* 0x0000006000007945 */ /* 0x000fe20003800000 */
[----:B------:R-:W-:Y:S01]  /*d140*/  PLOP3.LUT P5, PT, P0, PT, PT, 0x80, 0x8 ;  /* 0x000000000008781c */ /* 0x000fe200007af070 */
[----:B------:R-:W-:-:S12]  /*d150*/  IMAD.MOV.U32 R34, RZ, RZ, -0x1 ;  /* 0xffffffffff227424 */ /* 0x000fd800078e00ff */
[----:B------:R-:W-:Y:S05]  /*d160*/  WARPSYNC.COLLECTIVE R34, `(.L_x_622) ;  /* 0x0000000022087348 */ /* 0x000fea0003c00000 */
[----:B------:R-:W-:Y:S01]  /*d170*/  VOTE.ALL P5, P5 ;  /* 0x0000000000ff7806 */ /* 0x000fe200028a0000 */
[----:B------:R-:W-:-:S12]  /*d180*/  ENDCOLLECTIVE ;  /* 0x000000000000791b */ /* 0x000fd80003800000 */
.L_x_622:
[----:B------:R-:W-:Y:S05]  /*d190*/  BSYNC B0 ;  /* 0x0000000000007941 */ /* 0x000fea0003800000 */
.L_x_621:
[----:B------:R-:W-:Y:S01]  /*d1a0*/  PLOP3.LUT P0, PT, P5, PT, PT, 0x80, 0x8 ;  /* 0x000000000008781c */ /* 0x000fe20002f0f070 */
[----:B------:R-:W-:-:S12]  /*d1b0*/  BRA `(.L_x_623) ;  /* 0xffffff6c008c7947 */ /* 0x000fd8000383ffff */
.L_x_449:
[----:B------:R-:W-:Y:S01]  /*d1c0*/  BSSY B0, `(.L_x_624) ;  /* 0x0000006000007945 */ /* 0x000fe20003800000 */
[----:B------:R-:W-:Y:S01]  /*d1d0*/  PLOP3.LUT P4, PT, P0, PT, PT, 0x8, 0x80 ;  /* 0x000000000080781c */ /* 0x000fe2000078e170 */
[----:B------:R-:W-:-:S12]  /*d1e0*/  IMAD.MOV.U32 R34, RZ, RZ, -0x1 ;  /* 0xffffffffff227424 */ /* 0x000fd800078e00ff */
[----:B------:R-:W-:Y:S05]  /*d1f0*/  WARPSYNC.COLLECTIVE R34, `(.L_x_625) ;  /* 0x0000000022087348 */ /* 0x000fea0003c00000 */
[----:B------:R-:W-:Y:S01]  /*d200*/  VOTE.ANY P4, P4 ;  /* 0x0000000000ff7806 */ /* 0x000fe20002080100 */
[----:B------:R-:W-:-:S12]  /*d210*/  ENDCOLLECTIVE ;  /* 0x000000000000791b */ /* 0x000fd80003800000 */
.L_x_625:
[----:B------:R-:W-:Y:S05]  /*d220*/  BSYNC B0 ;  /* 0x0000000000007941 */ /* 0x000fea0003800000 */
.L_x_624:
[----:B------:R-:W-:Y:S01]  /*d230*/  PLOP3.LUT P0, PT, P4, PT, PT, 0x80, 0x8 ;  /* 0x000000000008781c */ /* 0x000fe2000270f070 */
[----:B------:R-:W-:-:S12]  /*d240*/  BRA `(.L_x_626) ;  /* 0xffffff6c00887947 */ /* 0x000fd8000383ffff */
.L_x_451:
[----:B------:R-:W-:Y:S01]  /*d250*/  BSSY B0, `(.L_x_627) ;  /* 0x0000006000007945 */ /* 0x000fe20003800000 */
[----:B------:R-:W-:Y:S01]  /*d260*/  PLOP3.LUT P4, PT, P0, PT, PT, 0x8, 0x80 ;  /* 0x000000000080781c */ /* 0x000fe2000078e170 */
[----:B------:R-:W-:-:S12]  /*d270*/  IMAD.MOV.U32 R34, RZ, RZ, -0x1 ;  /* 0xffffffffff227424 */ /* 0x000fd800078e00ff */
[----:B------:R-:W-:Y:S05]  /*d280*/  WARPSYNC.COLLECTIVE R34, `(.L_x_628) ;  /* 0x0000000022087348 */ /* 0x000fea0003c00000 */
[----:B------:R-:W-:Y:S01]  /*d290*/  VOTE.ANY R34, PT, P4 ;  /* 0x0000000000227806 */ /* 0x000fe200020e0100 */
[----:B------:R-:W-:Y:S06]  /*d2a0*/  ENDCOLLECTIVE ;  /* 0x000000000000791b */ /* 0x000fec0003800000 */
.L_x_628:
[----:B------:R-:W-:Y:S05]  /*d2b0*/  BSYNC B0 ;  /* 0x0000000000007941 */ /* 0x000fea0003800000 */
.L_x_627:
        /* <DEDUP_REMOVED lines=10> */
.L_x_629:
[----:B------:R-:W-:Y:S02]  /*d360*/  IMAD.MOV.U32 R7, RZ, RZ, R51 ;  /* 0x000000ffff077224 */ /* 0x000fe400078e0033 */
[----:B------:R-:W-:-:S07]  /*d370*/  IMAD.MOV.U32 R53, RZ, RZ, R6 ;  /* 0x000000ffff357224 */ /* 0x000fce00078e0006 */
[----:B------:R-:W-:Y:S05]  /*d380*/  WARPSYNC.COLLECTIVE R34, `(.L_x_630) ;  /* 0x0000000022087348 */ /* 0x000fea0003c00000 */
[----:B------:R0:W1:Y:S02]  /*d390*/  SHFL.DOWN P4, R6, R7, R4, R33 ;  /* 0x0800000407067389 */ /* 0x0000640000080021 */
[----:B01----:R-:W-:Y:S05]  /*d3a0*/  ENDCOLLECTIVE ;  /* 0x000000000000791b */ /* 0x003fea0003800000 */
.L_x_630:
[----:B------:R-:W-:Y:S02]  /*d3b0*/  IMAD.MOV.U32 R7, RZ, RZ, R48 ;  /* 0x000000ffff077224 */ /* 0x000fe400078e0030 */
[----:B------:R-:W-:-:S07]  /*d3c0*/  IMAD.MOV.U32 R50, RZ, RZ, R6 ;  /* 0x000000ffff327224 */ /* 0x000fce00078e0006 */
[----:B------:R-:W-:Y:S05]  /*d3d0*/  WARPSYNC.COLLECTIVE R34, `(.L_x_631) ;  /* 0x0000000022087348 */ /* 0x000fea0003c00000 */
[----:B------:R0:W1:Y:S02]  /*d3e0*/  SHFL.DOWN P4, R6, R7, R4, R33 ;  /* 0x0800000407067389 */ /* 0x0000640000080021 */
[----:B01----:R-:W-:Y:S05]  /*d3f0*/  ENDCOLLECTIVE ;  /* 0x000000000000791b */ /* 0x003fea0003800000 */
.L_x_631:
[----:B------:R-:W-:Y:S01]  /*d400*/  IMAD.MOV.U32 R52, RZ, RZ, R6 ;  /* 0x000000ffff347224 */ /* 0x000fe200078e0006 */
[----:B------:R-:W-:Y:S06]  /*d410*/  BRA `(.L_x_632) ;  /* 0xffffff6c00507947 */ /* 0x000fec000383ffff */
.L_x_452:
[----:B------:R-:W-:Y:S01]  /*d420*/  BSSY B0, `(.L_x_633) ;  /* 0x0000006000007945 */ /* 0x000fe20003800000 */
[----:B------:R-:W-:Y:S02]  /*d430*/  IMAD.MOV.U32 R4, RZ, RZ, 0x1 ;  /* 0x00000001ff047424 */ /* 0x000fe400078e00ff */
[----:B------:R-:W-:-:S07]  /*d440*/  IMAD.MOV.U32 R34, RZ, RZ, -0x1 ;  /* 0xffffffffff227424 */ /* 0x000fce00078e00ff */
[----:B--23--:R-:W-:Y:S05]  /*d450*/  WARPSYNC.COLLECTIVE R34, `(.L_x_634) ;  /* 0x0000000022087348 */ /* 0x00cfea0003c00000 */
[----:B------:R0:W1:Y:S02]  /*d460*/  SHFL.DOWN P4, R6, R7, R4, R33 ;  /* 0x0800000407067389 */ /* 0x0000640000080021 */
[----:B0123--:R-:W-:Y:S05]  /*d470*/  ENDCOLLECTIVE ;  /* 0x000000000000791b */ /* 0x00ffea0003800000 */
.L_x_634:
[----:B------:R-:W-:Y:S05]  /*d480*/  BSYNC B0 ;  /* 0x0000000000007941 */ /* 0x000fea0003800000 */
.L_x_633:
[----:B------:R-:W-:Y:S05]  /*d490*/  BRA `(.L_x_635) ;  /* 0xffffff6c00487947 */ /* 0x000fea000383ffff */
.L_x_453:
[----:B------:R-:W-:Y:S01]  /*d4a0*/  BSSY B0, `(.L_x_636) ;  /* 0x0000007000007945 */ /* 0x000fe20003800000 */
[----:B------:R-:W-:Y:S02]  /*d4b0*/  IMAD.MOV.U32 R7, RZ, RZ, R32 ;  /* 0x000000ffff077224 */ /* 0x000fe400078e0020 */
[----:B------:R-:W-:Y:S02]  /*d4c0*/  IMAD.MOV.U32 R4, RZ, RZ, 0x2 ;  /* 0x00000002ff047424 */ /* 0x000fe400078e00ff */
[----:B------:R-:W-:-:S07]  /*d4d0*/  IMAD.MOV.U32 R34, RZ, RZ, -0x1 ;  /* 0xffffffffff227424 */ /* 0x000fce00078e00ff */
[----:B------:R-:W-:Y:S05]  /*d4e0*/  WARPSYNC.COLLECTIVE R34, `(.L_x_637) ;  /* 0x0000000022087348 */ /* 0x000fea0003c00000 */
[----:B------:R0:W1:Y:S02]  /*d4f0*/  SHFL.DOWN P4, R6, R7, R4, R33 ;  /* 0x0800000407067389 */ /* 0x0000640000080021 */
[----:B01----:R-:W-:Y:S05]  /*d500*/  ENDCOLLECTIVE ;  /* 0x000000000000791b */ /* 0x003fea0003800000 */
.L_x_637:
[----:B------:R-:W-:Y:S05]  /*d510*/  BSYNC B0 ;  /* 0x0000000000007941 */ /* 0x000fea0003800000 */
.L_x_636:
[----:B------:R-:W-:Y:S02]  /*d520*/  IMAD.MOV.U32 R7, RZ, RZ, R51 ;  /* 0x000000ffff077224 */ /* 0x000fe400078e0033 */
[----:B------:R-:W-:Y:S02]  /*d530*/  IMAD.MOV.U32 R4, RZ, RZ, 0x2 ;  /* 0x00000002ff047424 */ /* 0x000fe400078e00ff */
[----:B------:R-:W-:Y:S02]  /*d540*/  IMAD.MOV.U32 R34, RZ, RZ, -0x1 ;  /* 0xffffffffff227424 */ /* 0x000fe400078e00ff */
[----:B------:R-:W-:-:S07]  /*d550*/  IMAD.MOV.U32 R53, RZ, RZ, R6 ;  /* 0x000000ffff357224 */ /* 0x000fce00078e0006 */
[----:B------:R-:W-:Y:S05]  /*d560*/  WARPSYNC.COLLECTIVE R34, `(.L_x_638) ;  /* 0x0000000022087348 */ /* 0x000fea0003c00000 */
[----:B------:R0:W1:Y:S02]  /*d570*/  SHFL.DOWN P4, R6, R7, R4, R33 ;  /* 0x0800000407067389 */ /* 0x0000640000080021 */
[----:B01----:R-:W-:Y:S05]  /*d580*/  ENDCOLLECTIVE ;  /* 0x000000000000791b */ /* 0x003fea0003800000 */
.L_x_638:
[----:B------:R-:W-:Y:S02]  /*d590*/  IMAD.MOV.U32 R7, RZ, RZ, R48 ;  /* 0x000000ffff077224 */ /* 0x000fe400078e0030 */
[----:B------:R-:W-:-:S07]  /*d5a0*/  IMAD.MOV.U32 R50, RZ, RZ, R6 ;  /* 0x000000ffff327224 */ /* 0x000fce00078e0006 */
[----:B------:R-:W-:Y:S05]  /*d5b0*/  WARPSYNC.COLLECTIVE R34, `(.L_x_639) ;  /* 0x0000000022087348 */ /* 0x000fea0003c00000 */
[----:B------:R0:W1:Y:S02]  /*d5c0*/  SHFL.DOWN P4, R6, R7, R4, R33 ;  /* 0x0800000407067389 */ /* 0x0000640000080021 */
[----:B01----:R-:W-:Y:S05]  /*d5d0*/  ENDCOLLECTIVE ;  /* 0x000000000000791b */ /* 0x003fea0003800000 */
.L_x_639:
[----:B------:R-:W-:Y:S01]  /*d5e0*/  IMAD.MOV.U32 R52, RZ, RZ, R6 ;  /* 0x000000ffff347224 */ /* 0x000fe200078e0006 */
[----:B------:R-:W-:Y:S06]  /*d5f0*/  BRA `(.L_x_640) ;  /* 0xffffff6c00187947 */ /* 0x000fec000383ffff */
.L_x_454:
[----:B------:R-:W-:Y:S01]  /*d600*/  BSSY B0, `(.L_x_641) ;  /* 0x0000006000007945 */ /* 0x000fe20003800000 */
[----:B------:R-:W-:Y:S02]  /*d610*/  IMAD.MOV.U32 R4, RZ, RZ, 0x2 ;  /* 0x00000002ff047424 */ /* 0x000fe400078e00ff */
[----:B------:R-:W-:-:S07]  /*d620*/  IMAD.MOV.U32 R34, RZ, RZ, -0x1 ;  /* 0xffffffffff227424 */ /* 0x000fce00078e00ff */
[----:B--23--:R-:W-:Y:S05]  /*d630*/  WARPSYNC.COLLECTIVE R34, `(.L_x_642) ;  /* 0x0000000022087348 */ /* 0x00cfea0003c00000 */
[----:B------:R0:W1:Y:S02]  /*d640*/  SHFL.DOWN P4, R6, R7, R4, R33 ;  /* 0x0800000407067389 */ /* 0x0000640000080021 */
[----:B0123--:R-:W-:Y:S05]  /*d650*/  ENDCOLLECTIVE ;  /* 0x000000000000791b */ /* 0x00ffea0003800000 */
.L_x_642:
[----:B------:R-:W-:Y:S05]  /*d660*/  BSYNC B0 ;  /* 0x0000000000007941 */ /* 0x000fea0003800000 */
.L_x_641:
[----:B------:R-:W-:Y:S05]  /*d670*/  BRA `(.L_x_643) ;  /* 0xffffff6c00107947 */ /* 0x000fea000383ffff */
.L_x_455:
[----:B------:R-:W-:Y:S01]  /*d680*/  BSSY B0, `(.L_x_644) ;  /* 0x0000007000007945 */ /* 0x000fe20003800000 */
[----:B------:R-:W-:Y:S02]  /*d690*/  IMAD.MOV.U32 R7, RZ, RZ, R32 ;  /* 0x000000ffff077224 */ /* 0x000fe400078e0020 */
[----:B------:R-:W-:Y:S02]  /*d6a0*/  IMAD.MOV.U32 R4, RZ, RZ, 0x4 ;  /* 0x00000004ff047424 */ /* 0x000fe400078e00ff */
[----:B------:R-:W-:-:S07]  /*d6b0*/  IMAD.MOV.U32 R34, RZ, RZ, -0x1 ;  /* 0xffffffffff227424 */ /* 0x000fce00078e00ff */
[----:B------:R-:W-:Y:S05]  /*d6c0*/  WARPSYNC.COLLECTIVE R34, `(.L_x_645) ;  /* 0x0000000022087348 */ /* 0x000fea0003c00000 */
[----:B------:R0:W1:Y:S02]  /*d6d0*/  SHFL.DOWN P4, R6, R7, R4, R33 ;  /* 0x0800000407067389 */ /* 0x0000640000080021 */
[----:B01----:R-:W-:Y:S05]  /*d6e0*/  ENDCOLLECTIVE ;  /* 0x000000000000791b */ /* 0x003fea0003800000 */
.L_x_645:
[----:B------:R-:W-:Y:S05]  /*d6f0*/  BSYNC B0 ;  /* 0x0000000000007941 */ /* 0x000fea0003800000 */
.L_x_644:
[----:B------:R-:W-:Y:S02]  /*d700*/  IMAD.MOV.U32 R7, RZ, RZ, R51 ;  /* 0x000000ffff077224 */ /* 0x000fe400078e0033 */
[----:B------:R-:W-:Y:S02]  /*d710*/  IMAD.MOV.U32 R4, RZ, RZ, 0x4 ;  /* 0x00000004ff047424 */ /* 0x000fe400078e00ff */
[----:B------:R-:W-:Y:S02]  /*d720*/  IMAD.MOV.U32 R34, RZ, RZ, -0x1 ;  /* 0xffffffffff227424 */ /* 0x000fe400078e00ff */
[----:B------:R-:W-:-:S07]  /*d730*/  IMAD.MOV.U32 R53, RZ, RZ, R6 ;  /* 0x000000ffff357224 */ /* 0x000fce00078e0006 */
[----:B------:R-:W-:Y:S05]  /*d740*/  WARPSYNC.COLLECTIVE R34, `(.L_x_646) ;  /* 0x0000000022087348 */ /* 0x000fea0003c00000 */
[----:B------:R0:W1:Y:S02]  /*d750*/  SHFL.DOWN P4, R6, R7, R4, R33 ;  /* 0x0800000407067389 */ /* 0x0000640000080021 */
[----:B01----:R-:W-:Y:S05]  /*d760*/  ENDCOLLECTIVE ;  /* 0x000000000000791b */ /* 0x003fea0003800000 */
.L_x_646:
[----:B------:R-:W-:Y:S02]  /*d770*/  IMAD.MOV.U32 R7, RZ, RZ, R48 ;  /* 0x000000ffff077224 */ /* 0x000fe400078e0030 */
[----:B------:R-:W-:-:S07]  /*d780*/  IMAD.MOV.U32 R50, RZ, RZ, R6 ;  /* 0x000000ffff327224 */ /* 0x000fce00078e0006 */
[----:B------:R-:W-:Y:S05]  /*d790*/  WARPSYNC.COLLECTIVE R34, `(.L_x_647) ;  /* 0x0000000022087348 */ /* 0x000fea0003c00000 */
[----:B------:R0:W1:Y:S02]  /*d7a0*/  SHFL.DOWN P4, R6, R7, R4, R33 ;  /* 0x0800000407067389 */ /* 0x0000640000080021 */
[----:B01----:R-:W-:Y:S05]  /*d7b0*/  ENDCOLLECTIVE ;  /* 0x000000000000791b */ /* 0x003fea0003800000 */
.L_x_647:
[----:B------:R-:W-:Y:S01]  /*d7c0*/  IMAD.MOV.U32 R52, RZ, RZ, R6 ;  /* 0x000000ffff347224 */ /* 0x000fe200078e0006 */
[----:B------:R-:W-:Y:S06]  /*d7d0*/  BRA `(.L_x_648) ;  /* 0xffffff6800e07947 */ /* 0x000fec000383ffff */
.L_x_456:
[----:B------:R-:W-:Y:S01]  /*d7e0*/  BSSY B0, `(.L_x_649) ;  /* 0x0000006000007945 */ /* 0x000fe20003800000 */
[----:B------:R-:W-:Y:S02]  /*d7f0*/  IMAD.MOV.U32 R4, RZ, RZ, 0x4 ;  /* 0x00000004ff047424 */ /* 0x000fe400078e00ff */
[----:B------:R-:W-:-:S07]  /*d800*/  IMAD.MOV.U32 R34, RZ, RZ, -0x1 ;  /* 0xffffffffff227424 */ /* 0x000fce00078e00ff */
[----:B--23--:R-:W-:Y:S05]  /*d810*/  WARPSYNC.COLLECTIVE R34, `(.L_x_650) ;  /* 0x0000000022087348 */ /* 0x00cfea0003c00000 */
[----:B------:R0:W1:Y:S02]  /*d820*/  SHFL.DOWN P4, R6, R7, R4, R33 ;  /* 0x0800000407067389 */ /* 0x0000640000080021 */
[----:B0123--:R-:W-:Y:S05]  /*d830*/  ENDCOLLECTIVE ;  /* 0x000000000000791b */ /* 0x00ffea0003800000 */
.L_x_650:
[----:B------:R-:W-:Y:S05]  /*d840*/  BSYNC B0 ;  /* 0x0000000000007941 */ /* 0x000fea0003800000 */
.L_x_649:
[----:B------:R-:W-:Y:S05]  /*d850*/  BRA `(.L_x_651) ;  /* 0xffffff6800d87947 */ /* 0x000fea000383ffff */
.L_x_457:
[----:B------:R-:W-:Y:S01]  /*d860*/  BSSY B0, `(.L_x_652) ;  /* 0x0000007000007945 */ /* 0x000fe20003800000 */
[----:B------:R-:W-:Y:S02]  /*d870*/  IMAD.MOV.U32 R7, RZ, RZ, R32 ;  /* 0x000000ffff077224 */ /* 0x000fe400078e0020 */
[----:B------:R-:W-:Y:S02]  /*d880*/  IMAD.MOV.U32 R4, RZ, RZ, 0x8 ;  /* 0x00000008ff047424 */ /* 0x000fe400078e00ff */
[----:B------:R-:W-:-:S07]  /*d890*/  IMAD.MOV.U32 R34, RZ, RZ, -0x1 ;  /* 0xffffffffff227424 */ /* 0x000fce00078e00ff */
[----:B------:R-:W-:Y:S05]  /*d8a0*/  WARPSYNC.COLLECTIVE R34, `(.L_x_653) ;  /* 0x0000000022087348 */ /* 0x000fea0003c00000 */
[----:B------:R0:W1:Y:S02]  /*d8b0*/  SHFL.DOWN P4, R6, R7, R4, R33 ;  /* 0x0800000407067389 */ /* 0x0000640000080021 */
[----:B01----:R-:W-:Y:S05]  /*d8c0*/  ENDCOLLECTIVE ;  /* 0x000000000000791b */ /* 0x003fea0003800000 */
.L_x_653:
[----:B------:R-:W-:Y:S05]  /*d8d0*/  BSYNC B0 ;  /* 0x0000000000007941 */ /* 0x000fea0003800000 */
.L_x_652:
[----:B------:R-:W-:Y:S02]  /*d8e0*/  IMAD.MOV.U32 R7, RZ, RZ, R51 ;  /* 0x000000ffff077224 */ /* 0x000fe400078e0033 */
[----:B------:R-:W-:Y:S02]  /*d8f0*/  IMAD.MOV.U32 R4, RZ, RZ, 0x8 ;  /* 0x00000008ff047424 */ /* 0x000fe400078e00ff */
[----:B------:R-:W-:Y:S02]  /*d900*/  IMAD.MOV.U32 R34, RZ, RZ, -0x1 ;  /* 0xffffffffff227424 */ /* 0x000fe400078e00ff */
[----:B------:R-:W-:-:S07]  /*d910*/  IMAD.MOV.U32 R53, RZ, RZ, R6 ;  /* 0x000000ffff357224 */ /* 0x000fce00078e0006 */
[----:B------:R-:W-:Y:S05]  /*d920*/  WARPSYNC.COLLECTIVE R34, `(.L_x_654) ;  /* 0x0000000022087348 */ /* 0x000fea0003c00000 */
[----:B------:R0:W1:Y:S02]  /*d930*/  SHFL.DOWN P4, R6, R7, R4, R33 ;  /* 0x0800000407067389 */ /* 0x0000640000080021 */
[----:B01----:R-:W-:Y:S05]  /*d940*/  ENDCOLLECTIVE ;  /* 0x000000000000791b */ /* 0x003fea0003800000 */
.L_x_654:
[----:B------:R-:W-:Y:S02]  /*d950*/  IMAD.MOV.U32 R7, RZ, RZ, R48 ;  /* 0x000000ffff077224 */ /* 0x000fe400078e0030 */
[----:B------:R-:W-:-:S07]  /*d960*/  IMAD.MOV.U32 R50, RZ, RZ, R6 ;  /* 0x000000ffff327224 */ /* 0x000fce00078e0006 */
[----:B------:R-:W-:Y:S05]  /*d970*/  WARPSYNC.COLLECTIVE R34, `(.L_x_655) ;  /* 0x0000000022087348 */ /* 0x000fea0003c00000 */
[----:B------:R0:W1:Y:S02]  /*d980*/  SHFL.DOWN P4, R6, R7, R4, R33 ;  /* 0x0800000407067389 */ /* 0x0000640000080021 */
[----:B01----:R-:W-:Y:S05]  /*d990*/  ENDCOLLECTIVE ;  /* 0x000000000000791b */ /* 0x003fea0003800000 */
.L_x_655:
[----:B------:R-:W-:Y:S01]  /*d9a0*/  IMAD.MOV.U32 R52, RZ, RZ, R6 ;  /* 0x000000ffff347224 */ /* 0x000fe200078e0006 */
[----:B------:R-:W-:Y:S06]  /*d9b0*/  BRA `(.L_x_656) ;  /* 0xffffff6800a87947 */ /* 0x000fec000383ffff */
.L_x_458:
[----:B------:R-:W-:Y:S01]  /*d9c0*/  BSSY B0, `(.L_x_657) ;  /* 0x0000006000007945 */ /* 0x000fe20003800000 */
[----:B------:R-:W-:Y:S02]  /*d9d0*/  IMAD.MOV.U32 R4, RZ, RZ, 0x8 ;  /* 0x00000008ff047424 */ /* 0x000fe400078e00ff */
[----:B------:R-:W-:-:S07]  /*d9e0*/  IMAD.MOV.U32 R34, RZ, RZ, -0x1 ;  /* 0xffffffffff227424 */ /* 0x000fce00078e00ff */
[----:B--23--:R-:W-:Y:S05]  /*d9f0*/  WARPSYNC.COLLECTIVE R34, `(.L_x_658) ;  /* 0x0000000022087348 */ /* 0x00cfea0003c00000 */
[----:B------:R0:W1:Y:S02]  /*da00*/  SHFL.DOWN P4, R6, R7, R4, R33 ;  /* 0x0800000407067389 */ /* 0x0000640000080021 */
[----:B0123--:R-:W-:Y:S05]  /*da10*/  ENDCOLLECTIVE ;  /* 0x000000000000791b */ /* 0x00ffea0003800000 */
.L_x_658:
[----:B------:R-:W-:Y:S05]  /*da20*/  BSYNC B0 ;  /* 0x0000000000007941 */ /* 0x000fea0003800000 */
.L_x_657:
[----:B------:R-:W-:Y:S05]  /*da30*/  BRA `(.L_x_659) ;  /* 0xffffff6800a07947 */ /* 0x000fea000383ffff */
.L_x_459:
[----:B------:R-:W-:Y:S01]  /*da40*/  BSSY B0, `(.L_x_660) ;  /* 0x0000007000007945 */ /* 0x000fe20003800000 */
[----:B------:R-:W-:Y:S02]  /*da50*/  IMAD.MOV.U32 R7, RZ, RZ, R32 ;  /* 0x000000ffff077224 */ /* 0x000fe400078e0020 */
[----:B------:R-:W-:Y:S02]  /*da60*/  IMAD.MOV.U32 R4, RZ, RZ, 0x10 ;  /* 0x00000010ff047424 */ /* 0x000fe400078e00ff */
[----:B------:R-:W-:-:S07]  /*da70*/  IMAD.MOV.U32 R34, RZ, RZ, -0x1 ;  /* 0xffffffffff227424 */ /* 0x000fce00078e00ff */
[----:B------:R-:W-:Y:S05]  /*da80*/  WARPSYNC.COLLECTIVE R34, `(.L_x_661) ;  /* 0x0000000022087348 */ /* 0x000fea0003c00000 */
[----:B------:R0:W1:Y:S02]  /*da90*/  SHFL.DOWN P4, R6, R7, R4, R33 ;  /* 0x0800000407067389 */ /* 0x0000640000080021 */
[----:B01----:R-:W-:Y:S05]  /*daa0*/  ENDCOLLECTIVE ;  /* 0x000000000000791b */ /* 0x003fea0003800000 */
.L_x_661:
[----:B------:R-:W-:Y:S05]  /*dab0*/  BSYNC B0 ;  /* 0x0000000000007941 */ /* 0x000fea0003800000 */
.L_x_660:
[----:B------:R-:W-:Y:S02]  /*dac0*/  IMAD.MOV.U32 R7, RZ, RZ, R51 ;  /* 0x000000ffff077224 */ /* 0x000fe400078e0033 */
[----:B------:R-:W-:Y:S02]  /*dad0*/  IMAD.MOV.U32 R4, RZ, RZ, 0x10 ;  /* 0x00000010ff047424 */ /* 0x000fe400078e00ff */
[----:B------:R-:W-:Y:S02]  /*dae0*/  IMAD.MOV.U32 R34, RZ, RZ, -0x1 ;  /* 0xffffffffff227424 */ /* 0x000fe400078e00ff */
[----:B------:R-:W-:-:S07]  /*daf0*/  IMAD.MOV.U32 R53, RZ, RZ, R6 ;  /* 0x000000ffff357224 */ /* 0x000fce00078e0006 */
[----:B------:R-:W-:Y:S05]  /*db00*/  WARPSYNC.COLLECTIVE R34, `(.L_x_662) ;  /* 0x0000000022087348 */ /* 0x000fea0003c00000 */
[----:B------:R0:W1:Y:S02]  /*db10*/  SHFL.DOWN P4, R6, R7, R4, R33 ;  /* 0x0800000407067389 */ /* 0x0000640000080021 */
[----:B01----:R-:W-:Y:S05]  /*db20*/  ENDCOLLECTIVE ;  /* 0x000000000000791b */ /* 0x003fea0003800000 */
.L_x_662:
[----:B------:R-:W-:Y:S02]  /*db30*/  IMAD.MOV.U32 R7, RZ, RZ, R48 ;  /* 0x000000ffff077224 */ /* 0x000fe400078e0030 */
[----:B------:R-:W-:-:S07]  /*db40*/  IMAD.MOV.U32 R50, RZ, RZ, R6 ;  /* 0x000000ffff327224 */ /* 0x000fce00078e0006 */
[----:B------:R-:W-:Y:S05]  /*db50*/  WARPSYNC.COLLECTIVE R34, `(.L_x_663) ;  /* 0x0000000022087348 */ /* 0x000fea0003c00000 */
[----:B------:R0:W1:Y:S02]  /*db60*/  SHFL.DOWN P4, R6, R7, R4, R33 ;  /* 0x0800000407067389 */ /* 0x0000640000080021 */
[----:B01----:R-:W-:Y:S05]  /*db70*/  ENDCOLLECTIVE ;  /* 0x000000000000791b */ /* 0x003fea0003800000 */
.L_x_663:
[----:B------:R-:W-:Y:S05]  /*db80*/  BRA `(.L_x_664) ;  /* 0xffffff6800747947 */ /* 0x000fea000383ffff */
.L_x_460:
[----:B------:R-:W-:Y:S01]  /*db90*/  BSSY B0, `(.L_x_665) ;  /* 0x0000006000007945 */ /* 0x000fe20003800000 */
[----:B------:R-:W-:Y:S02]  /*dba0*/  IMAD.MOV.U32 R4, RZ, RZ, 0x10 ;  /* 0x00000010ff047424 */ /* 0x000fe400078e00ff */
[----:B------:R-:W-:-:S07]  /*dbb0*/  IMAD.MOV.U32 R34, RZ, RZ, -0x1 ;  /* 0xffffffffff227424 */ /* 0x000fce00078e00ff */
[----:B------:R-:W-:Y:S05]  /*dbc0*/  WARPSYNC.COLLECTIVE R34, `(.L_x_666) ;  /* 0x0000000022087348 */ /* 0x000fea0003c00000 */
[----:B------:R0:W1:Y:S02]  /*dbd0*/  SHFL.DOWN P4, R6, R7, R4, R33 ;  /* 0x0800000407067389 */ /* 0x0000640000080021 */
[----:B01----:R-:W-:Y:S05]  /*dbe0*/  ENDCOLLECTIVE ;  /* 0x000000000000791b */ /* 0x003fea0003800000 */
.L_x_666:
[----:B------:R-:W-:Y:S05]  /*dbf0*/  BSYNC B0 ;  /* 0x0000000000007941 */ /* 0x000fea0003800000 */
.L_x_665:
[----:B------:R-:W-:Y:S05]  /*dc00*/  BRA `(.L_x_667) ;  /* 0xffffff6800947947 */ /* 0x000fea000383ffff */
.L_x_461:
[----:B------:R-:W-:Y:S01]  /*dc10*/  BSSY B0, `(.L_x_668) ;  /* 0x0000006000007945 */ /* 0x000fe20003800000 */
[----:B------:R-:W-:Y:S01]  /*dc20*/  PLOP3.LUT P5, PT, P0, PT, PT, 0x80, 0x8 ;  /* 0x000000000008781c */ /* 0x000fe200007af070 */
[----:B------:R-:W-:-:S12]  /*dc30*/  IMAD.MOV.U32 R34, RZ, RZ, -0x1 ;  /* 0xffffffffff227424 */ /* 0x000fd800078e00ff */
[----:B------:R-:W-:Y:S05]  /*dc40*/  WARPSYNC.COLLECTIVE R34, `(.L_x_669) ;  /* 0x0000000022087348 */ /* 0x000fea0003c00000 */
[----:B------:R-:W-:Y:S01]  /*dc50*/  VOTE.ALL P5, P5 ;  /* 0x0000000000ff7806 */ /* 0x000fe200028a0000 */
[----:B------:R-:W-:-:S12]  /*dc60*/  ENDCOLLECTIVE ;  /* 0x000000000000791b */ /* 0x000fd80003800000 */
.L_x_669:
[----:B------:R-:W-:Y:S05]  /*dc70*/  BSYNC B0 ;  /* 0x0000000000007941 */ /* 0x000fea0003800000 */
.L_x_668:
[----:B------:R-:W-:Y:S01]  /*dc80*/  PLOP3.LUT P0, PT, P5, PT, PT, 0x80, 0x8 ;  /* 0x000000000008781c */ /* 0x000fe20002f0f070 */
[----:B------:R-:W-:-:S12]  /*dc90*/  BRA `(.L_x_670) ;  /* 0xffffff6800887947 */ /* 0x000fd8000383ffff */
.L_x_519:
[----:B------:R-:W-:Y:S01]  /*dca0*/  BSSY B0, `(.L_x_671) ;  /* 0x0000006000007945 */ /* 0x000fe20003800000 */
[----:B------:R-:W-:Y:S01]  /*dcb0*/  PLOP3.LUT P4, PT, P4, PT, PT, 0x8, 0x80 ;  /* 0x000000000080781c */ /* 0x000fe2000278e170 */
[----:B------:R-:W-:-:S12]  /*dcc0*/  IMAD.MOV.U32 R34, RZ, RZ, -0x1 ;  /* 0xffffffffff227424 */ /* 0x000fd800078e00ff */
[----:B--23--:R-:W-:Y:S05]  /*dcd0*/  WARPSYNC.COLLECTIVE R34, `(.L_x_672) ;  /* 0x0000000022087348 */ /* 0x00cfea0003c00000 */
[----:B------:R-:W-:Y:S01]  /*dce0*/  VOTE.ANY P4, P4 ;  /* 0x0000000000ff7806 */ /* 0x000fe20002080100 */
[----:B--23--:R-:W-:-:S12]  /*dcf0*/  ENDCOLLECTIVE ;  /* 0x000000000000791b */ /* 0x00cfd80003800000 */
.L_x_672:
[----:B------:R-:W-:Y:S05]  /*dd00*/  BSYNC B0 ;  /* 0x0000000000007941 */ /* 0x000fea0003800000 */
.L_x_671:
[----:B------:R-:W-:Y:S05]  /*dd10*/  BRA `(.L_x_673) ;  /* 0xffffffc400107947 */ /* 0x000fea000383ffff */
.L_x_521:
[----:B------:R-:W0:Y:S01]  /*dd20*/  S2R R42, SR_GEMASK ;  /* 0x00000000002a7919 */ /* 0x000e220000003c00 */
[----:B------:R-:W-:Y:S01]  /*dd30*/  BSSY B0, `(.L_x_674) ;  /* 0x0000006000007945 */ /* 0x000fe20003800000 */
[----:B------:R-:W-:Y:S01]  /*dd40*/  PLOP3.LUT P4, PT, P4, PT, PT, 0x8, 0x80 ;  /* 0x000000000080781c */ /* 0x000fe2000278e170 */
[----:B------:R-:W-:-:S12]  /*dd50*/  IMAD.MOV.U32 R34, RZ, RZ, -0x1 ;  /* 0xffffffffff227424 */ /* 0x000fd800078e00ff */
[----:B0-23--:R-:W-:Y:S05]  /*dd60*/  WARPSYNC.COLLECTIVE R34, `(.L_x_675) ;  /* 0x0000000022087348 */ /* 0x00dfea0003c00000 */
[----:B------:R-:W-:Y:S01]  /*dd70*/  VOTE.ANY R34, PT, P4 ;  /* 0x0000000000227806 */ /* 0x000fe200020e0100 */
[----:B0-23--:R-:W-:Y:S06]  /*dd80*/  ENDCOLLECTIVE ;  /* 0x000000000000791b */ /* 0x00dfec0003800000 */
.L_x_675:
[----:B------:R-:W-:Y:S05]  /*dd90*/  BSYNC B0 ;  /* 0x0000000000007941 */ /* 0x000fea0003800000 */
.L_x_674:
        /* <DEDUP_REMOVED lines=10> */
.L_x_676:
[----:B------:R-:W-:Y:S02]  /*de40*/  IMAD.MOV.U32 R7, RZ, RZ, R41 ;  /* 0x000000ffff077224 */ /* 0x000fe400078e0029 */
[----:B------:R-:W-:-:S07]  /*de50*/  IMAD.MOV.U32 R25, RZ, RZ, R6 ;  /* 0x000000ffff197224 */ /* 0x000fce00078e0006 */
[----:B------:R-:W-:Y:S05]  /*de60*/  WARPSYNC.COLLECTIVE R34, `(.L_x_677) ;  /* 0x0000000022087348 */ /* 0x000fea0003c00000 */
[----:B------:R0:W1:Y:S02]  /*de70*/  SHFL.DOWN P4, R6, R7, R4, R33 ;  /* 0x0800000407067389 */ /* 0x0000640000080021 */
[----:B01----:R-:W-:Y:S05]  /*de80*/  ENDCOLLECTIVE ;  /* 0x000000000000791b */ /* 0x003fea0003800000 */
.L_x_677:
[----:B------:R-:W-:Y:S02]  /*de90*/  IMAD.MOV.U32 R7, RZ, RZ, R38 ;  /* 0x000000ffff077224 */ /* 0x000fe400078e0026 */
[----:B------:R-:W-:-:S07]  /*dea0*/  IMAD.MOV.U32 R24, RZ, RZ, R6 ;  /* 0x000000ffff187224 */ /* 0x000fce00078e0006 */
[----:B------:R-:W-:Y:S05]  /*deb0*/  WARPSYNC.COLLECTIVE R34, `(.L_x_678) ;  /* 0x0000000022087348 */ /* 0x000fea0003c00000 */
[----:B------:R0:W1:Y:S02]  /*dec0*/  SHFL.DOWN P4, R6, R7, R4, R33 ;  /* 0x0800000407067389 */ /* 0x0000640000080021 */
[----:B01----:R-:W-:Y:S05]  /*ded0*/  ENDCOLLECTIVE ;  /* 0x000000000000791b */ /* 0x003fea0003800000 */
.L_x_678:
[----:B------:R-:W-:Y:S05]  /*dee0*/  BRA `(.L_x_679) ;  /* 0xffffffc000dc7947 */ /* 0x000fea000383ffff */
.L_x_522:
[----:B------:R-:W-:Y:S01]  /*def0*/  BSSY B0, `(.L_x_680) ;  /* 0x0000006000007945 */ /* 0x000fe20003800000 */
[----:B------:R-:W-:Y:S02]  /*df00*/  IMAD.MOV.U32 R4, RZ, RZ, 0x1 ;  /* 0x00000001ff047424 */ /* 0x000fe400078e00ff */
[----:B------:R-:W-:-:S07]  /*df10*/  IMAD.MOV.U32 R34, RZ, RZ, -0x1 ;  /* 0xffffffffff227424 */ /* 0x000fce00078e00ff */
[----:B--23--:R-:W-:Y:S05]  /*df20*/  WARPSYNC.COLLECTIVE R34, `(.L_x_681) ;  /* 0x0000000022087348 */ /* 0x00cfea0003c00000 */
[----:B------:R0:W1:Y:S02]  /*df30*/  SHFL.DOWN P4, R6, R7, R4, R33 ;  /* 0x0800000407067389 */ /* 0x0000640000080021 */
[----:B0123--:R-:W-:Y:S05]  /*df40*/  ENDCOLLECTIVE ;  /* 0x000000000000791b */ /* 0x00ffea0003800000 */
.L_x_681:
[----:B------:R-:W-:Y:S05]  /*df50*/  BSYNC B0 ;  /* 0x0000000000007941 */ /* 0x000fea0003800000 */
.L_x_680:
[----:B------:R-:W-:Y:S05]  /*df60*/  BRA `(.L_x_682) ;  /* 0xffffffc000e07947 */ /* 0x000fea000383ffff */
.L_x_523:
[----:B------:R-:W-:Y:S01]  /*df70*/  BSSY B0, `(.L_x_683) ;  /* 0x0000007000007945 */ /* 0x000fe20003800000 */
[----:B------:R-:W-:Y:S02]  /*df80*/  IMAD.MOV.U32 R7, RZ, RZ, R40 ;  /* 0x000000ffff077224 */ /* 0x000fe400078e0028 */
[----:B------:R-:W-:Y:S02]  /*df90*/  IMAD.MOV.U32 R4, RZ, RZ, 0x2 ;  /* 0x00000002ff047424 */ /* 0x000fe400078e00ff */
[----:B------:R-:W-:-:S07]  /*dfa0*/  IMAD.MOV.U32 R34, RZ, RZ, -0x1 ;  /* 0xffffffffff227424 */ /* 0x000fce00078e00ff */
[----:B--23--:R-:W-:Y:S05]  /*dfb0*/  WARPSYNC.COLLECTIVE R34, `(.L_x_684) ;  /* 0x0000000022087348 */ /* 0x00cfea0003c00000 */
[----:B------:R0:W1:Y:S02]  /*dfc0*/  SHFL.DOWN P4, R6, R7, R4, R33 ;  /* 0x0800000407067389 */ /* 0x0000640000080021 */
[----:B0123--:R-:W-:Y:S05]  /*dfd0*/  ENDCOLLECTIVE ;  /* 0x000000000000791b */ /* 0x00ffea0003800000 */
.L_x_684:
[----:B------:R-:W-:Y:S05]  /*dfe0*/  BSYNC B0 ;  /* 0x0000000000007941 */ /* 0x000fea0003800000 */
.L_x_683:
[----:B------:R-:W-:Y:S02]  /*dff0*/  IMAD.MOV.U32 R7, RZ, RZ, R41 ;  /* 0x000000ffff077224 */ /* 0x000fe400078e0029 */
[----:B------:R-:W-:Y:S02]  /*e000*/  IMAD.MOV.U32 R4, RZ, RZ, 0x2 ;  /* 0x00000002ff047424 */ /* 0x000fe400078e00ff */
[----:B------:R-:W-:Y:S02]  /*e010*/  IMAD.MOV.U32 R34, RZ, RZ, -0x1 ;  /* 0xffffffffff227424 */ /* 0x000fe400078e00ff */
[----:B------:R-:W-:-:S07]  /*e020*/  IMAD.MOV.U32 R25, RZ, RZ, R6 ;  /* 0x000000ffff197224 */ /* 0x000fce00078e0006 */
[----:B------:R-:W-:Y:S05]  /*e030*/  WARPSYNC.COLLECTIVE R34, `(.L_x_685) ;  /* 0x0000000022087348 */ /* 0x000fea0003c00000 */
[----:B------:R0:W1:Y:S02]  /*e040*/  SHFL.DOWN P4, R6, R7, R4, R33 ;  /* 0x0800000407067389 */ /* 0x0000640000080021 */
[----:B01----:R-:W-:Y:S05]  /*e050*/  ENDCOLLECTIVE ;  /* 0x000000000000791b */ /* 0x003fea0003800000 */
.L_x_685:
[----:B------:R-:W-:Y:S02]  /*e060*/  IMAD.MOV.U32 R7, RZ, RZ, R38 ;  /* 0x000000ffff077224 */ /* 0x000fe400078e0026 */
[----:B------:R-:W-:-:S07]  /*e070*/  IMAD.MOV.U32 R24, RZ, RZ, R6 ;  /* 0x000000ffff187224 */ /* 0x000fce00078e0006 */
[----:B------:R-:W-:Y:S05]  /*e080*/  WARPSYNC.COLLECTIVE R34, `(.L_x_686) ;  /* 0x0000000022087348 */ /* 0x000fea0003c00000 */
[----:B------:R0:W1:Y:S02]  /*e090*/  SHFL.DOWN P4, R6, R7, R4, R33 ;  /* 0x0800000407067389 */ /* 0x0000640000080021 */
[----:B01----:R-:W-:Y:S05]  /*e0a0*/  ENDCOLLECTIVE ;  /* 0x000000000000791b */ /* 0x003fea0003800000 */
.L_x_686:
[----:B------:R-:W-:Y:S05]  /*e0b0*/  BRA `(.L_x_687) ;  /* 0xffffffc000a87947 */ /* 0x000fea000383ffff */
.L_x_524:
[----:B------:R-:W-:Y:S01]  /*e0c0*/  BSSY B0, `(.L_x_688) ;  /* 0x0000006000007945 */ /* 0x000fe20003800000 */
[----:B------:R-:W-:Y:S02]  /*e0d0*/  IMAD.MOV.U32 R4, RZ, RZ, 0x2 ;  /* 0x00000002ff047424 */ /* 0x000fe400078e00ff */
[----:B------:R-:W-:-:S07]  /*e0e0*/  IMAD.MOV.U32 R34, RZ, RZ, -0x1 ;  /* 0xffffffffff227424 */ /* 0x000fce00078e00ff */
[----:B--23--:R-:W-:Y:S05]  /*e0f0*/  WARPSYNC.COLLECTIVE R34, `(.L_x_689) ;  /* 0x0000000022087348 */ /* 0x00cfea0003c00000 */
[----:B------:R0:W1:Y:S02]  /*e100*/  SHFL.DOWN P4, R6, R7, R4, R33 ;  /* 0x0800000407067389 */ /* 0x0000640000080021 */
[----:B0123--:R-:W-:Y:S05]  /*e110*/  ENDCOLLECTIVE ;  /* 0x000000000000791b */ /* 0x00ffea0003800000 */
.L_x_689:
[----:B------:R-:W-:Y:S05]  /*e120*/  BSYNC B0 ;  /* 0x0000000000007941 */ /* 0x000fea0003800000 */
.L_x_688:
[----:B------:R-:W-:Y:S05]  /*e130*/  BRA `(.L_x_690) ;  /* 0xffffffc000ac7947 */ /* 0x000fea000383ffff */
.L_x_525:
[----:B------:R-:W-:Y:S01]  /*e140*/  BSSY B0, `(.L_x_691) ;  /* 0x0000007000007945 */ /* 0x000fe20003800000 */
[----:B------:R-:W-:Y:S02]  /*e150*/  IMAD.MOV.U32 R7, RZ, RZ, R40 ;  /* 0x000000ffff077224 */ /* 0x000fe400078e0028 */
[----:B------:R-:W-:Y:S02]  /*e160*/  IMAD.MOV.U32 R4, RZ, RZ, 0x4 ;  /* 0x00000004ff047424 */ /* 0x000fe400078e00ff */
[----:B------:R-:W-:-:S07]  /*e170*/  IMAD.MOV.U32 R34, RZ, RZ, -0x1 ;  /* 0xffffffffff227424 */ /* 0x000fce00078e00ff */
[----:B--23--:R-:W-:Y:S05]  /*e180*/  WARPSYNC.COLLECTIVE R34, `(.L_x_692) ;  /* 0x0000000022087348 */ /* 0x00cfea0003c00000 */
[----:B------:R0:W1:Y:S02]  /*e190*/  SHFL.DOWN P4, R6, R7, R4, R33 ;  /* 0x0800000407067389 */ /* 0x0000640000080021 */
[----:B0123--:R-:W-:Y:S05]  /*e1a0*/  ENDCOLLECTIVE ;  /* 0x000000000000791b */ /* 0x00ffea0003800000 */
.L_x_692:
[----:B------:R-:W-:Y:S05]  /*e1b0*/  BSYNC B0 ;  /* 0x0000000000007941 */ /* 0x000fea0003800000 */
.L_x_691:
[----:B------:R-:W-:Y:S02]  /*e1c0*/  IMAD.MOV.U32 R7, RZ, RZ, R41 ;  /* 0x000000ffff077224 */ /* 0x000fe400078e0029 */
[----:B------:R-:W-:Y:S02]  /*e1d0*/  IMAD.MOV.U32 R4, RZ, RZ, 0x4 ;  /* 0x00000004ff047424 */ /* 0x000fe400078e00ff */
[----:B------:R-:W-:Y:S02]  /*e1e0*/  IMAD.MOV.U32 R34, RZ, RZ, -0x1 ;  /* 0xffffffffff227424 */ /* 0x000fe400078e00ff */
[----:B------:R-:W-:-:S07]  /*e1f0*/  IMAD.MOV.U32 R25, RZ, RZ, R6 ;  /* 0x000000ffff197224 */ /* 0x000fce00078e0006 */
[----:B------:R-:W-:Y:S05]  /*e200*/  WARPSYNC.COLLECTIVE R34, `(.L_x_693) ;  /* 0x0000000022087348 */ /* 0x000fea0003c00000 */
[----:B------:R0:W1:Y:S02]  /*e210*/  SHFL.DOWN P4, R6, R7, R4, R33 ;  /* 0x0800000407067389 */ /* 0x0000640000080021 */
[----:B01----:R-:W-:Y:S05]  /*e220*/  ENDCOLLECTIVE ;  /* 0x000000000000791b */ /* 0x003fea0003800000 */
.L_x_693:
[----:B------:R-:W-:Y:S02]  /*e230*/  IMAD.MOV.U32 R7, RZ, RZ, R38 ;  /* 0x000000ffff077224 */ /* 0x000fe400078e0026 */
[----:B------:R-:W-:-:S07]  /*e240*/  IMAD.MOV.U32 R24, RZ, RZ, R6 ;  /* 0x000000ffff187224 */ /* 0x000fce00078e0006 */
[----:B------:R-:W-:Y:S05]  /*e250*/  WARPSYNC.COLLECTIVE R34, `(.L_x_694) ;  /* 0x0000000022087348 */ /* 0x000fea0003c00000 */
[----:B------:R0:W1:Y:S02]  /*e260*/  SHFL.DOWN P4, R6, R7, R4, R33 ;  /* 0x0800000407067389 */ /* 0x0000640000080021 */
[----:B01----:R-:W-:Y:S05]  /*e270*/  ENDCOLLECTIVE ;  /* 0x000000000000791b */ /* 0x003fea0003800000 */
.L_x_694:
[----:B------:R-:W-:Y:S05]  /*e280*/  BRA `(.L_x_695) ;  /* 0xffffffc000787947 */ /* 0x000fea000383ffff */
.L_x_526:
[----:B------:R-:W-:Y:S01]  /*e290*/  BSSY B0, `(.L_x_696) ;  /* 0x0000006000007945 */ /* 0x000fe20003800000 */
[----:B------:R-:W-:Y:S02]  /*e2a0*/  IMAD.MOV.U32 R4, RZ, RZ, 0x4 ;  /* 0x00000004ff047424 */ /* 0x000fe400078e00ff */
[----:B------:R-:W-:-:S07]  /*e2b0*/  IMAD.MOV.U32 R34, RZ, RZ, -0x1 ;  /* 0xffffffffff227424 */ /* 0x000fce00078e00ff */
[----:B--23--:R-:W-:Y:S05]  /*e2c0*/  WARPSYNC.COLLECTIVE R34, `(.L_x_697) ;  /* 0x0000000022087348 */ /* 0x00cfea0003c00000 */
[----:B------:R0:W1:Y:S02]  /*e2d0*/  SHFL.DOWN P4, R6, R7, R4, R33 ;  /* 0x0800000407067389 */ /* 0x0000640000080021 */
[----:B0123--:R-:W-:Y:S05]  /*e2e0*/  ENDCOLLECTIVE ;  /* 0x000000000000791b */ /* 0x00ffea0003800000 */
.L_x_697:
[----:B------:R-:W-:Y:S05]  /*e2f0*/  BSYNC B0 ;  /* 0x0000000000007941 */ /* 0x000fea0003800000 */
.L_x_696:
[----:B------:R-:W-:Y:S05]  /*e300*/  BRA `(.L_x_698) ;  /* 0xffffffc0007c7947 */ /* 0x000fea000383ffff */
.L_x_527:
[----:B------:R-:W-:Y:S01]  /*e310*/  BSSY B0, `(.L_x_699) ;  /* 0x0000007000007945 */ /* 0x000fe20003800000 */
[----:B------:R-:W-:Y:S02]  /*e320*/  IMAD.MOV.U32 R7, RZ, RZ, R40 ;  /* 0x000000ffff077224 */ /* 0x000fe400078e0028 */
[----:B------:R-:W-:Y:S02]  /*e330*/  IMAD.MOV.U32 R4, RZ, RZ, 0x8 ;  /* 0x00000008ff047424 */ /* 0x000fe400078e00ff */
[----:B------:R-:W-:-:S07]  /*e340*/  IMAD.MOV.U32 R34, RZ, RZ, -0x1 ;  /* 0xffffffffff227424 */ /* 0x000fce00078e00ff */
[----:B--23--:R-:W-:Y:S05]  /*e350*/  WARPSYNC.COLLECTIVE R34, `(.L_x_700) ;  /* 0x0000000022087348 */ /* 0x00cfea0003c00000 */
[----:B------:R0:W1:Y:S02]  /*e360*/  SHFL.DOWN P4, R6, R7, R4, R33 ;  /* 0x0800000407067389 */ /* 0x0000640000080021 */
[----:B0123--:R-:W-:Y:S05]  /*e370*/  ENDCOLLECTIVE ;  /* 0x000000000000791b */ /* 0x00ffea0003800000 */
.L_x_700:
[----:B------:R-:W-:Y:S05]  /*e380*/  BSYNC B0 ;  /* 0x0000000000007941 */ /* 0x000fea0003800000 */
.L_x_699:
[----:B------:R-:W-:Y:S02]  /*e390*/  IMAD.MOV.U32 R7, RZ, RZ, R41 ;  /* 0x000000ffff077224 */ /* 0x000fe400078e0029 */
[----:B------:R-:W-:Y:S02]  /*e3a0*/  IMAD.MOV.U32 R4, RZ, RZ, 0x8 ;  /* 0x00000008ff047424 */ /* 0x000fe400078e00ff */
[----:B------:R-:W-:Y:S02]  /*e3b0*/  IMAD.MOV.U32 R34, RZ, RZ, -0x1 ;  /* 0xffffffffff227424 */ /* 0x000fe400078e00ff */
[----:B------:R-:W-:-:S07]  /*e3c0*/  IMAD.MOV.U32 R25, RZ, RZ, R6 ;  /* 0x000000ffff197224 */ /* 0x000fce00078e0006 */
[----:B------:R-:W-:Y:S05]  /*e3d0*/  WARPSYNC.COLLECTIVE R34, `(.L_x_701) ;  /* 0x0000000022087348 */ /* 0x000fea0003c00000 */
[----:B------:R0:W1:Y:S02]  /*e3e0*/  SHFL.DOWN P4, R6, R7, R4, R33 ;  /* 0x0800000407067389 */ /* 0x0000640000080021 */
[----:B01----:R-:W-:Y:S05]  /*e3f0*/  ENDCOLLECTIVE ;  /* 0x000000000000791b */ /* 0x003fea0003800000 */
.L_x_701:
[----:B------:R-:W-:Y:S02]  /*e400*/  IMAD.MOV.U32 R7, RZ, RZ, R38 ;  /* 0x000000ffff077224 */ /* 0x000fe400078e0026 */
[----:B------:R-:W-:-:S07]  /*e410*/  IMAD.MOV.U32 R24, RZ, RZ, R6 ;  /* 0x000000ffff187224 */ /* 0x000fce00078e0006 */
[----:B------:R-:W-:Y:S05]  /*e420*/  WARPSYNC.COLLECTIVE R34, `(.L_x_702) ;  /* 0x0000000022087348 */ /* 0x000fea0003c00000 */
[----:B------:R0:W1:Y:S02]  /*e430*/  SHFL.DOWN P4, R6, R7, R4, R33 ;  /* 0x0800000407067389 */ /* 0x0000640000080021 */
[----:B01----:R-:W-:Y:S05]  /*e440*/  ENDCOLLECTIVE ;  /* 0x000000000000791b */ /* 0x003fea0003800000 */
.L_x_702:
[----:B------:R-:W-:Y:S05]  /*e450*/  BRA `(.L_x_703) ;  /* 0xffffffc000487947 */ /* 0x000fea000383ffff */
.L_x_528:
[----:B------:R-:W-:Y:S01]  /*e460*/  BSSY B0, `(.L_x_704) ;  /* 0x0000006000007945 */ /* 0x000fe20003800000 */
[----:B------:R-:W-:Y:S02]  /*e470*/  IMAD.MOV.U32 R4, RZ, RZ, 0x8 ;  /* 0x00000008ff047424 */ /* 0x000fe400078e00ff */
[----:B------:R-:W-:-:S07]  /*e480*/  IMAD.MOV.U32 R34, RZ, RZ, -0x1 ;  /* 0xffffffffff227424 */ /* 0x000fce00078e00ff */
[----:B--23--:R-:W-:Y:S05]  /*e490*/  WARPSYNC.COLLECTIVE R34, `(.L_x_705) ;  /* 0x0000000022087348 */ /* 0x00cfea0003c00000 */
[----:B------:R0:W1:Y:S02]  /*e4a0*/  SHFL.DOWN P4, R6, R7, R4, R33 ;  /* 0x0800000407067389 */ /* 0x0000640000080021 */
[----:B0123--:R-:W-:Y:S05]  /*e4b0*/  ENDCOLLECTIVE ;  /* 0x000000000000791b */ /* 0x00ffea0003800000 */
.L_x_705:
[----:B------:R-:W-:Y:S05]  /*e4c0*/  BSYNC B0 ;  /* 0x0000000000007941 */ /* 0x000fea0003800000 */
.L_x_704:
[----:B------:R-:W-:Y:S05]  /*e4d0*/  BRA `(.L_x_706) ;  /* 0xffffffc0004c7947 */ /* 0x000fea000383ffff */
.L_x_529:
[----:B------:R-:W-:Y:S01]  /*e4e0*/  BSSY B0, `(.L_x_707) ;  /* 0x0000007000007945 */ /* 0x000fe20003800000 */
[----:B------:R-:W-:Y:S02]  /*e4f0*/  IMAD.MOV.U32 R7, RZ, RZ, R40 ;  /* 0x000000ffff077224 */ /* 0x000fe400078e0028 */
[----:B------:R-:W-:Y:S02]  /*e500*/  IMAD.MOV.U32 R4, RZ, RZ, 0x10 ;  /* 0x00000010ff047424 */ /* 0x000fe400078e00ff */
[----:B------:R-:W-:-:S07]  /*e510*/  IMAD.MOV.U32 R34, RZ, RZ, -0x1 ;  /* 0xffffffffff227424 */ /* 0x000fce00078e00ff */
[----:B--23--:R-:W-:Y:S05]  /*e520*/  WARPSYNC.COLLECTIVE R34, `(.L_x_708) ;  /* 0x0000000022087348 */ /* 0x00cfea0003c00000 */
[----:B------:R0:W1:Y:S02]  /*e530*/  SHFL.DOWN P4, R6, R7, R4, R33 ;  /* 0x0800000407067389 */ /* 0x0000640000080021 */
[----:B0123--:R-:W-:Y:S05]  /*e540*/  ENDCOLLECTIVE ;  /* 0x000000000000791b */ /* 0x00ffea0003800000 */
.L_x_708:
[----:B------:R-:W-:Y:S05]  /*e550*/  BSYNC B0 ;  /* 0x0000000000007941 */ /* 0x000fea0003800000 */
.L_x_707:
[----:B------:R-:W-:Y:S02]  /*e560*/  IMAD.MOV.U32 R7, RZ, RZ, R41 ;  /* 0x000000ffff077224 */ /* 0x000fe400078e0029 */
[----:B------:R-:W-:Y:S02]  /*e570*/  IMAD.MOV.U32 R4, RZ, RZ, 0x10 ;  /* 0x00000010ff047424 */ /* 0x000fe400078e00ff */
[----:B------:R-:W-:Y:S02]  /*e580*/  IMAD.MOV.U32 R34, RZ, RZ, -0x1 ;  /* 0xffffffffff227424 */ /* 0x000fe400078e00ff */
[----:B------:R-:W-:-:S07]  /*e590*/  IMAD.MOV.U32 R47, RZ, RZ, R6 ;  /* 0x000000ffff2f7224 */ /* 0x000fce00078e0006 */
[----:B------:R-:W-:Y:S05]  /*e5a0*/  WARPSYNC.COLLECTIVE R34, `(.L_x_709) ;  /* 0x0000000022087348 */ /* 0x000fea0003c00000 */
[----:B------:R0:W1:Y:S02]  /*e5b0*/  SHFL.DOWN P4, R6, R7, R4, R33 ;  /* 0x0800000407067389 */ /* 0x0000640000080021 */
[----:B01----:R-:W-:Y:S05]  /*e5c0*/  ENDCOLLECTIVE ;  /* 0x000000000000791b */ /* 0x003fea0003800000 */
.L_x_709:
[----:B------:R-:W-:Y:S02]  /*e5d0*/  IMAD.MOV.U32 R7, RZ, RZ, R38 ;  /* 0x000000ffff077224 */ /* 0x000fe400078e0026 */
[----:B------:R-:W-:-:S07]  /*e5e0*/  IMAD.MOV.U32 R46, RZ, RZ, R6 ;  /* 0x000000ffff2e7224 */ /* 0x000fce00078e0006 */
[----:B------:R-:W-:Y:S05]  /*e5f0*/  WARPSYNC.COLLECTIVE R34, `(.L_x_710) ;  /* 0x0000000022087348 */ /* 0x000fea0003c00000 */
[----:B------:R0:W1:Y:S02]  /*e600*/  SHFL.DOWN P4, R6, R7, R4, R33 ;  /* 0x0800000407067389 */ /* 0x0000640000080021 */
[----:B01----:R-:W-:Y:S05]  /*e610*/  ENDCOLLECTIVE ;  /* 0x000000000000791b */ /* 0x003fea0003800000 */
.L_x_710:
[----:B------:R-:W-:Y:S05]  /*e620*/  BRA `(.L_x_711) ;  /* 0xffffffc000187947 */ /* 0x000fea000383ffff */
.L_x_530:
[----:B------:R-:W-:Y:S01]  /*e630*/  BSSY B0, `(.L_x_712) ;  /* 0x0000006000007945 */ /* 0x000fe20003800000 */
[----:B------:R-:W-:Y:S02]  /*e640*/  IMAD.MOV.U32 R4, RZ, RZ, 0x10 ;  /* 0x00000010ff047424 */ /* 0x000fe400078e00ff */
[----:B------:R-:W-:-:S07]  /*e650*/  IMAD.MOV.U32 R34, RZ, RZ, -0x1 ;  /* 0xffffffffff227424 */ /* 0x000fce00078e00ff */
[----:B--23--:R-:W-:Y:S05]  /*e660*/  WARPSYNC.COLLECTIVE R34, `(.L_x_713) ;  /* 0x0000000022087348 */ /* 0x00cfea0003c00000 */
[----:B------:R0:W1:Y:S02]  /*e670*/  SHFL.DOWN P4, R6, R7, R4, R33 ;  /* 0x0800000407067389 */ /* 0x0000640000080021 */
[----:B0123--:R-:W-:Y:S05]  /*e680*/  ENDCOLLECTIVE ;  /* 0x000000000000791b */ /* 0x00ffea0003800000 */
.L_x_713:
[----:B------:R-:W-:Y:S05]  /*e690*/  BSYNC B0 ;  /* 0x0000000000007941 */ /* 0x000fea0003800000 */
.L_x_712:
[----:B------:R-:W-:Y:S05]  /*e6a0*/  BRA `(.L_x_714) ;  /* 0xffffffc000387947 */ /* 0x000fea000383ffff */
.L_x_531:
[----:B------:R-:W-:Y:S01]  /*e6b0*/  BSSY B0, `(.L_x_715) ;  /* 0x0000005000007945 */ /* 0x000fe20003800000 */
[----:B------:R-:W-:-:S07]  /*e6c0*/  IMAD.MOV.U32 R34, RZ, RZ, -0x1 ;  /* 0xffffffffff227424 */ /* 0x000fce00078e00ff */
[----:B--23--:R-:W-:Y:S05]  /*e6d0*/  WARPSYNC.COLLECTIVE R34, `(.L_x_716) ;  /* 0x0000000022087348 */ /* 0x00cfea0003c00000 */
[----:B------:R-:W-:Y:S01]  /*e6e0*/  VOTE.ALL P5, P5 ;  /* 0x0000000000ff7806 */ /* 0x000fe200028a0000 */
[----:B--23--:R-:W-:-:S12]  /*e6f0*/  ENDCOLLECTIVE ;  /* 0x000000000000791b */ /* 0x00cfd80003800000 */
.L_x_716:
[----:B------:R-:W-:Y:S05]  /*e700*/  BSYNC B0 ;  /* 0x0000000000007941 */ /* 0x000fea0003800000 */
.L_x_715:
[----:B------:R-:W-:Y:S05]  /*e710*/  BRA `(.L_x_717) ;  /* 0xffffffc000307947 */ /* 0x000fea000383ffff */
.L_x_533:
[----:B------:R-:W-:Y:S01]  /*e720*/  BSSY B0, `(.L_x_718) ;  /* 0x0000006000007945 */ /* 0x000fe20003800000 */
[----:B------:R-:W-:Y:S01]  /*e730*/  PLOP3.LUT P4, PT, P4, PT, PT, 0x8, 0x80 ;  /* 0x000000000080781c */ /* 0x000fe2000278e170 */
[----:B------:R-:W-:-:S12]  /*e740*/  IMAD.MOV.U32 R34, RZ, RZ, -0x1 ;  /* 0xffffffffff227424 */ /* 0x000fd800078e00ff */
[----:B--23--:R-:W-:Y:S05]  /*e750*/  WARPSYNC.COLLECTIVE R34, `(.L_x_719) ;  /* 0x0000000022087348 */ /* 0x00cfea0003c00000 */
[----:B------:R-:W-:Y:S01]  /*e760*/  VOTE.ANY P4, P4 ;  /* 0x0000000000ff7806 */ /* 0x000fe20002080100 */
[----:B--23--:R-:W-:-:S12]  /*e770*/  ENDCOLLECTIVE ;  /* 0x000000000000791b */ /* 0x00cfd80003800000 */
.L_x_719:
[----:B------:R-:W-:Y:S05]  /*e780*/  BSYNC B0 ;  /* 0x0000000000007941 */ /* 0x000fea0003800000 */
.L_x_718:
[----:B------:R-:W-:Y:S05]  /*e790*/  BRA `(.L_x_720) ;  /* 0xffffffc000307947 */ /* 0x000fea000383ffff */
.L_x_535:
[----:B------:R-:W-:Y:S01]  /*e7a0*/  BSSY B0, `(.L_x_721) ;  /* 0x0000006000007945 */ /* 0x000fe20003800000 */
[----:B------:R-:W-:Y:S01]  /*e7b0*/  PLOP3.LUT P4, PT, P4, PT, PT, 0x8, 0x80 ;  /* 0x000000000080781c */ /* 0x000fe2000278e170 */
[----:B------:R-:W-:-:S12]  /*e7c0*/  IMAD.MOV.U32 R34, RZ, RZ, -0x1 ;  /* 0xffffffffff227424 */ /* 0x000fd800078e00ff */
[----:B--23--:R-:W-:Y:S05]  /*e7d0*/  WARPSYNC.COLLECTIVE R34, `(.L_x_722) ;  /* 0x0000000022087348 */ /* 0x00cfea0003c00000 */
[----:B------:R-:W-:Y:S01]  /*e7e0*/  VOTE.ANY R34, PT, P4 ;  /* 0x0000000000227806 */ /* 0x000fe200020e0100 */
[----:B--23--:R-:W-:Y:S06]  /*e7f0*/  ENDCOLLECTIVE ;  /* 0x000000000000791b */ /* 0x00cfec0003800000 */
.L_x_722:
[----:B------:R-:W-:Y:S05]  /*e800*/  BSYNC B0 ;  /* 0x0000000000007941 */ /* 0x000fea0003800000 */
.L_x_721:
        /* <DEDUP_REMOVED lines=10> */
.L_x_723:
[----:B------:R-:W-:Y:S02]  /*e8b0*/  IMAD.MOV.U32 R7, RZ, RZ, R32 ;  /* 0x000000ffff077224 */ /* 0x000fe400078e0020 */
[----:B------:R-:W-:-:S07]  /*e8c0*/  IMAD.MOV.U32 R48, RZ, RZ, R6 ;  /* 0x000000ffff307224 */ /* 0x000fce00078e0006 */
[----:B------:R-:W-:Y:S05]  /*e8d0*/  WARPSYNC.COLLECTIVE R34, `(.L_x_724) ;  /* 0x0000000022087348 */ /* 0x000fea0003c00000 */
[----:B------:R0:W1:Y:S02]  /*e8e0*/  SHFL.DOWN P4, R6, R7, R4, R33 ;  /* 0x0800000407067389 */ /* 0x0000640000080021 */
[----:B01----:R-:W-:Y:S05]  /*e8f0*/  ENDCOLLECTIVE ;  /* 0x000000000000791b */ /* 0x003fea0003800000 */
.L_x_724:
[----:B------:R-:W-:Y:S02]  /*e900*/  IMAD.MOV.U32 R7, RZ, RZ, R46 ;  /* 0x000000ffff077224 */ /* 0x000fe400078e002e */
[----:B------:R-:W-:-:S07]  /*e910*/  IMAD.MOV.U32 R51, RZ, RZ, R6 ;  /* 0x000000ffff337224 */ /* 0x000fce00078e0006 */
[----:B------:R-:W-:Y:S05]  /*e920*/  WARPSYNC.COLLECTIVE R34, `(.L_x_725) ;  /* 0x0000000022087348 */ /* 0x000fea0003c00000 */
[----:B------:R0:W1:Y:S02]  /*e930*/  SHFL.DOWN P4, R6, R7, R4, R33 ;  /* 0x0800000407067389 */ /* 0x0000640000080021 */
[----:B01----:R-:W-:Y:S05]  /*e940*/  ENDCOLLECTIVE ;  /* 0x000000000000791b */ /* 0x003fea0003800000 */
.L_x_725:
[----:B------:R-:W-:Y:S05]  /*e950*/  BRA `(.L_x_726) ;  /* 0xffffffbc00fc7947 */ /* 0x000fea000383ffff */
.L_x_536:
[----:B------:R-:W-:Y:S01]  /*e960*/  BSSY B0, `(.L_x_727) ;  /* 0x0000006000007945 */ /* 0x000fe20003800000 */
[----:B------:R-:W-:Y:S02]  /*e970*/  IMAD.MOV.U32 R4, RZ, RZ, 0x1 ;  /* 0x00000001ff047424 */ /* 0x000fe400078e00ff */
[----:B------:R-:W-:-:S07]  /*e980*/  IMAD.MOV.U32 R34, RZ, RZ, -0x1 ;  /* 0xffffffffff227424 */ /* 0x000fce00078e00ff */
[----:B--23--:R-:W-:Y:S05]  /*e990*/  WARPSYNC.COLLECTIVE R34, `(.L_x_728) ;  /* 0x0000000022087348 */ /* 0x00cfea0003c00000 */
[----:B------:R0:W1:Y:S02]  /*e9a0*/  SHFL.DOWN P4, R6, R7, R4, R33 ;  /* 0x0800000407067389 */ /* 0x0000640000080021 */
[----:B0123--:R-:W-:Y:S05]  /*e9b0*/  ENDCOLLECTIVE ;  /* 0x000000000000791b */ /* 0x00ffea0003800000 */
.L_x_728:
[----:B------:R-:W-:Y:S05]  /*e9c0*/  BSYNC B0 ;  /* 0x0000000000007941 */ /* 0x000fea0003800000 */
.L_x_727:
[----:B------:R-:W-:Y:S05]  /*e9d0*/  BRA `(.L_x_729) ;  /* 0xffffffc000007947 */ /* 0x000fea000383ffff */
.L_x_537:
[----:B------:R-:W-:Y:S01]  /*e9e0*/  BSSY B0, `(.L_x_730) ;  /* 0x0000007000007945 */ /* 0x000fe20003800000 */
[----:B------:R-:W-:Y:S02]  /*e9f0*/  IMAD.MOV.U32 R7, RZ, RZ, R49 ;  /* 0x000000ffff077224 */ /* 0x000fe400078e0031 */
[----:B------:R-:W-:Y:S02]  /*ea00*/  IMAD.MOV.U32 R4, RZ, RZ, 0x2 ;  /* 0x00000002ff047424 */ /* 0x000fe400078e00ff */
[----:B------:R-:W-:-:S07]  /*ea10*/  IMAD.MOV.U32 R34, RZ, RZ, -0x1 ;  /* 0xffffffffff227424 */ /* 0x000fce00078e00ff */
[----:B--23--:R-:W-:Y:S05]  /*ea20*/  WARPSYNC.COLLECTIVE R34, `(.L_x_731) ;  /* 0x0000000022087348 */ /* 0x00cfea0003c00000 */
[----:B------:R0:W1:Y:S02]  /*ea30*/  SHFL.DOWN P4, R6, R7, R4, R33 ;  /* 0x0800000407067389 */ /* 0x0000640000080021 */
[----:B0123--:R-:W-:Y:S05]  /*ea40*/  ENDCOLLECTIVE ;  /* 0x000000000000791b */ /* 0x00ffea0003800000 */
.L_x_731:
[----:B------:R-:W-:Y:S05]  /*ea50*/  BSYNC B0 ;  /* 0x0000000000007941 */ /* 0x000fea0003800000 */
.L_x_730:
[----:B------:R-:W-:Y:S02]  /*ea60*/  IMAD.MOV.U32 R7, RZ, RZ, R32 ;  /* 0x000000ffff077224 */ /* 0x000fe400078e0020 */
[----:B------:R-:W-:Y:S02]  /*ea70*/  IMAD.MOV.U32 R4, RZ, RZ, 0x2 ;  /* 0x00000002ff047424 */ /* 0x000fe400078e00ff */
[----:B------:R-:W-:Y:S02]  /*ea80*/  IMAD.MOV.U32 R34, RZ, RZ, -0x1 ;  /* 0xffffffffff227424 */ /* 0x000fe400078e00ff */
[----:B------:R-:W-:-:S07]  /*ea90*/  IMAD.MOV.U32 R48, RZ, RZ, R6 ;  /* 0x000000ffff307224 */ /* 0x000fce00078e0006 */
[----:B------:R-:W-:Y:S05]  /*eaa0*/  WARPSYNC.COLLECTIVE R34, `(.L_x_732) ;  /* 0x0000000022087348 */ /* 0x000fea0003c00000 */
[----:B------:R0:W1:Y:S02]  /*eab0*/  SHFL.DOWN P4, R6, R7, R4, R33 ;  /* 0x0800000407067389 */ /* 0x0000640000080021 */
[----:B01----:R-:W-:Y:S05]  /*eac0*/  ENDCOLLECTIVE ;  /* 0x000000000000791b */ /* 0x003fea0003800000 */
.L_x_732:
[----:B------:R-:W-:Y:S02]  /*ead0*/  IMAD.MOV.U32 R7, RZ, RZ, R46 ;  /* 0x000000ffff077224 */ /* 0x000fe400078e002e */
[----:B------:R-:W-:-:S07]  /*eae0*/  IMAD.MOV.U32 R51, RZ, RZ, R6 ;  /* 0x000000ffff337224 */ /* 0x000fce00078e0006 */
[----:B------:R-:W-:Y:S05]  /*eaf0*/  WARPSYNC.COLLECTIVE R34, `(.L_x_733) ;  /* 0x0000000022087348 */ /* 0x000fea0003c00000 */
[----:B------:R0:W1:Y:S02]  /*eb00*/  SHFL.DOWN P4, R6, R7, R4, R33 ;  /* 0x0800000407067389 */ /* 0x0000640000080021 */
[----:B01----:R-:W-:Y:S05]  /*eb10*/  ENDCOLLECTIVE ;  /* 0x000000000000791b */ /* 0x003fea0003800000 */
.L_x_733:
[----:B------:R-:W-:Y:S05]  /*eb20*/  BRA `(.L_x_734) ;  /* 0xffffffbc00c87947 */ /* 0x000fea000383ffff */
.L_x_538:
[----:B------:R-:W-:Y:S01]  /*eb30*/  BSSY B0, `(.L_x_735) ;  /* 0x0000006000007945 */ /* 0x000fe20003800000 */
[----:B------:R-:W-:Y:S02]  /*eb40*/  IMAD.MOV.U32 R4, RZ, RZ, 0x2 ;  /* 0x00000002ff047424 */ /* 0x000fe400078e00ff */
[----:B------:R-:W-:-:S07]  /*eb50*/  IMAD.MOV.U32 R34, RZ, RZ, -0x1 ;  /* 0xffffffffff227424 */ /* 0x000fce00078e00ff */
[----:B--23--:R-:W-:Y:S05]  /*eb60*/  WARPSYNC.COLLECTIVE R34, `(.L_x_736) ;  /* 0x0000000022087348 */ /* 0x00cfea0003c00000 */
[----:B------:R0:W1:Y:S02]  /*eb70*/  SHFL.DOWN P4, R6, R7, R4, R33 ;  /* 0x0800000407067389 */ /* 0x0000640000080021 */
[----:B0123--:R-:W-:Y:S05]  /*eb80*/  ENDCOLLECTIVE ;  /* 0x000000000000791b */ /* 0x00ffea0003800000 */
.L_x_736:
[----:B------:R-:W-:Y:S05]  /*eb90*/  BSYNC B0 ;  /* 0x0000000000007941 */ /* 0x000fea0003800000 */
.L_x_735:
[----:B------:R-:W-:Y:S05]  /*eba0*/  BRA `(.L_x_737) ;  /* 0xffffffbc00cc7947 */ /* 0x000fea000383ffff */
.L_x_539:
[----:B------:R-:W-:Y:S01]  /*ebb0*/  BSSY B0, `(.L_x_738) ;  /* 0x0000007000007945 */ /* 0x000fe20003800000 */
[----:B------:R-:W-:Y:S02]  /*ebc0*/  IMAD.MOV.U32 R7, RZ, RZ, R49 ;  /* 0x000000ffff077224 */ /* 0x000fe400078e0031 */
[----:B------:R-:W-:Y:S02]  /*ebd0*/  IMAD.MOV.U32 R4, RZ, RZ, 0x4 ;  /* 0x00000004ff047424 */ /* 0x000fe400078e00ff */
[----:B------:R-:W-:-:S07]  /*ebe0*/  IMAD.MOV.U32 R34, RZ, RZ, -0x1 ;  /* 0xffffffffff227424 */ /* 0x000fce00078e00ff */
[----:B--23--:R-:W-:Y:S05]  /*ebf0*/  WARPSYNC.COLLECTIVE R34, `(.L_x_739) ;  /* 0x0000000022087348 */ /* 0x00cfea0003c00000 */
[----:B------:R0:W1:Y:S02]  /*ec00*/  SHFL.DOWN P4, R6, R7, R4, R33 ;  /* 0x0800000407067389 */ /* 0x0000640000080021 */
[----:B0123--:R-:W-:Y:S05]  /*ec10*/  ENDCOLLECTIVE ;  /* 0x000000000000791b */ /* 0x00ffea0003800000 */
.L_x_739:
[----:B------:R-:W-:Y:S05]  /*ec20*/  BSYNC B0 ;  /* 0x0000000000007941 */ /* 0x000fea0003800000 */
.L_x_738:
[----:B------:R-:W-:Y:S02]  /*ec30*/  IMAD.MOV.U32 R7, RZ, RZ, R32 ;  /* 0x000000ffff077224 */ /* 0x000fe400078e0020 */
[----:B------:R-:W-:Y:S02]  /*ec40*/  IMAD.MOV.U32 R4, RZ, RZ, 0x4 ;  /* 0x00000004ff047424 */ /* 0x000fe400078e00ff */
[----:B------:R-:W-:Y:S02]  /*ec50*/  IMAD.MOV.U32 R34, RZ, RZ, -0x1 ;  /* 0xffffffffff227424 */ /* 0x000fe400078e00ff */
[----:B------:R-:W-:-:S07]  /*ec60*/  IMAD.MOV.U32 R48, RZ, RZ, R6 ;  /* 0x000000ffff307224 */ /* 0x000fce00078e0006 */
[----:B------:R-:W-:Y:S05]  /*ec70*/  WARPSYNC.COLLECTIVE R34, `(.L_x_740) ;  /* 0x0000000022087348 */ /* 0x000fea0003c00000 */
[----:B------:R0:W1:Y:S02]  /*ec80*/  SHFL.DOWN P4, R6, R7, R4, R33 ;  /* 0x0800000407067389 */ /* 0x0000640000080021 */
[----:B01----:R-:W-:Y:S05]  /*ec90*/  ENDCOLLECTIVE ;  /* 0x000000000000791b */ /* 0x003fea0003800000 */
.L_x_740:
[----:B------:R-:W-:Y:S02]  /*eca0*/  IMAD.MOV.U32 R7, RZ, RZ, R46 ;  /* 0x000000ffff077224 */ /* 0x000fe400078e002e */
[----:B------:R-:W-:-:S07]  /*ecb0*/  IMAD.MOV.U32 R51, RZ, RZ, R6 ;  /* 0x000000ffff337224 */ /* 0x000fce00078e0006 */
[----:B------:R-:W-:Y:S05]  /*ecc0*/  WARPSYNC.COLLECTIVE R34, `(.L_x_741) ;  /* 0x0000000022087348 */ /* 0x000fea0003c00000 */
[----:B------:R0:W1:Y:S02]  /*ecd0*/  SHFL.DOWN P4, R6, R7, R4, R33 ;  /* 0x0800000407067389 */ /* 0x0000640000080021 */
[----:B01----:R-:W-:Y:S05]  /*ece0*/  ENDCOLLECTIVE ;  /* 0x000000000000791b */ /* 0x003fea0003800000 */
.L_x_741:
[----:B------:R-:W-:Y:S05]  /*ecf0*/  BRA `(.L_x_742) ;  /* 0xffffffbc00947947 */ /* 0x000fea000383ffff */
.L_x_540:
[----:B------:R-:W-:Y:S01]  /*ed00*/  BSSY B0, `(.L_x_743) ;  /* 0x0000006000007945 */ /* 0x000fe20003800000 */
[----:B------:R-:W-:Y:S02]  /*ed10*/  IMAD.MOV.U32 R4, RZ, RZ, 0x4 ;  /* 0x00000004ff047424 */ /* 0x000fe400078e00ff */
[----:B------:R-:W-:-:S07]  /*ed20*/  IMAD.MOV.U32 R34, RZ, RZ, -0x1 ;  /* 0xffffffffff227424 */ /* 0x000fce00078e00ff */
[----:B--23--:R-:W-:Y:S05]  /*ed30*/  WARPSYNC.COLLECTIVE R34, `(.L_x_744) ;  /* 0x0000000022087348 */ /* 0x00cfea0003c00000 */
[----:B------:R0:W1:Y:S02]  /*ed40*/  SHFL.DOWN P4, R6, R7, R4, R33 ;  /* 0x0800000407067389 */ /* 0x0000640000080021 */
[----:B0123--:R-:W-:Y:S05]  /*ed50*/  ENDCOLLECTIVE ;  /* 0x000000000000791b */ /* 0x00ffea0003800000 */
.L_x_744:
[----:B------:R-:W-:Y:S05]  /*ed60*/  BSYNC B0 ;  /* 0x0000000000007941 */ /* 0x000fea0003800000 */
.L_x_743:
[----:B------:R-:W-:Y:S05]  /*ed70*/  BRA `(.L_x_745) ;  /* 0xffffffbc00987947 */ /* 0x000fea000383ffff */
.L_x_541:
[----:B------:R-:W-:Y:S01]  /*ed80*/  BSSY B0, `(.L_x_746) ;  /* 0x0000007000007945 */ /* 0x000fe20003800000 */
[----:B------:R-:W-:Y:S02]  /*ed90*/  IMAD.MOV.U32 R7, RZ, RZ, R49 ;  /* 0x000000ffff077224 */ /* 0x000fe400078e0031 */
[----:B------:R-:W-:Y:S02]  /*eda0*/  IMAD.MOV.U32 R4, RZ, RZ, 0x8 ;  /* 0x00000008ff047424 */ /* 0x000fe400078e00ff */
[----:B------:R-:W-:-:S07]  /*edb0*/  IMAD.MOV.U32 R34, RZ, RZ, -0x1 ;  /* 0xffffffffff227424 */ /* 0x000fce00078e00ff */
[----:B--23--:R-:W-:Y:S05]  /*edc0*/  WARPSYNC.COLLECTIVE R34, `(.L_x_747) ;  /* 0x0000000022087348 */ /* 0x00cfea0003c00000 */
[----:B------:R0:W1:Y:S02]  /*edd0*/  SHFL.DOWN P4, R6, R7, R4, R33 ;  /* 0x0800000407067389 */ /* 0x0000640000080021 */
[----:B0123--:R-:W-:Y:S05]  /*ede0*/  ENDCOLLECTIVE ;  /* 0x000000000000791b */ /* 0x00ffea0003800000 */
.L_x_747:
[----:B------:R-:W-:Y:S05]  /*edf0*/  BSYNC B0 ;  /* 0x0000000000007941 */ /* 0x000fea0003800000 */
.L_x_746:
[----:B------:R-:W-:Y:S02]  /*ee00*/  IMAD.MOV.U32 R7, RZ, RZ, R32 ;  /* 0x000000ffff077224 */ /* 0x000fe400078e0020 */
[----:B------:R-:W-:Y:S02]  /*ee10*/  IMAD.MOV.U32 R4, RZ, RZ, 0x8 ;  /* 0x00000008ff047424 */ /* 0x000fe400078e00ff */
[----:B------:R-:W-:Y:S02]  /*ee20*/  IMAD.MOV.U32 R34, RZ, RZ, -0x1 ;  /* 0xffffffffff227424 */ /* 0x000fe400078e00ff */
[----:B------:R-:W-:-:S07]  /*ee30*/  IMAD.MOV.U32 R48, RZ, RZ, R6 ;  /* 0x000000ffff307224 */ /* 0x000fce00078e0006 */
[----:B------:R-:W-:Y:S05]  /*ee40*/  WARPSYNC.COLLECTIVE R34, `(.L_x_748) ;  /* 0x0000000022087348 */ /* 0x000fea0003c00000 */
[----:B------:R0:W1:Y:S02]  /*ee50*/  SHFL.DOWN P4, R6, R7, R4, R33 ;  /* 0x0800000407067389 */ /* 0x0000640000080021 */
[----:B01----:R-:W-:Y:S05]  /*ee60*/  ENDCOLLECTIVE ;  /* 0x000000000000791b */ /* 0x003fea0003800000 */
.L_x_748:
[----:B------:R-:W-:Y:S02]  /*ee70*/  IMAD.MOV.U32 R7, RZ, RZ, R46 ;  /* 0x000000ffff077224 */ /* 0x000fe400078e002e */
[----:B------:R-:W-:-:S07]  /*ee80*/  IMAD.MOV.U32 R51, RZ, RZ, R6 ;  /* 0x000000ffff337224 */ /* 0x000fce00078e0006 */
[----:B------:R-:W-:Y:S05]  /*ee90*/  WARPSYNC.COLLECTIVE R34, `(.L_x_749) ;  /* 0x0000000022087348 */ /* 0x000fea0003c00000 */
[----:B------:R0:W1:Y:S02]  /*eea0*/  SHFL.DOWN P4, R6, R7, R4, R33 ;  /* 0x0800000407067389 */ /* 0x0000640000080021 */
[----:B01----:R-:W-:Y:S05]  /*eeb0*/  ENDCOLLECTIVE ;  /* 0x000000000000791b */ /* 0x003fea0003800000 */
.L_x_749:
[----:B------:R-:W-:Y:S05]  /*eec0*/  BRA `(.L_x_750) ;  /* 0xffffffbc00607947 */ /* 0x000fea000383ffff */
.L_x_542:
[----:B------:R-:W-:Y:S01]  /*eed0*/  BSSY B0, `(.L_x_751) ;  /* 0x0000006000007945 */ /* 0x000fe20003800000 */
[----:B------:R-:W-:Y:S02]  /*eee0*/  IMAD.MOV.U32 R4, RZ, RZ, 0x8 ;  /* 0x00000008ff047424 */ /* 0x000fe400078e00ff */
[----:B------:R-:W-:-:S07]  /*eef0*/  IMAD.MOV.U32 R34, RZ, RZ, -0x1 ;  /* 0xffffffffff227424 */ /* 0x000fce00078e00ff */
[----:B--23--:R-:W-:Y:S05]  /*ef00*/  WARPSYNC.COLLECTIVE R34, `(.L_x_752) ;  /* 0x0000000022087348 */ /* 0x00cfea0003c00000 */
[----:B------:R0:W1:Y:S02]  /*ef10*/  SHFL.DOWN P4, R6, R7, R4, R33 ;  /* 0x0800000407067389 */ /* 0x0000640000080021 */
[----:B0123--:R-:W-:Y:S05]  /*ef20*/  ENDCOLLECTIVE ;  /* 0x000000000000791b */ /* 0x00ffea0003800000 */
.L_x_752:
[----:B------:R-:W-:Y:S05]  /*ef30*/  BSYNC B0 ;  /* 0x0000000000007941 */ /* 0x000fea0003800000 */
.L_x_751:
[----:B------:R-:W-:Y:S05]  /*ef40*/  BRA `(.L_x_753) ;  /* 0xffffffbc00647947 */ /* 0x000fea000383ffff */
.L_x_543:
[----:B------:R-:W-:Y:S01]  /*ef50*/  BSSY B0, `(.L_x_754) ;  /* 0x0000007000007945 */ /* 0x000fe20003800000 */
[----:B------:R-:W-:Y:S02]  /*ef60*/  IMAD.MOV.U32 R7, RZ, RZ, R49 ;  /* 0x000000ffff077224 */ /* 0x000fe400078e0031 */
[----:B------:R-:W-:Y:S02]  /*ef70*/  IMAD.MOV.U32 R4, RZ, RZ, 0x10 ;  /* 0x00000010ff047424 */ /* 0x000fe400078e00ff */
[----:B------:R-:W-:-:S07]  /*ef80*/  IMAD.MOV.U32 R34, RZ, RZ, -0x1 ;  /* 0xffffffffff227424 */ /* 0x000fce00078e00ff */
[----:B--23--:R-:W-:Y:S05]  /*ef90*/  WARPSYNC.COLLECTIVE R34, `(.L_x_755) ;  /* 0x0000000022087348 */ /* 0x00cfea0003c00000 */
[----:B------:R0:W1:Y:S02]  /*efa0*/  SHFL.DOWN P4, R6, R7, R4, R33 ;  /* 0x0800000407067389 */ /* 0x0000640000080021 */
[----:B0123--:R-:W-:Y:S05]  /*efb0*/  ENDCOLLECTIVE ;  /* 0x000000000000791b */ /* 0x00ffea0003800000 */
.L_x_755:
[----:B------:R-:W-:Y:S05]  /*efc0*/  BSYNC B0 ;  /* 0x0000000000007941 */ /* 0x000fea0003800000 */
.L_x_754:
[----:B------:R-:W-:Y:S02]  /*efd0*/  IMAD.MOV.U32 R7, RZ, RZ, R32 ;  /* 0x000000ffff077224 */ /* 0x000fe400078e0020 */
[----:B------:R-:W-:Y:S02]  /*efe0*/  IMAD.MOV.U32 R4, RZ, RZ, 0x10 ;  /* 0x00000010ff047424 */ /* 0x000fe400078e00ff */
[----:B------:R-:W-:Y:S02]  /*eff0*/  IMAD.MOV.U32 R34, RZ, RZ, -0x1 ;  /* 0xffffffffff227424 */ /* 0x000fe400078e00ff */
[----:B------:R-:W-:Y:S02]  /*f000*/  IMAD.MOV.U32 R48, RZ, RZ, R6 ;  /* 0x000000ffff307224 */ /* 0x000fe400078e0006 */
[----:B------:R-:W-:-:S07]  /*f010*/  VIADD R50, R28, 0x10 ;  /* 0x000000101c327836 */ /* 0x000fce0000000000 */
[----:B------:R-:W-:Y:S05]  /*f020*/  WARPSYNC.COLLECTIVE R34, `(.L_x_756) ;  /* 0x0000000022087348 */ /* 0x000fea0003c00000 */
[----:B------:R0:W1:Y:S02]  /*f030*/  SHFL.DOWN P4, R6, R7, R4, R33 ;  /* 0x0800000407067389 */ /* 0x0000640000080021 */
[----:B01----:R-:W-:Y:S05]  /*f040*/  ENDCOLLECTIVE ;  /* 0x000000000000791b */ /* 0x003fea0003800000 */
.L_x_756:
[----:B------:R-:W-:Y:S02]  /*f050*/  IMAD.MOV.U32 R7, RZ, RZ, R46 ;  /* 0x000000ffff077224 */ /* 0x000fe400078e002e */
[----:B------:R-:W-:-:S07]  /*f060*/  IMAD.MOV.U32 R51, RZ, RZ, R6 ;  /* 0x000000ffff337224 */ /* 0x000fce00078e0006 */
[----:B------:R-:W-:Y:S05]  /*f070*/  WARPSYNC.COLLECTIVE R34, `(.L_x_757) ;  /* 0x0000000022087348 */ /* 0x000fea0003c00000 */
[----:B------:R0:W1:Y:S02]  /*f080*/  SHFL.DOWN P4, R6, R7, R4, R33 ;  /* 0x0800000407067389 */ /* 0x0000640000080021 */
[----:B01----:R-:W-:Y:S05]  /*f090*/  ENDCOLLECTIVE ;  /* 0x000000000000791b */ /* 0x003fea0003800000 */
.L_x_757:
[----:B------:R-:W-:Y:S05]  /*f0a0*/  BRA `(.L_x_758) ;  /* 0xffffffbc002c7947 */ /* 0x000fea000383ffff */
.L_x_544:
[----:B------:R-:W-:Y:S01]  /*f0b0*/  BSSY B0, `(.L_x_759) ;  /* 0x0000006000007945 */ /* 0x000fe20003800000 */
[----:B------:R-:W-:Y:S02]  /*f0c0*/  IMAD.MOV.U32 R4, RZ, RZ, 0x10 ;  /* 0x00000010ff047424 */ /* 0x000fe400078e00ff */
[----:B------:R-:W-:-:S07]  /*f0d0*/  IMAD.MOV.U32 R34, RZ, RZ, -0x1 ;  /* 0xffffffffff227424 */ /* 0x000fce00078e00ff */
[----:B--23--:R-:W-:Y:S05]  /*f0e0*/  WARPSYNC.COLLECTIVE R34, `(.L_x_760) ;  /* 0x0000000022087348 */ /* 0x00cfea0003c00000 */
[----:B------:R0:W1:Y:S02]  /*f0f0*/  SHFL.DOWN P4, R6, R7, R4, R33 ;  /* 0x0800000407067389 */ /* 0x0000640000080021 */
[----:B0123--:R-:W-:Y:S05]  /*f100*/  ENDCOLLECTIVE ;  /* 0x000000000000791b */ /* 0x00ffea0003800000 */
.L_x_760:
[----:B------:R-:W-:Y:S05]  /*f110*/  BSYNC B0 ;  /* 0x0000000000007941 */ /* 0x000fea0003800000 */
.L_x_759:
[----:B------:R-:W-:Y:S05]  /*f120*/  BRA `(.L_x_761) ;  /* 0xffffffbc004c7947 */ /* 0x000fea000383ffff */
.L_x_545:
[----:B------:R-:W-:Y:S01]  /*f130*/  BSSY B0, `(.L_x_762) ;  /* 0x0000005000007945 */ /* 0x000fe20003800000 */
[----:B------:R-:W-:-:S07]  /*f140*/  IMAD.MOV.U32 R34, RZ, RZ, -0x1 ;  /* 0xffffffffff227424 */ /* 0x000fce00078e00ff */
[----:B--23--:R-:W-:Y:S05]  /*f150*/  WARPSYNC.COLLECTIVE R34, `(.L_x_763) ;  /* 0x0000000022087348 */ /* 0x00cfea0003c00000 */
[----:B------:R-:W-:Y:S01]  /*f160*/  VOTE.ALL P5, P5 ;  /* 0x0000000000ff7806 */ /* 0x000fe200028a0000 */
[----:B--23--:R-:W-:-:S12]  /*f170*/  ENDCOLLECTIVE ;  /* 0x000000000000791b */ /* 0x00cfd80003800000 */
.L_x_763:
[----:B------:R-:W-:Y:S05]  /*f180*/  BSYNC B0 ;  /* 0x0000000000007941 */ /* 0x000fea0003800000 */
.L_x_762:
[----:B------:R-:W-:Y:S05]  /*f190*/  BRA `(.L_x_764) ;  /* 0xffffffbc00487947 */ /* 0x000fea000383ffff */
.L_x_765:
        /* <DEDUP_REMOVED lines=14> */
.L_x_918:


//--------------------- .text._ZN6thrust24THRUST_300001_SM_1000_NS8cuda_cub4core6detail13_kernel_agentINS1_15__reduce_by_key9InitAgentIN3cub18CUB_300001_SM_100024ReduceByKeyScanTileStateIilLb1EEElPlEEJSA_lSB_EEEvDpT0_ --------------------------
	.section	.text._ZN6thrust24THRUST_300001_SM_1000_NS8cuda_cub4core6detail13_kernel_agentINS1_15__reduce_by_key9InitAgentIN3cub18CUB_300001_SM_100024ReduceByKeyScanTileStateIilLb1EEElPlEEJSA_lSB_EEEvDpT0_,"ax",@progbits
	.align	128
        .global         _ZN6thrust24THRUST_300001_SM_1000_NS8cuda_cub4core6detail13_kernel_agentINS1_15__reduce_by_key9InitAgentIN3cub18CUB_300001_SM_100024ReduceByKeyScanTileStateIilLb1EEElPlEEJSA_lSB_EEEvDpT0_
        .type           _ZN6thrust24THRUST_300001_SM_1000_NS8cuda_cub4core6detail13_kernel_agentINS1_15__reduce_by_key9InitAgentIN3cub18CUB_300001_SM_100024ReduceByKeyScanTileStateIilLb1EEElPlEEJSA_lSB_EEEvDpT0_,@function
        .size           _ZN6thrust24THRUST_300001_SM_1000_NS8cuda_cub4core6detail13_kernel_agentINS1_15__reduce_by_key9InitAgentIN3cub18CUB_300001_SM_100024ReduceByKeyScanTileStateIilLb1EEElPlEEJSA_lSB_EEEvDpT0_,(.L_x_919 - _ZN6thrust24THRUST_300001_SM_1000_NS8cuda_cub4core6detail13_kernel_agentINS1_15__reduce_by_key9InitAgentIN3cub18CUB_300001_SM_100024ReduceByKeyScanTileStateIilLb1EEElPlEEJSA_lSB_EEEvDpT0_)
        .other          _ZN6thrust24THRUST_300001_SM_1000_NS8cuda_cub4core6detail13_kernel_agentINS1_15__reduce_by_key9InitAgentIN3cub18CUB_300001_SM_100024ReduceByKeyScanTileStateIilLb1EEElPlEEJSA_lSB_EEEvDpT0_,@"STO_CUDA_ENTRY STV_DEFAULT"
_ZN6thrust24THRUST_300001_SM_1000_NS8cuda_cub4core6detail13_kernel_agentINS1_15__reduce_by_key9InitAgentIN3cub18CUB_300001_SM_100024ReduceByKeyScanTileStateIilLb1EEElPlEEJSA_lSB_EEEvDpT0_:
.text._ZN6thrust24THRUST_300001_SM_1000_NS8cuda_cub4core6detail13_kernel_agentINS1_15__reduce_by_key9InitAgentIN3cub18CUB_300001_SM_100024ReduceByKeyScanTileStateIilLb1EEElPlEEJSA_lSB_EEEvDpT0_:
[----:B------:R-:W-:Y:S01]  /*0000*/  LDC R1, c[0x0][0x37c] ;  /* 0x0000df00ff017b82 */ /* 0x000fe20000000800 */
[----:B------:R-:W0:Y:S07]  /*0010*/  S2R R0, SR_TID.X ;  /* 0x0000000000007919 */ /* 0x000e2e0000002100 */
[----:B------:R-:W1:Y:S01]  /*0020*/  S2UR UR6, SR_CTAID.X ;  /* 0x00000000000679c3 */ /* 0x000e620000002500 */
[----:B------:R-:W2:Y:S01]  /*0030*/  LDCU UR4, c[0x0][0x388] ;  /* 0x00007100ff0477ac */ /* 0x000ea20008000800 */
[----:B------:R-:W-:-:S06]  /*0040*/  CS2R R10, SRZ ;  /* 0x00000000000a7805 */ /* 0x000fcc000001ff00 */
[----:B------:R-:W1:Y:S01]  /*0050*/  LDC R7, c[0x0][0x360] ;  /* 0x0000d800ff077b82 */ /* 0x000e620000000800 */
[C---:B0-----:R-:W-:Y:S01]  /*0060*/  ISETP.GT.U32.AND P0, PT, R0.reuse, 0x1f, PT ;  /* 0x0000001f0000780c */ /* 0x041fe20003f04070 */
[----:B-1----:R-:W-:Y:S01]  /*0070*/  IMAD R7, R7, UR6, R0 ;  /* 0x0000000607077c24 */ /* 0x002fe2000f8e0200 */
[----:B------:R-:W-:Y:S02]  /*0080*/  LOP3.LUT P2, RZ, R0, UR6, RZ, 0xfc, !PT ;  /* 0x0000000600ff7c12 */ /* 0x000fe4000f84fcff */
[----:B------:R-:W-:Y:S02]  /*0090*/  ISETP.NE.OR P0, PT, RZ, UR6, P0 ;  /* 0x00000006ff007c0c */ /* 0x000fe40008705670 */
[----:B--2---:R-:W-:Y:S01]  /*00a0*/  ISETP.GE.AND P1, PT, R7, UR4, PT ;  /* 0x0000000407007c0c */ /* 0x004fe2000bf26270 */
[----:B------:R-:W0:Y:S10]  /*00b0*/  LDCU.64 UR4, c[0x0][0x358] ;  /* 0x00006b00ff0477ac */ /* 0x000e340008000a00 */
[----:B------:R-:W1:Y:S02]  /*00c0*/  @!P0 LDC.64 R4, c[0x0][0x380] ;  /* 0x0000e000ff048b82 */ /* 0x000e640000000a00 */
[----:B------:R-:W-:-:S02]  /*00d0*/  @!P1 IMAD.MOV.U32 R8, RZ, RZ, 0x0 ;  /* 0x00000000ff089424 */ /* 0x000fc400078e00ff */
[----:B------:R-:W-:-:S04]  /*00e0*/  @!P1 IMAD.MOV.U32 R9, RZ, RZ, 0x63 ;  /* 0x00000063ff099424 */ /* 0x000fc800078e00ff */
[----:B------:R-:W2:Y:S01]  /*00f0*/  @!P1 LDC.64 R2, c[0x0][0x380] ;  /* 0x0000e000ff029b82 */ /* 0x000ea20000000a00 */
[----:B-1----:R-:W-:-:S04]  /*0100*/  @!P0 IMAD.WIDE.U32 R4, R0, 0x10, R4 ;  /* 0x0000001000048825 */ /* 0x002fc800078e0004 */
[----:B--2---:R-:W-:-:S05]  /*0110*/  @!P1 IMAD.WIDE R2, R7, 0x10, R2 ;  /* 0x0000001007029825 */ /* 0x004fca00078e0202 */
[----:B0-----:R0:W-:Y:S04]  /*0120*/  @!P1 STG.E.128 desc[UR4][R2.64+0x200], R8 ;  /* 0x0002000802009986 */ /* 0x0011e8000c101d04 */
[----:B------:R0:W-:Y:S01]  /*0130*/  @!P0 STG.E.128 desc[UR4][R4.64], RZ ;  /* 0x000000ff04008986 */ /* 0x0001e2000c101d04 */
[----:B------:R-:W-:Y:S05]  /*0140*/  @P2 EXIT ;  /* 0x000000000000294d */ /* 0x000fea0003800000 */
[----:B0-----:R-:W0:Y:S02]  /*0150*/  LDC.64 R2, c[0x0][0x390] ;  /* 0x0000e400ff027b82 */ /* 0x001e240000000a00 */
[----:B0-----:R-:W-:Y:S01]  /*0160*/  STG.E.64 desc[UR4][R2.64], RZ ;  /* 0x000000ff02007986 */ /* 0x001fe2000c101b04 */
[----:B------:R-:W-:Y:S05]  /*0170*/  EXIT ;  /* 0x000000000000794d */ /* 0x000fea0003800000 */
.L_x_766:
        /* <DEDUP_REMOVED lines=16> */
.L_x_919:


//--------------------- .text._ZN6thrust24THRUST_300001_SM_1000_NS8cuda_cub4core6detail13_kernel_agentINS1_15__reduce_by_key16ReduceByKeyAgentINS0_6detail15normal_iteratorINS0_10device_ptrIiEEEESB_SB_SB_N4cuda3std3__48equal_toIiEENSE_4plusIiEEPiiEEJSB_SB_SB_SB_SJ_N3cub18CUB_300001_SM_100024ReduceByKeyScanTileStateIiiLb1EEESG_SI_iiEEEvDpT0_ --------------------------
	.section	.text._ZN6thrust24THRUST_300001_SM_1000_NS8cuda_cub4core6detail13_kernel_agentINS1_15__reduce_by_key16ReduceByKeyAgentINS0_6detail15normal_iteratorINS0_10device_ptrIiEEEESB_SB_SB_N4cuda3std3__48equal_toIiEENSE_4plusIiEEPiiEEJSB_SB_SB_SB_SJ_N3cub18CUB_300001_SM_100024ReduceByKeyScanTileStateIiiLb1EEESG_SI_iiEEEvDpT0_,"ax",@progbits
	.align	128
        .global         _ZN6thrust24THRUST_300001_SM_1000_NS8cuda_cub4core6detail13_kernel_agentINS1_15__reduce_by_key16ReduceByKeyAgentINS0_6detail15normal_iteratorINS0_10device_ptrIiEEEESB_SB_SB_N4cuda3std3__48equal_toIiEENSE_4plusIiEEPiiEEJSB_SB_SB_SB_SJ_N3cub18CUB_300001_SM_100024ReduceByKeyScanTileStateIiiLb1EEESG_SI_iiEEEvDpT0_
        .type           _ZN6thrust24THRUST_300001_SM_1000_NS8cuda_cub4core6detail13_kernel_agentINS1_15__reduce_by_key16ReduceByKeyAgentINS0_6detail15normal_iteratorINS0_10device_ptrIiEEEESB_SB_SB_N4cuda3std3__48equal_toIiEENSE_4plusIiEEPiiEEJSB_SB_SB_SB_SJ_N3cub18CUB_300001_SM_100024ReduceByKeyScanTileStateIiiLb1EEESG_SI_iiEEEvDpT0_,@function
        .size           _ZN6thrust24THRUST_300001_SM_1000_NS8cuda_cub4core6detail13_kernel_agentINS1_15__reduce_by_key16ReduceByKeyAgentINS0_6detail15normal_iteratorINS0_10device_ptrIiEEEESB_SB_SB_N4cuda3std3__48equal_toIiEENSE_4plusIiEEPiiEEJSB_SB_SB_SB_SJ_N3cub18CUB_300001_SM_100024ReduceByKeyScanTileStateIiiLb1EEESG_SI_iiEEEvDpT0_,(.L_x_920 - _ZN6thrust24THRUST_300001_SM_1000_NS8cuda_cub4core6detail13_kernel_agentINS1_15__reduce_by_key16ReduceByKeyAgentINS0_6detail15normal_iteratorINS0_10device_ptrIiEEEESB_SB_SB_N4cuda3std3__48equal_toIiEENSE_4plusIiEEPiiEEJSB_SB_SB_SB_SJ_N3cub18CUB_300001_SM_100024ReduceByKeyScanTileStateIiiLb1EEESG_SI_iiEEEvDpT0_)
        .other          _ZN6thrust24THRUST_300001_SM_1000_NS8cuda_cub4core6detail13_kernel_agentINS1_15__reduce_by_key16ReduceByKeyAgentINS0_6detail15normal_iteratorINS0_10device_ptrIiEEEESB_SB_SB_N4cuda3std3__48equal_toIiEENSE_4plusIiEEPiiEEJSB_SB_SB_SB_SJ_N3cub18CUB_300001_SM_100024ReduceByKeyScanTileStateIiiLb1EEESG_SI_iiEEEvDpT0_,@"STO_CUDA_ENTRY STV_DEFAULT"
_ZN6thrust24THRUST_300001_SM_1000_NS8cuda_cub4core6detail13_kernel_agentINS1_15__reduce_by_key16ReduceByKeyAgentINS0_6detail15normal_iteratorINS0_10device_ptrIiEEEESB_SB_SB_N4cuda3std3__48equal_toIiEENSE_4plusIiEEPiiEEJSB_SB_SB_SB_SJ_N3cub18CUB_300001_SM_100024ReduceByKeyScanTileStateIiiLb1EEESG_SI_iiEEEvDpT0_:
.text._ZN6thrust24THRUST_300001_SM_1000_NS8cuda_cub4core6detail13_kernel_agentINS1_15__reduce_by_key16ReduceByKeyAgentINS0_6detail15normal_iteratorINS0_10device_ptrIiEEEESB_SB_SB_N4cuda3std3__48equal_toIiEENSE_4plusIiEEPiiEEJSB_SB_SB_SB_SJ_N3cub18CUB_300001_SM_100024ReduceByKeyScanTileStateIiiLb1EEESG_SI_iiEEEvDpT0_:
[----:B------:R-:W-:Y:S01]  /*0000*/  LDC R1, c[0x0][0x37c] ;  /* 0x0000df00ff017b82 */ /* 0x000fe20000000800 */
[----:B------:R-:W0:Y:S01]  /*0010*/  S2R R39, SR_CTAID.X ;  /* 0x0000000000277919 */ /* 0x000e220000002500 */
[----:B------:R-:W1:Y:S01]  /*0020*/  LDCU UR4, c[0x0][0x3b4] ;  /* 0x00007680ff0477ac */ /* 0x000e620008000800 */
[----:B------:R-:W2:Y:S01]  /*0030*/  LDCU.64 UR12, c[0x0][0x358] ;  /* 0x00006b00ff0c77ac */ /* 0x000ea20008000a00 */
[----:B0-----:R-:W-:-:S05]  /*0040*/  IMAD R4, R39, 0x900, RZ ;  /* 0x0000090027047824 */ /* 0x001fca00078e02ff */
[----:B-1----:R-:W-:-:S04]  /*0050*/  IADD3 R38, PT, PT, -R4, UR4, RZ ;  /* 0x0000000404267c10 */ /* 0x002fc8000fffe1ff */
[----:B------:R-:W-:-:S13]  /*0060*/  ISETP.GE.AND P0, PT, R38, 0x901, PT ;  /* 0x000009012600780c */ /* 0x000fda0003f06270 */
[----:B--2---:R-:W-:Y:S05]  /*0070*/  @!P0 BRA `(.L_x_767) ;  /* 0x0000005000a08947 */ /* 0x004fea0003800000 */
[----:B------:R-:W-:-:S13]  /*0080*/  ISETP.NE.AND P0, PT, R39, RZ, PT ;  /* 0x000000ff2700720c */ /* 0x000fda0003f05270 */
[----:B------:R-:W-:Y:S05]  /*0090*/  @P0 BRA `(.L_x_768) ;  /* 0x00000020009c0947 */ /* 0x000fea0003800000 */
[----:B------:R-:W0:Y:S01]  /*00a0*/  S2R R16, SR_TID.X ;  /* 0x0000000000107919 */ /* 0x000e220000002100 */
[----:B------:R-:W1:Y:S08]  /*00b0*/  LDC.64 R2, c[0x0][0x380] ;  /* 0x0000e000ff027b82 */ /* 0x000e700000000a00 */
[----:B------:R-:W2:Y:S01]  /*00c0*/  LDC.64 R6, c[0x0][0x388] ;  /* 0x0000e200ff067b82 */ /* 0x000ea20000000a00 */
[----:B0-----:R-:W-:-:S02]  /*00d0*/  LOP3.LUT R5, R16, 0x1f, RZ, 0xc0, !PT ;  /* 0x0000001f10057812 */ /* 0x001fc400078ec0ff */
[----:B------:R-:W-:-:S03]  /*00e0*/  LOP3.LUT R0, R16, 0x3e0, RZ, 0xc0, !PT ;  /* 0x000003e010007812 */ /* 0x000fc600078ec0ff */
[----:B------:R-:W-:-:S04]  /*00f0*/  IMAD.IADD R5, R4, 0x1, R5 ;  /* 0x0000000104057824 */ /* 0x000fc800078e0205 */
[----:B------:R-:W-:-:S04]  /*0100*/  IMAD R5, R0, 0x9, R5 ;  /* 0x0000000900057824 */ /* 0x000fc800078e0205 */
[----:B-1----:R-:W-:-:S05]  /*0110*/  IMAD.WIDE.U32 R2, R5, 0x4, R2 ;  /* 0x0000000405027825 */ /* 0x002fca00078e0002 */
[----:B------:R-:W3:Y:S04]  /*0120*/  LDG.E.CONSTANT R0, desc[UR12][R2.64] ;  /* 0x0000000c02007981 */ /* 0x000ee8000c1e9900 */
[----:B------:R-:W4:Y:S04]  /*0130*/  LDG.E.CONSTANT R4, desc[UR12][R2.64+0x80] ;  /* 0x0000800c02047981 */ /* 0x000f28000c1e9900 */
[----:B------:R-:W5:Y:S04]  /*0140*/  LDG.E.CONSTANT R9, desc[UR12][R2.64+0x100] ;  /* 0x0001000c02097981 */ /* 0x000f68000c1e9900 */
[----:B------:R-:W5:Y:S04]  /*0150*/  LDG.E.CONSTANT R10, desc[UR12][R2.64+0x180] ;  /* 0x0001800c020a7981 */ /* 0x000f68000c1e9900 */
[----:B------:R-:W5:Y:S04]  /*0160*/  LDG.E.CONSTANT R11, desc[UR12][R2.64+0x200] ;  /* 0x0002000c020b7981 */ /* 0x000f68000c1e9900 */
[----:B------:R-:W5:Y:S04]  /*0170*/  LDG.E.CONSTANT R12, desc[UR12][R2.64+0x280] ;  /* 0x0002800c020c7981 */ /* 0x000f68000c1e9900 */
[----:B------:R-:W5:Y:S04]  /*0180*/  LDG.E.CONSTANT R13, desc[UR12][R2.64+0x300] ;  /* 0x0003000c020d7981 */ /* 0x000f68000c1e9900 */
[----:B------:R-:W5:Y:S04]  /*0190*/  LDG.E.CONSTANT R14, desc[UR12][R2.64+0x380] ;  /* 0x0003800c020e7981 */ /* 0x000f68000c1e9900 */
[----:B------:R0:W5:Y:S01]  /*01a0*/  LDG.E.CONSTANT R15, desc[UR12][R2.64+0x400] ;  /* 0x0004000c020f7981 */ /* 0x000162000c1e9900 */
[----:B--2---:R-:W-:-:S05]  /*01b0*/  IMAD.WIDE.U32 R6, R5, 0x4, R6 ;  /* 0x0000000405067825 */ /* 0x004fca00078e0006 */
[----:B------:R-:W2:Y:S04]  /*01c0*/  LDG.E.CONSTANT R19, desc[UR12][R6.64] ;  /* 0x0000000c06137981 */ /* 0x000ea8000c1e9900 */
[----:B------:R-:W2:Y:S04]  /*01d0*/  LDG.E.CONSTANT R21, desc[UR12][R6.64+0x80] ;  /* 0x0000800c06157981 */ /* 0x000ea8000c1e9900 */
[----:B------:R-:W2:Y:S04]  /*01e0*/  LDG.E.CONSTANT R23, desc[UR12][R6.64+0x100] ;  /* 0x0001000c06177981 */ /* 0x000ea8000c1e9900 */
[----:B------:R-:W2:Y:S04]  /*01f0*/  LDG.E.CONSTANT R25, desc[UR12][R6.64+0x180] ;  /* 0x0001800c06197981 */ /* 0x000ea8000c1e9900 */
[----:B------:R-:W2:Y:S04]  /*0200*/  LDG.E.CONSTANT R27, desc[UR12][R6.64+0x200] ;  /* 0x0002000c061b7981 */ /* 0x000ea8000c1e9900 */
[----:B------:R-:W2:Y:S04]  /*0210*/  LDG.E.CONSTANT R33, desc[UR12][R6.64+0x280] ;  /* 0x0002800c06217981 */ /* 0x000ea8000c1e9900 */
[----:B------:R-:W2:Y:S04]  /*0220*/  LDG.E.CONSTANT R35, desc[UR12][R6.64+0x300] ;  /* 0x0003000c06237981 */ /* 0x000ea8000c1e9900 */
[----:B------:R-:W2:Y:S04]  /*0230*/  LDG.E.CONSTANT R37, desc[UR12][R6.64+0x380] ;  /* 0x0003800c06257981 */ /* 0x000ea8000c1e9900 */
[----:B------:R1:W2:Y:S01]  /*0240*/  LDG.E.CONSTANT R39, desc[UR12][R6.64+0x400] ;  /* 0x0004000c06277981 */ /* 0x0002a2000c1e9900 */
[----:B------:R-:W0:Y:S01]  /*0250*/  S2UR UR5, SR_CgaCtaId ;  /* 0x00000000000579c3 */ /* 0x000e220000008800 */
[----:B------:R-:W-:Y:S01]  /*0260*/  SHF.R.U32.HI R8, RZ, 0x5, R16 ;  /* 0x00000005ff087819 */ /* 0x000fe20000011610 */
[----:B------:R-:W-:Y:S01]  /*0270*/  UMOV UR4, 0x400 ;  /* 0x0000040000047882 */ /* 0x000fe20000000000 */
[----:B------:R-:W1:Y:S01]  /*0280*/  S2R R5, SR_LANEID ;  /* 0x0000000000057919 */ /* 0x000e620000000000 */
[----:B------:R-:W-:Y:S01]  /*0290*/  ISETP.NE.AND P1, PT, R16, RZ, PT ;  /* 0x000000ff1000720c */ /* 0x000fe20003f25270 */
[----:B0-----:R-:W-:Y:S01]  /*02a0*/  ULEA UR4, UR5, UR4, 0x18 ;  /* 0x0000000405047291 */ /* 0x001fe2000f8ec0ff */
[----:B-1----:R-:W-:-:S05]  /*02b0*/  IMAD R2, R8, 0x120, R5 ;  /* 0x0000012008027824 */ /* 0x002fca00078e0205 */
[----:B------:R-:W-:-:S05]  /*02c0*/  LEA R2, R2, UR4, 0x2 ;  /* 0x0000000402027c11 */ /* 0x000fca000f8e10ff */
[----:B------:R-:W-:Y:S01]  /*02d0*/  IMAD R17, R5, 0x20, R2 ;  /* 0x0000002005117824 */ /* 0x000fe200078e0202 */
[----:B---3--:R0:W-:Y:S04]  /*02e0*/  STS [R2], R0 ;  /* 0x0000000002007388 */ /* 0x0081e80000000800 */
[----:B----4-:R-:W-:Y:S04]  /*02f0*/  STS [R2+0x80], R4 ;  /* 0x0000800402007388 */ /* 0x010fe80000000800 */
[----:B-----5:R-:W-:Y:S01]  /*0300*/  STS [R2+0x100], R9 ;  /* 0x0001000902007388 */ /* 0x020fe20000000800 */
[----:B0-----:R-:W-:-:S03]  /*0310*/  IMAD.MOV.U32 R0, RZ, RZ, RZ ;  /* 0x000000ffff007224 */ /* 0x001fc600078e00ff */
[----:B------:R0:W-:Y:S04]  /*0320*/  STS [R2+0x180], R10 ;  /* 0x0001800a02007388 */ /* 0x0001e80000000800 */
[----:B------:R-:W-:Y:S04]  /*0330*/  STS [R2+0x200], R11 ;  /* 0x0002000b02007388 */ /* 0x000fe80000000800 */
[----:B------:R-:W-:Y:S01]  /*0340*/  STS [R2+0x280], R12 ;  /* 0x0002800c02007388 */ /* 0x000fe20000000800 */
[----:B0-----:R-:W-:-:S03]  /*0350*/  LEA R10, R16, UR4, 0x2 ;  /* 0x00000004100a7c11 */ /* 0x001fc6000f8e10ff */
        /* <DEDUP_REMOVED lines=8> */
[----:B------:R-:W3:Y:S04]  /*03e0*/  LDS R30, [R17+0xc] ;  /* 0x00000c00111e7984 */ /* 0x000ee80000000800 */
[----:B------:R-:W-:Y:S04]  /*03f0*/  LDS R32, [R17+0x10] ;  /* 0x0000100011207984 */ /* 0x000fe80000000800 */
[----:B------:R-:W-:Y:S04]  /*0400*/  LDS R34, [R17+0x14] ;  /* 0x0000140011227984 */ /* 0x000fe80000000800 */
[----:B------:R-:W4:Y:S04]  /*0410*/  LDS R36, [R17+0x18] ;  /* 0x0000180011247984 */ /* 0x000f280000000800 */
[----:B------:R-:W5:Y:S01]  /*0420*/  LDS R38, [R17+0x1c] ;  /* 0x00001c0011267984 */ /* 0x000f620000000800 */
[----:B------:R-:W-:Y:S01]  /*0430*/  BAR.SYNC.DEFER_BLOCKING 0x0 ;  /* 0x0000000000007b1d */ /* 0x000fe20000010000 */
[----:B0-----:R-:W-:-:S02]  /*0440*/  ISETP.NE.AND P3, PT, R4, R6, PT ;  /* 0x000000060400720c */ /* 0x001fc40003f65270 */
[----:B-1----:R-:W-:Y:S02]  /*0450*/  ISETP.NE.AND P2, PT, R6, R28, PT ;  /* 0x0000001c0600720c */ /* 0x002fe40003f45270 */
[----:B---3--:R-:W-:Y:S01]  /*0460*/  ISETP.NE.AND P6, PT, R28, R30, PT ;  /* 0x0000001e1c00720c */ /* 0x008fe20003fc5270 */
[----:B--2---:R-:W-:Y:S03]  /*0470*/  STS [R2], R19 ;  /* 0x0000001302007388 */ /* 0x004fe60000000800 */
[----:B------:R-:W-:Y:S01]  /*0480*/  P2R R45, PR, RZ, 0x40 ;  /* 0x00000040ff2d7803 */ /* 0x000fe20000000000 */
[----:B------:R-:W-:Y:S04]  /*0490*/  STS [R2+0x80], R21 ;  /* 0x0000801502007388 */ /* 0x000fe80000000800 */
[----:B------:R-:W-:Y:S01]  /*04a0*/  STS [R2+0x100], R23 ;  /* 0x0001001702007388 */ /* 0x000fe20000000800 */
[----:B----4-:R-:W-:-:S03]  /*04b0*/  ISETP.NE.AND P5, PT, R34, R36, PT ;  /* 0x000000242200720c */ /* 0x010fc60003fa5270 */
[----:B------:R-:W-:Y:S01]  /*04c0*/  STS [R2+0x180], R25 ;  /* 0x0001801902007388 */ /* 0x000fe20000000800 */
[----:B-----5:R-:W-:-:S03]  /*04d0*/  ISETP.NE.AND P4, PT, R36, R38, PT ;  /* 0x000000262400720c */ /* 0x020fc60003f85270 */
[----:B------:R-:W-:Y:S04]  /*04e0*/  STS [R2+0x200], R27 ;  /* 0x0002001b02007388 */ /* 0x000fe80000000800 */
[----:B------:R-:W-:Y:S04]  /*04f0*/  STS [R2+0x280], R33 ;  /* 0x0002802102007388 */ /* 0x000fe80000000800 */
[----:B------:R-:W-:Y:S04]  /*0500*/  STS [R2+0x300], R35 ;  /* 0x0003002302007388 */ /* 0x000fe80000000800 */
[----:B------:R-:W-:Y:S04]  /*0510*/  STS [R2+0x380], R37 ;  /* 0x0003802502007388 */ /* 0x000fe80000000800 */
[----:B------:R-:W-:Y:S01]  /*0520*/  STS [R2+0x400], R39 ;  /* 0x0004002702007388 */ /* 0x000fe20000000800 */
[----:B------:R-:W-:-:S03]  /*0530*/  NOP ;  /* 0x0000000000007918 */ /* 0x000fc60000000000 */
[----:B------:R-:W0:Y:S04]  /*0540*/  LDS R47, [R17] ;  /* 0x00000000112f7984 */ /* 0x000e280000000800 */
[----:B------:R-:W1:Y:S04]  /*0550*/  LDS R7, [R17+0x4] ;  /* 0x0000040011077984 */ /* 0x000e680000000800 */
[----:B------:R-:W2:Y:S04]  /*0560*/  LDS R29, [R17+0x8] ;  /* 0x00000800111d7984 */ /* 0x000ea80000000800 */
[----:B------:R-:W3:Y:S04]  /*0570*/  LDS R31, [R17+0xc] ;  /* 0x00000c00111f7984 */ /* 0x000ee80000000800 */
[----:B------:R-:W-:Y:S04]  /*0580*/  LDS R33, [R17+0x10] ;  /* 0x0000100011217984 */ /* 0x000fe80000000800 */
[----:B------:R-:W-:Y:S04]  /*0590*/  LDS R35, [R17+0x14] ;  /* 0x0000140011237984 */ /* 0x000fe80000000800 */
[----:B------:R-:W-:Y:S04]  /*05a0*/  LDS R37, [R17+0x18] ;  /* 0x0000180011257984 */ /* 0x000fe80000000800 */
[----:B------:R-:W-:Y:S04]  /*05b0*/  LDS R44, [R17+0x1c] ;  /* 0x00001c00112c7984 */ /* 0x000fe80000000800 */
[----:B------:R-:W-:Y:S01]  /*05c0*/  LDS R9, [R17+0x20] ;  /* 0x0000200011097984 */ /* 0x000fe20000000800 */
[----:B------:R-:W-:Y:S01]  /*05d0*/  BAR.SYNC.DEFER_BLOCKING 0x0 ;  /* 0x0000000000007b1d */ /* 0x000fe20000010000 */
[----:B0-----:R-:W-:-:S05]  /*05e0*/  SEL R2, R47, RZ, !P3 ;  /* 0x000000ff2f027207 */ /* 0x001fca0005800000 */
[----:B-1----:R-:W-:-:S05]  /*05f0*/  IMAD.IADD R12, R7, 0x1, R2 ;  /* 0x00000001070c7824 */ /* 0x002fca00078e0202 */
[----:B------:R-:W-:-:S05]  /*0600*/  SEL R12, R12, RZ, !P2 ;  /* 0x000000ff0c0c7207 */ /* 0x000fca0005000000 */
[----:B--2---:R-:W-:Y:S01]  /*0610*/  IMAD.IADD R12, R29, 0x1, R12 ;  /* 0x000000011d0c7824 */ /* 0x004fe200078e020c */
[----:B------:R-:W-:Y:S04]  /*0620*/  STS [R10+0x47c], R3 ;  /* 0x00047c030a007388 */ /* 0x000fe80000000800 */
[----:B------:R-:W-:Y:S01]  /*0630*/  SEL R12, R12, RZ, !P6 ;  /* 0x000000ff0c0c7207 */ /* 0x000fe20007000000 */
[----:B------:R-:W-:Y:S04]  /*0640*/  BAR.SYNC.DEFER_BLOCKING 0x0 ;  /* 0x0000000000007b1d */ /* 0x000fe80000010000 */
[----:B---3--:R-:W-:-:S02]  /*0650*/  IMAD.IADD R12, R31, 0x1, R12 ;  /* 0x000000011f0c7824 */ /* 0x008fc400078e020c */
[----:B------:R-:W0:Y:S02]  /*0660*/  @P1 LDS R40, [R10+0x478] ;  /* 0x000478000a281984 */ /* 0x000e240000000800 */
[----:B0-----:R-:W-:-:S04]  /*0670*/  @P1 ISETP.NE.AND P0, PT, R40, R4, PT ;  /* 0x000000042800120c */ /* 0x001fc80003f05270 */
[----:B------:R-:W-:Y:S02]  /*0680*/  @P1 SEL R0, RZ, 0x1, !P0 ;  /* 0x00000001ff001807 */ /* 0x000fe40004000000 */
[----:B------:R-:W-:Y:S02]  /*0690*/  ISETP.NE.AND P1, PT, R32, R34, PT ;  /* 0x000000222000720c */ /* 0x000fe40003f25270 */
[----:B------:R-:W-:Y:S01]  /*06a0*/  ISETP.NE.AND P0, PT, R38, R3, PT ;  /* 0x000000032600720c */ /* 0x000fe20003f05270 */
[----:B------:R-:W-:Y:S01]  /*06b0*/  VIADD R11, R0, 0x1 ;  /* 0x00000001000b7836 */ /* 0x000fe20000000000 */
[----:B------:R-:W-:Y:S01]  /*06c0*/  P2R R46, PR, RZ, 0x2 ;  /* 0x00000002ff2e7803 */ /* 0x000fe20000000000 */
[----:B------:R-:W-:-:S04]  /*06d0*/  @!P3 IMAD.MOV R11, RZ, RZ, R0 ;  /* 0x000000ffff0bb224 */ /* 0x000fc800078e0200 */
[----:B------:R-:W-:Y:S02]  /*06e0*/  VIADD R2, R11, 0x1 ;  /* 0x000000010b027836 */ /* 0x000fe40000000000 */
[----:B------:R-:W-:Y:S01]  /*06f0*/  @!P2 IMAD.MOV R2, RZ, RZ, R11 ;  /* 0x000000ffff02a224 */ /* 0x000fe200078e020b */
[----:B------:R-:W-:-:S03]  /*0700*/  ISETP.NE.AND P2, PT, R30, R32, PT ;  /* 0x000000201e00720c */ /* 0x000fc60003f45270 */
[----:B------:R-:W-:Y:S01]  /*0710*/  VIADD R39, R2, 0x1 ;  /* 0x0000000102277836 */ /* 0x000fe20000000000 */
[----:B------:R-:W-:Y:S01]  /*0720*/  SEL R12, R12, RZ, !P2 ;  /* 0x000000ff0c0c7207 */ /* 0x000fe20005000000 */
[----:B------:R-:W-:Y:S01]  /*0730*/  @!P6 IMAD.MOV R39, RZ, RZ, R2 ;  /* 0x000000ffff27e224 */ /* 0x000fe200078e0202 */
[----:B------:R-:W-:-:S03]  /*0740*/  P2R R26, PR, RZ, 0x4 ;  /* 0x00000004ff1a7803 */ /* 0x000fc60000000000 */
[----:B------:R-:W-:Y:S02]  /*0750*/  IMAD.IADD R12, R33, 0x1, R12 ;  /* 0x00000001210c7824 */ /* 0x000fe400078e020c */
[----:B------:R-:W-:Y:S02]  /*0760*/  VIADD R10, R39, 0x1 ;  /* 0x00000001270a7836 */ /* 0x000fe40000000000 */
[----:B------:R-:W-:Y:S01]  /*0770*/  @!P2 IMAD.MOV R10, RZ, RZ, R39 ;  /* 0x000000ffff0aa224 */ /* 0x000fe200078e0227 */
[----:B------:R-:W-:-:S03]  /*0780*/  SEL R12, R12, RZ, !P1 ;  /* 0x000000ff0c0c7207 */ /* 0x000fc60004800000 */
[----:B------:R-:W-:Y:S02]  /*0790*/  VIADD R11, R10, 0x1 ;  /* 0x000000010a0b7836 */ /* 0x000fe40000000000 */
[----:B------:R-:W-:Y:S02]  /*07a0*/  IMAD.IADD R12, R35, 0x1, R12 ;  /* 0x00000001230c7824 */ /* 0x000fe400078e020c */
[----:B------:R-:W-:Y:S01]  /*07b0*/  @!P1 IMAD.MOV R11, RZ, RZ, R10 ;  /* 0x000000ffff0b9224 */ /* 0x000fe200078e020a */
[----:B------:R-:W-:Y:S02]  /*07c0*/  ISETP.NE.AND P1, PT, R6, R28, PT ;  /* 0x0000001c0600720c */ /* 0x000fe40003f25270 */
[----:B------:R-:W-:Y:S01]  /*07d0*/  SEL R12, R12, RZ, !P5 ;  /* 0x000000ff0c0c7207 */ /* 0x000fe20006800000 */
[----:B------:R-:W-:Y:S02]  /*07e0*/  VIADD R42, R11, 0x1 ;  /* 0x000000010b2a7836 */ /* 0x000fe40000000000 */
[----:B------:R-:W-:-:S02]  /*07f0*/  @!P5 IMAD.MOV R42, RZ, RZ, R11 ;  /* 0x000000ffff2ad224 */ /* 0x000fc400078e020b */
[----:B------:R-:W-:Y:S02]  /*0800*/  IMAD.IADD R12, R37, 0x1, R12 ;  /* 0x00000001250c7824 */ /* 0x000fe400078e020c */
[----:B------:R-:W-:Y:S02]  /*0810*/  VIADD R43, R42, 0x1 ;  /* 0x000000012a2b7836 */ /* 0x000fe40000000000 */
[----:B------:R-:W-:Y:S01]  /*0820*/  @!P4 IMAD.MOV R43, RZ, RZ, R42 ;  /* 0x000000ffff2bc224 */ /* 0x000fe200078e022a */
[----:B------:R-:W-:-:S03]  /*0830*/  SEL R11, R12, RZ, !P4 ;  /* 0x000000ff0c0b7207 */ /* 0x000fc60006000000 */
[----:B------:R-:W-:Y:S02]  /*0840*/  VIADD R10, R43, 0x1 ;  /* 0x000000012b0a7836 */ /* 0x000fe40000000000 */
[----:B------:R-:W-:Y:S02]  /*0850*/  IMAD.IADD R11, R44, 0x1, R11 ;  /* 0x000000012c0b7824 */ /* 0x000fe400078e020b */
[----:B------:R-:W-:-:S03]  /*0860*/  @!P0 IMAD.MOV R10, RZ, RZ, R43 ;  /* 0x000000ffff0a8224 */ /* 0x000fc600078e022b */
[----:B------:R-:W-:Y:S02]  /*0870*/  SEL R12, R11, RZ, !P0 ;  /* 0x000000ff0b0c7207 */ /* 0x000fe40004000000 */
[----:B------:R-:W-:-:S03]  /*0880*/  ISETP.NE.AND P0, PT, R10, RZ, PT ;  /* 0x000000ff0a00720c */ /* 0x000fc60003f05270 */
[----:B------:R-:W-:-:S05]  /*0890*/  IMAD.IADD R9, R9, 0x1, R12 ;  /* 0x0000000109097824 */ /* 0x000fca00078e020c */
[----:B------:R-:W0:Y:S02]  /*08a0*/  SHFL.UP PT, R11, R9, 0x1, RZ ;  /* 0x04200000090b7989 */ /* 0x000e2400000e00ff */
[----:B0-----:R-:W-:Y:S02]  /*08b0*/  SEL R12, R11, RZ, !P0 ;  /* 0x000000ff0b0c7207 */ /* 0x001fe40004000000 */
[----:B------:R-:W0:Y:S01]  /*08c0*/  SHFL.UP PT, R11, R10, 0x1, RZ ;  /* 0x042000000a0b7989 */ /* 0x000e2200000e00ff */
[----:B------:R-:W-:-:S04]  /*08d0*/  ISETP.GE.AND P0, PT, R5, 0x1, PT ;  /* 0x000000010500780c */ /* 0x000fc80003f06270 */
[----:B------:R-:W-:-:S05]  /*08e0*/  SEL R12, R12, RZ, P0 ;  /* 0x000000ff0c0c7207 */ /* 0x000fca0000000000 */
[----:B------:R-:W-:-:S05]  /*08f0*/  IMAD.IADD R12, R9, 0x1, R12 ;  /* 0x00000001090c7824 */ /* 0x000fca00078e020c */
[----:B------:R-:W1:Y:S01]  /*0900*/  SHFL.UP PT, R13, R12, 0x2, RZ ;  /* 0x044000000c0d7989 */ /* 0x000e6200000e00ff */
[----:B0-----:R-:W-:-:S05]  /*0910*/  SEL R11, R11, RZ, P0 ;  /* 0x000000ff0b0b7207 */ /* 0x001fca0000000000 */
[----:B------:R-:W-:-:S05]  /*0920*/  IMAD.IADD R11, R11, 0x1, R10 ;  /* 0x000000010b0b7824 */ /* 0x000fca00078e020a */
[----:B------:R-:W0:Y:S01]  /*0930*/  SHFL.UP PT, R9, R11, 0x2, RZ ;  /* 0x044000000b097989 */ /* 0x000e2200000e00ff */
[----:B------:R-:W-:-:S04]  /*0940*/  ISETP.NE.AND P0, PT, R11, RZ, PT ;  /* 0x000000ff0b00720c */ /* 0x000fc80003f05270 */
[----:B-1----:R-:W-:Y:S02]  /*0950*/  SEL R13, R13, RZ, !P0 ;  /* 0x000000ff0d0d7207 */ /* 0x002fe40004000000 */
[----:B------:R-:W-:-:S04]  /*0960*/  ISETP.GE.AND P0, PT, R5, 0x2, PT ;  /* 0x000000020500780c */ /* 0x000fc80003f06270 */
[----:B------:R-:W-:-:S05]  /*0970*/  SEL R13, R13, RZ, P0 ;  /* 0x000000ff0d0d7207 */ /* 0x000fca0000000000 */
[----:B------:R-:W-:Y:S01]  /*0980*/  IMAD.IADD R13, R12, 0x1, R13 ;  /* 0x000000010c0d7824 */ /* 0x000fe200078e020d */
[----:B0-----:R-:W-:-:S04]  /*0990*/  SEL R10, R9, RZ, P0 ;  /* 0x000000ff090a7207 */ /* 0x001fc80000000000 */
[----:B------:R-:W0:Y:S01]  /*09a0*/  SHFL.UP PT, R9, R13, 0x4, RZ ;  /* 0x048000000d097989 */ /* 0x000e2200000e00ff */
[----:B------:R-:W-:-:S05]  /*09b0*/  IMAD.IADD R10, R11, 0x1, R10 ;  /* 0x000000010b0a7824 */ /* 0x000fca00078e020a */
[----:B------:R-:W-:-:S04]  /*09c0*/  ISETP.NE.AND P0, PT, R10, RZ, PT ;  /* 0x000000ff0a00720c */ /* 0x000fc80003f05270 */
        /* <DEDUP_REMOVED lines=8> */
[----:B------:R-:W-:-:S04]  /*0a50*/  ISETP.NE.AND P0, PT, R9, RZ, PT ;  /* 0x000000ff0900720c */ /* 0x000fc80003f05270 */
[----:B-1----:R-:W-:Y:S02]  /*0a60*/  SEL R13, R11, RZ, !P0 ;  /* 0x000000ff0b0d7207 */ /* 0x002fe40004000000 */
[----:B------:R-:W0:Y:S01]  /*0a70*/  SHFL.UP PT, R11, R9, 0x8, RZ ;  /* 0x05000000090b7989 */ /* 0x000e2200000e00ff */
[----:B------:R-:W-:-:S04]  /*0a80*/  ISETP.GE.AND P0, PT, R5, 0x8, PT ;  /* 0x000000080500780c */ /* 0x000fc80003f06270 */
[----:B------:R-:W-:-:S05]  /*0a90*/  SEL R13, R13, RZ, P0 ;  /* 0x000000ff0d0d7207 */ /* 0x000fca0000000000 */
[----:B------:R-:W-:Y:S01]  /*0aa0*/  IMAD.IADD R13, R12, 0x1, R13 ;  /* 0x000000010c0d7824 */ /* 0x000fe200078e020d */
[----:B0-----:R-:W-:-:S04]  /*0ab0*/  SEL R10, R11, RZ, P0 ;  /* 0x000000ff0b0a7207 */ /* 0x001fc80000000000 */
[----:B------:R-:W0:Y:S01]  /*0ac0*/  SHFL.UP PT, R11, R13, 0x10, RZ ;  /* 0x060000000d0b7989 */ /* 0x000e2200000e00ff */
[----:B------:R-:W-:-:S05]  /*0ad0*/  IMAD.IADD R14, R9, 0x1, R10 ;  /* 0x00000001090e7824 */ /* 0x000fca00078e020a */
[----:B------:R-:W1:Y:S01]  /*0ae0*/  SHFL.UP PT, R10, R14, 0x10, RZ ;  /* 0x060000000e0a7989 */ /* 0x000e6200000e00ff */
[----:B------:R-:W-:-:S04]  /*0af0*/  ISETP.NE.AND P0, PT, R14, RZ, PT ;  /* 0x000000ff0e00720c */ /* 0x000fc80003f05270 */
[----:B0-----:R-:W-:Y:S02]  /*0b00*/  SEL R11, R11, RZ, !P0 ;  /* 0x000000ff0b0b7207 */ /* 0x001fe40004000000 */
[----:B------:R-:W-:-:S04]  /*0b10*/  ISETP.GE.AND P0, PT, R5, 0x10, PT ;  /* 0x000000100500780c */ /* 0x000fc80003f06270 */
[----:B-1----:R-:W-:Y:S02]  /*0b20*/  SEL R9, R10, RZ, P0 ;  /* 0x000000ff0a097207 */ /* 0x002fe40000000000 */
[----:B------:R-:W-:Y:S02]  /*0b30*/  SEL R10, R11, RZ, P0 ;  /* 0x000000ff0b0a7207 */ /* 0x000fe40000000000 */
[----:B------:R-:W-:Y:S01]  /*0b40*/  ISETP.NE.AND P0, PT, R5, 0x1f, PT ;  /* 0x0000001f0500780c */ /* 0x000fe20003f05270 */
[----:B------:R-:W-:Y:S02]  /*0b50*/  IMAD.IADD R24, R14, 0x1, R9 ;  /* 0x000000010e187824 */ /* 0x000fe400078e0209 */
[----:B------:R-:W-:-:S10]  /*0b60*/  IMAD.IADD R25, R13, 0x1, R10 ;  /* 0x000000010d197824 */ /* 0x000fd400078e020a */
[----:B------:R-:W-:-:S05]  /*0b70*/  @!P0 LEA R17, R8, UR4, 0x3 ;  /* 0x0000000408118c11 */ /* 0x000fca000f8e18ff */
[----:B------:R-:W-:Y:S01]  /*0b80*/  @!P0 STS.64 [R17], R24 ;  /* 0x0000001811008388 */ /* 0x000fe20000000a00 */
[----:B------:R-:W-:Y:S06]  /*0b90*/  BAR.SYNC.DEFER_BLOCKING 0x0 ;  /* 0x0000000000007b1d */ /* 0x000fec0000010000 */
[----:B------:R-:W-:Y:S04]  /*0ba0*/  SHFL.UP PT, R24, R24, 0x1, RZ ;  /* 0x0420000018187989 */ /* 0x000fe800000e00ff */
[----:B------:R-:W0:Y:S04]  /*0bb0*/  LDS.128 R8, [UR4] ;  /* 0x00000004ff087984 */ /* 0x000e280008000c00 */
[----:B------:R-:W1:Y:S01]  /*0bc0*/  LDS.128 R12, [UR4+0x10] ;  /* 0x00001004ff0c7984 */ /* 0x000e620008000c00 */
[----:B0-----:R-:W-:Y:S01]  /*0bd0*/  ISETP.NE.AND P0, PT, R10, RZ, PT ;  /* 0x000000ff0a00720c */ /* 0x001fe20003f05270 */
[----:B------:R-:W-:-:S03]  /*0be0*/  IMAD.IADD R17, R8, 0x1, R10 ;  /* 0x0000000108117824 */ /* 0x000fc600078e020a */
[----:B------:R-:W-:Y:S02]  /*0bf0*/  SEL R18, R9, RZ, !P0 ;  /* 0x000000ff09127207 */ /* 0x000fe40004000000 */
[----:B-1----:R-:W-:-:S03]  /*0c00*/  ISETP.NE.AND P0, PT, R12, RZ, PT ;  /* 0x000000ff0c00720c */ /* 0x002fc60003f05270 */
[----:B------:R-:W-:Y:S02]  /*0c10*/  IMAD.IADD R18, R11, 0x1, R18 ;  /* 0x000000010b127824 */ /* 0x000fe400078e0212 */
[----:B------:R-:W-:-:S03]  /*0c20*/  IMAD.MOV.U32 R11, RZ, RZ, R16 ;  /* 0x000000ffff0b7224 */ /* 0x000fc600078e0010 */
[----:B------:R-:W-:Y:S02]  /*0c30*/  SEL R20, R18, RZ, !P0 ;  /* 0x000000ff12147207 */ /* 0x000fe40004000000 */
[----:B------:R-:W-:-:S03]  /*0c40*/  SHF.R.U32.HI R27, RZ, 0x5, R11 ;  /* 0x00000005ff1b7819 */ /* 0x000fc6000001160b */
[----:B------:R-:W-:Y:S01]  /*0c50*/  IMAD.IADD R19, R13, 0x1, R20 ;  /* 0x000000010d137824 */ /* 0x000fe200078e0214 */
[----:B------:R-:W-:Y:S01]  /*0c60*/  ISETP.NE.AND P0, PT, R27, 0x2, PT ;  /* 0x000000021b00780c */ /* 0x000fe20003f05270 */
[----:B------:R-:W-:Y:S01]  /*0c70*/  IMAD.IADD R13, R17, 0x1, R12 ;  /* 0x00000001110d7824 */ /* 0x000fe200078e020c */
[----:B------:R-:W-:Y:S02]  /*0c80*/  ISETP.NE.AND P6, PT, R27, 0x6, PT ;  /* 0x000000061b00780c */ /* 0x000fe40003fc5270 */
[----:B------:R-:W-:Y:S02]  /*0c90*/  SEL R16, R17, R8, !P0 ;  /* 0x0000000811107207 */ /* 0x000fe40004000000 */
[----:B------:R-:W-:Y:S02]  /*0ca0*/  SEL R48, R18, R9, !P0 ;  /* 0x0000000912307207 */ /* 0x000fe40004000000 */
[C---:B------:R-:W-:Y:S02]  /*0cb0*/  ISETP.NE.AND P0, PT, R27.reuse, 0x3, PT ;  /* 0x000000031b00780c */ /* 0x040fe40003f05270 */
[----:B------:R-:W-:-:S02]  /*0cc0*/  ISETP.NE.AND P2, PT, R27, 0x7, PT ;  /* 0x000000071b00780c */ /* 0x000fc40003f45270 */
[----:B------:R-:W-:Y:S01]  /*0cd0*/  SEL R9, R13, R16, !P0 ;  /* 0x000000100d097207 */ /* 0x000fe20004000000 */
[C---:B------:R-:W-:Y:S01]  /*0ce0*/  IMAD.IADD R13, R14.reuse, 0x1, R13 ;  /* 0x000000010e0d7824 */ /* 0x040fe200078e020d */
[----:B------:R-:W-:Y:S02]  /*0cf0*/  SEL R48, R19, R48, !P0 ;  /* 0x0000003013307207 */ /* 0x000fe40004000000 */
[----:B------:R-:W-:-:S04]  /*0d00*/  ISETP.NE.AND P0, PT, R14, RZ, PT ;  /* 0x000000ff0e00720c */ /* 0x000fc80003f05270 */
[----:B------:R-:W-:Y:S02]  /*0d10*/  SEL R20, R19, RZ, !P0 ;  /* 0x000000ff13147207 */ /* 0x000fe40004000000 */
[----:B------:R-:W0:Y:S03]  /*0d20*/  LDS.128 R16, [UR4+0x20] ;  /* 0x00002004ff107984 */ /* 0x000e260008000c00 */
[----:B------:R-:W-:Y:S01]  /*0d30*/  IMAD.IADD R15, R15, 0x1, R20 ;  /* 0x000000010f0f7824 */ /* 0x000fe200078e0214 */
[----:B0-----:R-:W-:-:S04]  /*0d40*/  ISETP.NE.AND P0, PT, R16, RZ, PT ;  /* 0x000000ff1000720c */ /* 0x001fc80003f05270 */
[----:B------:R-:W-:Y:S02]  /*0d50*/  SEL R20, R15, RZ, !P0 ;  /* 0x000000ff0f147207 */ /* 0x000fe40004000000 */
[----:B------:R-:W-:-:S03]  /*0d60*/  ISETP.NE.AND P0, PT, R27, 0x4, PT ;  /* 0x000000041b00780c */ /* 0x000fc60003f05270 */
[----:B------:R-:W-:Y:S01]  /*0d70*/  IMAD.IADD R17, R17, 0x1, R20 ;  /* 0x0000000111117824 */ /* 0x000fe200078e0214 */
[----:B------:R-:W-:Y:S02]  /*0d80*/  SEL R48, R15, R48, !P0 ;  /* 0x000000300f307207 */ /* 0x000fe40004000000 */
[C---:B------:R-:W-:Y:S01]  /*0d90*/  SEL R22, R13.reuse, R9, !P0 ;  /* 0x000000090d167207 */ /* 0x040fe20004000000 */
[----:B------:R-:W-:Y:S01]  /*0da0*/  IMAD.IADD R13, R13, 0x1, R16 ;  /* 0x000000010d0d7824 */ /* 0x000fe200078e0210 */
[----:B------:R-:W-:-:S04]  /*0db0*/  ISETP.NE.AND P0, PT, R18, RZ, PT ;  /* 0x000000ff1200720c */ /* 0x000fc80003f05270 */
[----:B------:R-:W-:Y:S02]  /*0dc0*/  SEL R20, R17, RZ, !P0 ;  /* 0x000000ff11147207 */ /* 0x000fe40004000000 */
[----:B------:R-:W-:-:S03]  /*0dd0*/  ISETP.NE.AND P0, PT, R27, 0x5, PT ;  /* 0x000000051b00780c */ /* 0x000fc60003f05270 */
[----:B------:R-:W-:Y:S01]  /*0de0*/  IMAD.IADD R19, R19, 0x1, R20 ;  /* 0x0000000113137824 */ /* 0x000fe200078e0214 */
[----:B------:R-:W-:Y:S02]  /*0df0*/  SEL R9, R13, R22, !P0 ;  /* 0x000000160d097207 */ /* 0x000fe40004000000 */
[----:B------:R-:W0:Y:S01]  /*0e00*/  LDS.128 R20, [UR4+0x30] ;  /* 0x00003004ff147984 */ /* 0x000e220008000c00 */
[----:B------:R-:W-:-:S04]  /*0e10*/  SEL R48, R17, R48, !P0 ;  /* 0x0000003011307207 */ /* 0x000fc80004000000 */
[----:B------:R-:W-:Y:S02]  /*0e20*/  SEL R48, R19, R48, !P6 ;  /* 0x0000003013307207 */ /* 0x000fe40007000000 */
[----:B0-----:R-:W-:-:S04]  /*0e30*/  ISETP.NE.AND P0, PT, R20, RZ, PT ;  /* 0x000000ff1400720c */ /* 0x001fc80003f05270 */
[----:B------:R-:W-:Y:S02]  /*0e40*/  SEL R50, R19, RZ, !P0 ;  /* 0x000000ff13327207 */ /* 0x000fe40004000000 */
[----:B------:R-:W-:-:S03]  /*0e50*/  ISETP.GE.U32.AND P0, PT, R11, 0x20, PT ;  /* 0x000000200b00780c */ /* 0x000fc60003f06070 */
[----:B------:R-:W-:-:S05]  /*0e60*/  IMAD.IADD R21, R21, 0x1, R50 ;  /* 0x0000000115157824 */ /* 0x000fca00078e0232 */
[----:B------:R-:W-:Y:S02]  /*0e70*/  SEL R48, R21, R48, !P2 ;  /* 0x0000003015307207 */ /* 0x000fe40005000000 */
[----:B------:R-:W-:Y:S02]  /*0e80*/  ISETP.NE.AND P2, PT, R5, RZ, PT ;  /* 0x000000ff0500720c */ /* 0x000fe40003f45270 */
[----:B------:R-:W-:Y:S02]  /*0e90*/  SEL R41, R48, RZ, P0 ;  /* 0x000000ff30297207 */ /* 0x000fe40000000000 */
[----:B------:R-:W0:Y:S01]  /*0ea0*/  SHFL.UP PT, R48, R25, 0x1, RZ ;  /* 0x0420000019307989 */ /* 0x000e2200000e00ff */
[----:B------:R-:W-:-:S04]  /*0eb0*/  ISETP.NE.AND P0, PT, R24, RZ, PT ;  /* 0x000000ff1800720c */ /* 0x000fc80003f05270 */
[----:B------:R-:W-:Y:S02]  /*0ec0*/  SEL R15, R41, RZ, !P0 ;  /* 0x000000ff290f7207 */ /* 0x000fe40004000000 */
[----:B------:R-:W-:-:S03]  /*0ed0*/  ISETP.NE.AND P0, PT, R0, RZ, PT ;  /* 0x000000ff0000720c */ /* 0x000fc60003f05270 */
[----:B0-----:R-:W-:Y:S02]  /*0ee0*/  @P2 IMAD.IADD R41, R48, 0x1, R15 ;  /* 0x0000000130292824 */ /* 0x001fe400078e020f */
[----:B------:R-:W-:Y:S01]  /*0ef0*/  IMAD.IADD R15, R18, 0x1, R13 ;  /* 0x00000001120f7824 */ /* 0x000fe200078e020d */
[----:B------:R-:W-:Y:S02]  /*0f00*/  SEL R13, R24, RZ, P2 ;  /* 0x000000ff180d7207 */ /* 0x000fe40001000000 */
[----:B------:R-:W-:Y:S02]  /*0f10*/  SEL R48, R41, RZ, !P0 ;  /* 0x000000ff29307207 */ /* 0x000fe40004000000 */
[----:B------:R-:W-:Y:S02]  /*0f20*/  SEL R9, R15, R9, !P6 ;  /* 0x000000090f097207 */ /* 0x000fe40007000000 */
[----:B------:R-:W-:Y:S01]  /*0f30*/  ISETP.NE.AND P6, PT, R45, RZ, PT ;  /* 0x000000ff2d00720c */ /* 0x000fe20003fc5270 */
[----:B------:R-:W-:Y:S01]  /*0f40*/  IMAD.IADD R5, R47, 0x1, R48 ;  /* 0x000000012f057824 */ /* 0x000fe200078e0230 */
[----:B------:R-:W-:-:S04]  /*0f50*/  ISETP.NE.AND P2, PT, R26, RZ, PT ;  /* 0x000000ff1a00720c */ /* 0x000fc80003f45270 */
[----:B------:R-:W-:-:S05]  /*0f60*/  SEL R48, R5, RZ, !P3 ;  /* 0x000000ff05307207 */ /* 0x000fca0005800000 */
[----:B------:R-:W-:-:S05]  /*0f70*/  IMAD.IADD R7, R7, 0x1, R48 ;  /* 0x0000000107077824 */ /* 0x000fca00078e0230 */
[----:B------:R-:W-:Y:S02]  /*0f80*/  SEL R48, R7, RZ, !P1 ;  /* 0x000000ff07307207 */ /* 0x000fe40004800000 */
[----:B------:R-:W-:-:S03]  /*0f90*/  ISETP.NE.AND P1, PT, R46, RZ, PT ;  /* 0x000000ff2e00720c */ /* 0x000fc60003f25270 */
[----:B------:R-:W-:-:S05]  /*0fa0*/  IMAD.IADD R29, R29, 0x1, R48 ;  /* 0x000000011d1d7824 */ /* 0x000fca00078e0230 */
[----:B------:R-:W-:Y:S02]  /*0fb0*/  SEL R46, R29, RZ, !P6 ;  /* 0x000000ff1d2e7207 */ /* 0x000fe40007000000 */
[----:B------:R-:W-:-:S03]  /*0fc0*/  ISETP.NE.AND P6, PT, R27, 0x7, PT ;  /* 0x000000071b00780c */ /* 0x000fc60003fc5270 */
[----:B------:R-:W-:-:S05]  /*0fd0*/  IMAD.IADD R31, R31, 0x1, R46 ;  /* 0x000000011f1f7824 */ /* 0x000fca00078e022e */
[----:B------:R-:W-:-:S05]  /*0fe0*/  SEL R24, R31, RZ, !P2 ;  /* 0x000000ff1f187207 */ /* 0x000fca0005000000 */
[----:B------:R-:W-:Y:S02]  /*0ff0*/  IMAD.IADD R33, R33, 0x1, R24 ;  /* 0x0000000121217824 */ /* 0x000fe400078e0218 */
[----:B------:R-:W-:Y:S01]  /*1000*/  @!P6 IMAD.IADD R9, R15, 0x1, R20 ;  /* 0x000000010f09e824 */ /* 0x000fe200078e0214 */
[----:B------:R-:W-:Y:S02]  /*1010*/  IADD3 R15, PT, PT, R12, R10, R8 ;  /* 0x0000000a0c0f7210 */ /* 0x000fe40007ffe008 */
[----:B------:R-:W-:Y:S02]  /*1020*/  SEL R24, R33, RZ, !P1 ;  /* 0x000000ff21187207 */ /* 0x000fe40004800000 */
[----:B------:R-:W-:Y:S02]  /*1030*/  IADD3 R15, PT, PT, R16, R14, R15 ;  /* 0x0000000e100f7210 */ /* 0x000fe40007ffe00f */
[----:B------:R-:W-:Y:S01]  /*1040*/  ISETP.GE.U32.AND P6, PT, R11, 0x20, PT ;  /* 0x000000200b00780c */ /* 0x000fe20003fc6070 */
[----:B------:R-:W-:Y:S01]  /*1050*/  IMAD.IADD R35, R35, 0x1, R24 ;  /* 0x0000000123237824 */ /* 0x000fe200078e0218 */
[----:B------:R-:W-:-:S02]  /*1060*/  IADD3 R15, PT, PT, R20, R18, R15 ;  /* 0x00000012140f7210 */ /* 0x000fc40007ffe00f */
[----:B------:R-:W-:Y:S02]  /*1070*/  SEL R48, R9, RZ, P6 ;  /* 0x000000ff09307207 */ /* 0x000fe40003000000 */
[----:B------:R-:W-:Y:S02]  /*1080*/  SEL R26, R35, RZ, !P5 ;  /* 0x000000ff231a7207 */ /* 0x000fe40006800000 */
[----:B------:R-:W-:Y:S01]  /*1090*/  ISETP.NE.AND P5, PT, R22, RZ, PT ;  /* 0x000000ff1600720c */ /* 0x000fe20003fa5270 */
[----:B------:R-:W-:Y:S02]  /*10a0*/  IMAD.IADD R13, R48, 0x1, R13 ;  /* 0x00000001300d7824 */ /* 0x000fe400078e020d */
[----:B------:R-:W-:Y:S01]  /*10b0*/  IMAD.IADD R37, R37, 0x1, R26 ;  /* 0x0000000125257824 */ /* 0x000fe200078e021a */
[----:B------:R-:W-:Y:S01]  /*10c0*/  SEL R24, R21, RZ, !P5 ;  /* 0x000000ff15187207 */ /* 0x000fe20006800000 */
[----:B------:R-:W-:Y:S01]  /*10d0*/  IMAD.IADD R9, R39, 0x1, R13 ;  /* 0x0000000127097824 */ /* 0x000fe200078e020d */
[----:B------:R-:W-:Y:S01]  /*10e0*/  ISETP.NE.AND P5, PT, R11, RZ, PT ;  /* 0x000000ff0b00720c */ /* 0x000fe20003fa5270 */
[----:B------:R-:W-:-:S02]  /*10f0*/  IMAD.IADD R19, R13, 0x1, R0 ;  /* 0x000000010d137824 */ /* 0x000fc400078e0200 */
[----:B------:R-:W-:Y:S02]  /*1100*/  IMAD.IADD R25, R23, 0x1, R24 ;  /* 0x0000000117197824 */ /* 0x000fe400078e0218 */
[----:B------:R-:W-:Y:S01]  /*1110*/  IMAD.IADD R24, R22, 0x1, R15 ;  /* 0x0000000116187824 */ /* 0x000fe200078e020f */
[----:B------:R-:W-:Y:S01]  /*1120*/  SEL R15, R37, RZ, !P4 ;  /* 0x000000ff250f7207 */ /* 0x000fe20006000000 */
[--C-:B------:R-:W-:Y:S02]  /*1130*/  IMAD.IADD R2, R2, 0x1, R13.reuse ;  /* 0x0000000102027824 */ /* 0x100fe400078e020d */
[----:B------:R-:W-:Y:S02]  /*1140*/  IMAD.IADD R42, R42, 0x1, R13 ;  /* 0x000000012a2a7824 */ /* 0x000fe400078e020d */
[----:B------:R-:W-:Y:S02]  /*1150*/  IMAD.IADD R39, R44, 0x1, R15 ;  /* 0x000000012c277824 */ /* 0x000fe400078e020f */
[----:B------:R-:W0:Y:S01]  /*1160*/  @!P5 LDC.64 R46, c[0x0][0x3a8] ;  /* 0x0000ea00ff2edb82 */ /* 0x000e220000000a00 */
[----:B------:R-:W-:-:S02]  /*1170*/  @!P5 IMAD.MOV.U32 R26, RZ, RZ, 0x65 ;  /* 0x00000065ff1ad424 */ /* 0x000fc400078e00ff */
[----:B------:R-:W-:Y:S02]  /*1180*/  @!P5 IMAD.MOV.U32 R27, RZ, RZ, 0x0 ;  /* 0x00000000ff1bd424 */ /* 0x000fe400078e00ff */
[----:B------:R-:W-:Y:S02]  /*1190*/  VIADD R15, R9, 0x1 ;  /* 0x00000001090f7836 */ /* 0x000fe40000000000 */
[----:B------:R-:W-:Y:S01]  /*11a0*/  @!P2 IMAD.MOV R15, RZ, RZ, R9 ;  /* 0x000000ffff0fa224 */ /* 0x000fe200078e0209 */
[----:B------:R-:W-:Y:S01]  /*11b0*/  ISETP.GE.AND P2, PT, R24, 0x101, PT ;  /* 0x000001011800780c */ /* 0x000fe20003f46270 */
[----:B------:R-:W-:Y:S02]  /*11c0*/  VIADD R44, R0, 0x1 ;  /* 0x00000001002c7836 */ /* 0x000fe40000000000 */
[----:B------:R-:W-:Y:S02]  /*11d0*/  @!P3 IMAD.MOV R44, RZ, RZ, R0 ;  /* 0x000000ffff2cb224 */ /* 0x000fe400078e0200 */
[----:B------:R-:W-:-:S02]  /*11e0*/  VIADD R0, R15, 0x1 ;  /* 0x000000010f007836 */ /* 0x000fc40000000000 */
[----:B------:R-:W-:Y:S02]  /*11f0*/  IMAD.IADD R17, R13, 0x1, R44 ;  /* 0x000000010d117824 */ /* 0x000fe400078e022c */
[----:B------:R-:W-:Y:S02]  /*1200*/  IMAD.IADD R43, R43, 0x1, R13 ;  /* 0x000000012b2b7824 */ /* 0x000fe400078e020d */
[----:B------:R-:W-:Y:S01]  /*1210*/  @!P1 IMAD.MOV R0, RZ, RZ, R15 ;  /* 0x000000ffff009224 */ /* 0x000fe200078e020f */
[----:B0-----:R0:W-:Y:S01]  /*1220*/  @!P5 ST.E.128.STRONG.GPU desc[UR12][R46.64+0x200], R24 ;  /* 0x000200182e00d985 */ /* 0x0011e2000c10fd0c */
[----:B------:R-:W-:Y:S05]  /*1230*/  @!P2 BRA `(.L_x_769) ;  /* 0x0000000c0034a947 */ /* 0x000fea0003800000 */
        /* <DEDUP_REMOVED lines=19> */
[----:B------:R-:W-:-:S03]  /*1370*/  ISETP.GE.U32.AND P1, PT, R11, R24, PT ;  /* 0x000000180b00720c */ /* 0x000fc60003f26070 */
[----:B------:R1:W-:Y:S02]  /*1380*/  @P2 STS.64 [R2], R28 ;  /* 0x0000001c02002388 */ /* 0x0003e40000000a00 */
[----:B------:R-:W-:Y:S02]  /*1390*/  @P0 LEA R43, R43, UR4, 0x3 ;  /* 0x000000042b2b0c11 */ /* 0x000fe4000f8e18ff */
[----:B------:R1:W-:Y:S02]  /*13a0*/  @P6 STS.64 [R9], R30 ;  /* 0x0000001e09006388 */ /* 0x0003e40000000a00 */
[----:B------:R-:W-:Y:S02]  /*13b0*/  @P3 LEA R42, R42, UR4, 0x3 ;  /* 0x000000042a2a3c11 */ /* 0x000fe4000f8e18ff */
[----:B------:R1:W-:Y:S04]  /*13c0*/  @P5 STS.64 [R15], R32 ;  /* 0x000000200f005388 */ /* 0x0003e80000000a00 */
[----:B------:R1:W-:Y:S04]  /*13d0*/  @P4 STS.64 [R0], R34 ;  /* 0x0000002200004388 */ /* 0x0003e80000000a00 */
[----:B------:R1:W-:Y:S04]  /*13e0*/  @P3 STS.64 [R42], R36 ;  /* 0x000000242a003388 */ /* 0x0003e80000000a00 */
[----:B------:R1:W-:Y:S01]  /*13f0*/  @P0 STS.64 [R43], R38 ;  /* 0x000000262b000388 */ /* 0x0003e20000000a00 */
[----:B------:R-:W-:Y:S06]  /*1400*/  BAR.SYNC.DEFER_BLOCKING 0x0 ;  /* 0x0000000000007b1d */ /* 0x000fec0000010000 */
[----:B------:R-:W-:Y:S05]  /*1410*/  @P1 EXIT ;  /* 0x000000000000194d */ /* 0x000fea0003800000 */
[----:B------:R-:W-:Y:S01]  /*1420*/  IADD3 R3, PT, PT, R14, R10, R12 ;  /* 0x0000000a0e037210 */ /* 0x000fe20007ffe00c */
[----:B------:R-:W-:Y:S01]  /*1430*/  BSSY.RECONVERGENT B0, `(.L_x_770) ;  /* 0x0000027000007945 */ /* 0x000fe20003800200 */
[----:B-1----:R-:W-:Y:S02]  /*1440*/  LOP3.LUT R0, RZ, R11, RZ, 0x33, !PT ;  /* 0x0000000bff007212 */ /* 0x002fe400078e33ff */
[----:B------:R-:W-:-:S04]  /*1450*/  IADD3 R3, PT, PT, R18, R3, R16 ;  /* 0x0000000312037210 */ /* 0x000fc80007ffe010 */
[----:B------:R-:W-:-:S04]  /*1460*/  IADD3 R3, PT, PT, R22, R3, R20 ;  /* 0x0000000316037210 */ /* 0x000fc80007ffe014 */
[----:B------:R-:W-:-:S04]  /*1470*/  IADD3 R0, PT, PT, R0, R3, R8 ;  /* 0x0000000300007210 */ /* 0x000fc80007ffe008 */
[C---:B------:R-:W-:Y:S02]  /*1480*/  LOP3.LUT R2, R0.reuse, 0x300, RZ, 0xc0, !PT ;  /* 0x0000030000027812 */ /* 0x040fe400078ec0ff */
[----:B------:R-:W-:Y:S02]  /*1490*/  ISETP.GE.U32.AND P1, PT, R0, 0x300, PT ;  /* 0x000003000000780c */ /* 0x000fe40003f26070 */
[----:B------:R-:W-:-:S13]  /*14a0*/  ISETP.NE.AND P0, PT, R2, 0x300, PT ;  /* 0x000003000200780c */ /* 0x000fda0003f05270 */
[----:B------:R-:W-:Y:S05]  /*14b0*/  @!P0 BRA `(.L_x_771) ;  /* 0x0000000000788947 */ /* 0x000fea0003800000 */
[----:B------:R-:W1:Y:S01]  /*14c0*/  LDC.64 R2, c[0x0][0x398] ;  /* 0x0000e600ff027b82 */ /* 0x000e620000000a00 */
[----:B------:R-:W-:Y:S02]  /*14d0*/  LEA.HI R0, R0, 0x1, RZ, 0x18 ;  /* 0x0000000100007811 */ /* 0x000fe400078fc0ff */
[----:B------:R-:W-:-:S03]  /*14e0*/  LEA R7, R11, UR4, 0x3 ;  /* 0x000000040b077c11 */ /* 0x000fc6000f8e18ff */
[C---:B------:R-:W-:Y:S01]  /*14f0*/  IMAD.SHL.U32 R6, R0.reuse, 0x100, RZ ;  /* 0x0000010000067824 */ /* 0x040fe200078e00ff */
[----:B------:R-:W-:Y:S01]  /*1500*/  LOP3.LUT R0, R0, 0x3, RZ, 0xc0, !PT ;  /* 0x0000000300007812 */ /* 0x000fe200078ec0ff */
[----:B------:R-:W2:Y:S03]  /*1510*/  LDC.64 R4, c[0x0][0x390] ;  /* 0x0000e400ff047b82 */ /* 0x000ea60000000a00 */
[----:B------:R-:W-:Y:S01]  /*1520*/  LOP3.LUT R6, R6, 0x300, RZ, 0xc0, !PT ;  /* 0x0000030006067812 */ /* 0x000fe200078ec0ff */
[----:B------:R-:W-:Y:S02]  /*1530*/  IMAD.MOV R0, RZ, RZ, -R0 ;  /* 0x000000ffff007224 */ /* 0x000fe400078e0a00 */
[----:B-1----:R-:W-:-:S04]  /*1540*/  IMAD.WIDE.U32 R2, R11, 0x4, R2 ;  /* 0x000000040b027825 */ /* 0x002fc800078e0002 */
[----:B------:R-:W-:Y:S02]  /*1550*/  IMAD.MOV.U32 R12, RZ, RZ, R2 ;  /* 0x000000ffff0c7224 */ /* 0x000fe400078e0002 */
[----:B------:R-:W-:Y:S02]  /*1560*/  IMAD.MOV.U32 R15, RZ, RZ, R3 ;  /* 0x000000ffff0f7224 */ /* 0x000fe400078e0003 */
[----:B--2---:R-:W-:-:S04]  /*1570*/  IMAD.WIDE.U32 R4, R11, 0x4, R4 ;  /* 0x000000040b047825 */ /* 0x004fc800078e0004 */
[----:B------:R-:W-:Y:S02]  /*1580*/  IMAD.MOV.U32 R10, RZ, RZ, R4 ;  /* 0x000000ffff0a7224 */ /* 0x000fe400078e0004 */
[----:B------:R-:W-:Y:S02]  /*1590*/  IMAD.MOV.U32 R13, RZ, RZ, R5 ;  /* 0x000000ffff0d7224 */ /* 0x000fe400078e0005 */
[----:B------:R-:W-:-:S07]  /*15a0*/  IMAD.IADD R11, R11, 0x1, R6 ;  /* 0x000000010b0b7824 */ /* 0x000fce00078e0206 */
.L_x_772:
[----:B-1----:R1:W2:Y:S01]  /*15b0*/  LDS.64 R8, [R7] ;  /* 0x0000000007087984 */ /* 0x0022a20000000a00 */
[----:B------:R-:W-:Y:S01]  /*15c0*/  IMAD.MOV.U32 R2, RZ, RZ, R10 ;  /* 0x000000ffff027224 */ /* 0x000fe200078e000a */
[----:B------:R-:W-:Y:S01]  /*15d0*/  IADD3 R10, P3, PT, R10, 0x400, RZ ;  /* 0x000004000a0a7810 */ /* 0x000fe20007f7e0ff */
[----:B------:R-:W-:Y:S02]  /*15e0*/  IMAD.MOV.U32 R3, RZ, RZ, R13 ;  /* 0x000000ffff037224 */ /* 0x000fe400078e000d */
[----:B------:R-:W-:Y:S01]  /*15f0*/  IMAD.MOV.U32 R4, RZ, RZ, R12 ;  /* 0x000000ffff047224 */ /* 0x000fe200078e000c */
[----:B------:R-:W-:Y:S01]  /*1600*/  IADD3 R12, P2, PT, R12, 0x400, RZ ;  /* 0x000004000c0c7810 */ /* 0x000fe20007f5e0ff */
[----:B------:R-:W-:Y:S02]  /*1610*/  IMAD.MOV.U32 R5, RZ, RZ, R15 ;  /* 0x000000ffff057224 */ /* 0x000fe400078e000f */
[----:B------:R-:W-:Y:S02]  /*1620*/  VIADD R0, R0, 0x1 ;  /* 0x0000000100007836 */ /* 0x000fe40000000000 */
[----:B-1----:R-:W-:-:S02]  /*1630*/  VIADD R7, R7, 0x800 ;  /* 0x0000080007077836 */ /* 0x002fc40000000000 */
[----:B------:R-:W-:Y:S01]  /*1640*/  IMAD.X R15, RZ, RZ, R15, P2 ;  /* 0x000000ffff0f7224 */ /* 0x000fe200010e060f */
[----:B------:R-:W-:Y:S01]  /*1650*/  ISETP.NE.AND P0, PT, R0, RZ, PT ;  /* 0x000000ff0000720c */ /* 0x000fe20003f05270 */
[----:B------:R-:W-:Y:S01]  /*1660*/  IMAD.X R13, RZ, RZ, R13, P3 ;  /* 0x000000ffff0d7224 */ /* 0x000fe200018e060d */
[----:B--2---:R1:W-:Y:S04]  /*1670*/  STG.E desc[UR12][R2.64], R8 ;  /* 0x0000000802007986 */ /* 0x0043e8000c10190c */
[----:B------:R1:W-:Y:S07]  /*1680*/  STG.E desc[UR12][R4.64], R9 ;  /* 0x0000000904007986 */ /* 0x0003ee000c10190c */
[----:B------:R-:W-:Y:S05]  /*1690*/  @P0 BRA `(.L_x_772) ;  /* 0xfffffffc00c40947 */ /* 0x000fea000383ffff */
.L_x_771:
[----:B------:R-:W-:Y:S05]  /*16a0*/  BSYNC.RECONVERGENT B0 ;  /* 0x0000000000007941 */ /* 0x000fea0003800200 */
.L_x_770:
[----:B------:R-:W-:Y:S05]  /*16b0*/  @!P1 EXIT ;  /* 0x000000000000994d */ /* 0x000fea0003800000 */
[----:B------:R-:W2:Y:S01]  /*16c0*/  LDCU.128 UR8, c[0x0][0x390] ;  /* 0x00007200ff0877ac */ /* 0x000ea20008000c00 */
[----:B------:R-:W-:Y:S01]  /*16d0*/  IMAD.IADD R0, R24, 0x1, -R11 ;  /* 0x0000000118007824 */ /* 0x000fe200078e0a0b */
[----:B------:R-:W-:Y:S01]  /*16e0*/  BSSY.RECONVERGENT B0, `(.L_x_773) ;  /* 0x000004b000007945 */ /* 0x000fe20003800200 */
[----:B-1----:R-:W-:Y:S02]  /*16f0*/  IMAD.MOV.U32 R4, RZ, RZ, 0x800 ;  /* 0x00000800ff047424 */ /* 0x002fe400078e00ff */
[----:B------:R-:W-:Y:S01]  /*1700*/  IMAD.MOV.U32 R5, RZ, RZ, 0x0 ;  /* 0x00000000ff057424 */ /* 0x000fe200078e00ff */
[----:B------:R-:W-:Y:S02]  /*1710*/  ISETP.GT.AND P1, PT, R0, 0xc00, PT ;  /* 0x00000c000000780c */ /* 0x000fe40003f24270 */
[C---:B------:R-:W-:Y:S01]  /*1720*/  LEA R0, R11.reuse, UR4, 0x3 ;  /* 0x000000040b007c11 */ /* 0x040fe2000f8e18ff */
[----:B------:R-:W-:-:S04]  /*1730*/  IMAD.WIDE.U32 R4, R11, 0x4, R4 ;  /* 0x000000040b047825 */ /* 0x000fc800078e0004 */
[----:B------:R-:W-:Y:S01]  /*1740*/  VIADD R0, R0, 0x1000 ;  /* 0x0000100000007836 */ /* 0x000fe20000000000 */
[C---:B--2---:R-:W-:Y:S02]  /*1750*/  IADD3 R2, P0, PT, R4.reuse, UR8, RZ ;  /* 0x0000000804027c10 */ /* 0x044fe4000ff1e0ff */
[----:B------:R-:W-:Y:S02]  /*1760*/  IADD3 R4, P2, PT, R4, UR10, RZ ;  /* 0x0000000a04047c10 */ /* 0x000fe4000ff5e0ff */
[C---:B------:R-:W-:Y:S02]  /*1770*/  IADD3.X R3, PT, PT, R5.reuse, UR9, RZ, P0, !PT ;  /* 0x0000000905037c10 */ /* 0x040fe400087fe4ff */
[----:B------:R-:W-:Y:S02]  /*1780*/  IADD3.X R5, PT, PT, R5, UR11, RZ, P2, !PT ;  /* 0x0000000b05057c10 */ /* 0x000fe400097fe4ff */
[----:B------:R-:W-:Y:S01]  /*1790*/  PLOP3.LUT P0, PT, PT, PT, PT, 0x80, 0x8 ;  /* 0x000000000008781c */ /* 0x000fe20003f0f070 */
[----:B------:R-:W-:-:S12]  /*17a0*/  @!P1 BRA `(.L_x_774) ;  /* 0x0000000000f89947 */ /* 0x000fd80003800000 */
[----:B------:R-:W-:Y:S01]  /*17b0*/  PLOP3.LUT P0, PT, PT, PT, PT, 0x8, 0x80 ;  /* 0x000000000080781c */ /* 0x000fe20003f0e170 */
[----:B------:R-:W-:-:S12]  /*17c0*/  VIADD R10, R24, 0xfffff400 ;  /* 0xfffff400180a7836 */ /* 0x000fd80000000000 */
.L_x_775:
[----:B------:R-:W1:Y:S01]  /*17d0*/  LDS.64 R6, [R0+-0x1000] ;  /* 0xfff0000000067984 */ /* 0x000e620000000a00 */
[----:B------:R-:W-:-:S03]  /*17e0*/  VIADD R11, R11, 0x1000 ;  /* 0x000010000b0b7836 */ /* 0x000fc60000000000 */
[----:B------:R-:W2:Y:S02]  /*17f0*/  LDS.64 R8, [R0+-0x800] ;  /* 0xfff8000000087984 */ /* 0x000ea40000000a00 */
[----:B------:R-:W-:Y:S02]  /*1800*/  ISETP.GE.AND P1, PT, R11, R10, PT ;  /* 0x0000000a0b00720c */ /* 0x000fe40003f26270 */
[----:B------:R-:W3:Y:S04]  /*1810*/  LDS.64 R12, [R0] ;  /* 0x00000000000c7984 */ /* 0x000ee80000000a00 */
[----:B------:R-:W4:Y:S04]  /*1820*/  LDS.64 R14, [R0+0x800] ;  /* 0x00080000000e7984 */ /* 0x000f280000000a00 */
[----:B------:R-:W5:Y:S04]  /*1830*/  LDS.64 R16, [R0+0x1000] ;  /* 0x0010000000107984 */ /* 0x000f680000000a00 */
[----:B------:R-:W5:Y:S04]  /*1840*/  LDS.64 R18, [R0+0x1800] ;  /* 0x0018000000127984 */ /* 0x000f680000000a00 */
[----:B------:R-:W5:Y:S04]  /*1850*/  LDS.64 R20, [R0+0x2000] ;  /* 0x0020000000147984 */ /* 0x000f680000000a00 */
[----:B------:R-:W5:Y:S04]  /*1860*/  LDS.64 R22, [R0+0x2800] ;  /* 0x0028000000167984 */ /* 0x000f680000000a00 */
[----:B0-----:R-:W0:Y:S04]  /*1870*/  LDS.64 R26, [R0+0x3000] ;  /* 0x00300000001a7984 */ /* 0x001e280000000a00 */
[----:B------:R-:W0:Y:S04]  /*1880*/  LDS.64 R28, [R0+0x3800] ;  /* 0x00380000001c7984 */ /* 0x000e280000000a00 */
[----:B------:R-:W0:Y:S04]  /*1890*/  LDS.64 R30, [R0+0x4000] ;  /* 0x00400000001e7984 */ /* 0x000e280000000a00 */
[----:B------:R-:W0:Y:S04]  /*18a0*/  LDS.64 R32, [R0+0x4800] ;  /* 0x0048000000207984 */ /* 0x000e280000000a00 */
[----:B------:R-:W0:Y:S04]  /*18b0*/  LDS.64 R34, [R0+0x5000] ;  /* 0x0050000000227984 */ /* 0x000e280000000a00 */
[----:B------:R-:W0:Y:S04]  /*18c0*/  LDS.64 R36, [R0+0x5800] ;  /* 0x0058000000247984 */ /* 0x000e280000000a00 */
[----:B------:R-:W0:Y:S04]  /*18d0*/  LDS.64 R38, [R0+0x6000] ;  /* 0x0060000000267984 */ /* 0x000e280000000a00 */
[----:B------:R2:W0:Y:S04]  /*18e0*/  LDS.64 R40, [R0+0x6800] ;  /* 0x0068000000287984 */ /* 0x0004280000000a00 */
[----:B-1----:R1:W-:Y:S04]  /*18f0*/  STG.E desc[UR12][R2.64+-0x800], R6 ;  /* 0xfff8000602007986 */ /* 0x0023e8000c10190c */
[----:B------:R4:W-:Y:S01]  /*1900*/  STG.E desc[UR12][R4.64+-0x800], R7 ;  /* 0xfff8000704007986 */ /* 0x0009e2000c10190c */
[----:B--2---:R-:W-:-:S03]  /*1910*/  VIADD R0, R0, 0x8000 ;  /* 0x0000800000007836 */ /* 0x004fc60000000000 */
[----:B------:R2:W-:Y:S04]  /*1920*/  STG.E desc[UR12][R2.64+-0x400], R8 ;  /* 0xfffc000802007986 */ /* 0x0005e8000c10190c */
[----:B------:R5:W-:Y:S01]  /*1930*/  STG.E desc[UR12][R4.64+-0x400], R9 ;  /* 0xfffc000904007986 */ /* 0x000be2000c10190c */
[----:B-1----:R-:W-:-:S03]  /*1940*/  IADD3 R6, P3, PT, R4, 0x4000, RZ ;  /* 0x0000400004067810 */ /* 0x002fc60007f7e0ff */
[----:B---3--:R-:W-:Y:S02]  /*1950*/  STG.E desc[UR12][R2.64], R12 ;  /* 0x0000000c02007986 */ /* 0x008fe4000c10190c */
[----:B----4-:R-:W-:Y:S02]  /*1960*/  IMAD.X R7, RZ, RZ, R5, P3 ;  /* 0x000000ffff077224 */ /* 0x010fe400018e0605 */
[----:B------:R-:W-:Y:S01]  /*1970*/  STG.E desc[UR12][R4.64], R13 ;  /* 0x0000000d04007986 */ /* 0x000fe2000c10190c */
[----:B--2---:R-:W-:-:S03]  /*1980*/  IADD3 R8, P2, PT, R2, 0x4000, RZ ;  /* 0x0000400002087810 */ /* 0x004fc60007f5e0ff */
[----:B------:R-:W-:Y:S02]  /*1990*/  STG.E desc[UR12][R2.64+0x400], R14 ;  /* 0x0004000e02007986 */ /* 0x000fe4000c10190c */
[----:B-----5:R-:W-:Y:S02]  /*19a0*/  IMAD.X R9, RZ, RZ, R3, P2 ;  /* 0x000000ffff097224 */ /* 0x020fe400010e0603 */
        /* <DEDUP_REMOVED lines=9> */
[----:B0-----:R-:W-:Y:S04]  /*1a40*/  STG.E desc[UR12][R2.64+0x1800], R26 ;  /* 0x0018001a02007986 */ /* 0x001fe8000c10190c */
        /* <DEDUP_REMOVED lines=13> */
[----:B------:R0:W-:Y:S04]  /*1b20*/  STG.E desc[UR12][R2.64+0x3400], R40 ;  /* 0x0034002802007986 */ /* 0x0001e8000c10190c */
[----:B------:R1:W-:Y:S01]  /*1b30*/  STG.E desc[UR12][R4.64+0x3400], R41 ;  /* 0x0034002904007986 */ /* 0x0003e2000c10190c */
[----:B0-----:R-:W-:-:S02]  /*1b40*/  IMAD.MOV.U32 R2, RZ, RZ, R8 ;  /* 0x000000ffff027224 */ /* 0x001fc400078e0008 */
[----:B------:R-:W-:Y:S02]  /*1b50*/  IMAD.MOV.U32 R3, RZ, RZ, R9 ;  /* 0x000000ffff037224 */ /* 0x000fe400078e0009 */
[----:B-1----:R-:W-:Y:S02]  /*1b60*/  IMAD.MOV.U32 R4, RZ, RZ, R6 ;  /* 0x000000ffff047224 */ /* 0x002fe400078e0006 */
[----:B------:R-:W-:Y:S01]  /*1b70*/  IMAD.MOV.U32 R5, RZ, RZ, R7 ;  /* 0x000000ffff057224 */ /* 0x000fe200078e0007 */
[----:B------:R-:W-:Y:S06]  /*1b80*/  @!P1 BRA `(.L_x_775) ;  /* 0xfffffffc00109947 */ /* 0x000fec000383ffff */
.L_x_774:
[----:B------:R-:W-:Y:S05]  /*1b90*/  BSYNC.RECONVERGENT B0 ;  /* 0x0000000000007941 */ /* 0x000fea0003800200 */
.L_x_773:
[----:B------:R-:W-:Y:S01]  /*1ba0*/  IMAD.IADD R6, R24, 0x1, -R11 ;  /* 0x0000000118067824 */ /* 0x000fe200078e0a0b */
[----:B------:R-:W-:Y:S04]  /*1bb0*/  BSSY.RECONVERGENT B0, `(.L_x_776) ;  /* 0x0000026000007945 */ /* 0x000fe80003800200 */
[----:B------:R-:W-:-:S13]  /*1bc0*/  ISETP.GT.AND P1, PT, R6, 0x400, PT ;  /* 0x000004000600780c */ /* 0x000fda0003f24270 */
[----:B------:R-:W-:Y:S05]  /*1bd0*/  @!P1 BRA `(.L_x_777) ;  /* 0x00000000008c9947 */ /* 0x000fea0003800000 */
[----:B------:R-:W1:Y:S01]  /*1be0*/  LDS.64 R6, [R0+-0x1000] ;  /* 0xfff0000000067984 */ /* 0x000e620000000a00 */
[----:B------:R-:W-:Y:S01]  /*1bf0*/  PLOP3.LUT P0, PT, PT, PT, PT, 0x8, 0x80 ;  /* 0x000000000080781c */ /* 0x000fe20003f0e170 */
[----:B------:R-:W-:Y:S02]  /*1c00*/  VIADD R11, R11, 0x800 ;  /* 0x000008000b0b7836 */ /* 0x000fe40000000000 */
[----:B------:R-:W2:Y:S04]  /*1c10*/  LDS.64 R8, [R0+-0x800] ;  /* 0xfff8000000087984 */ /* 0x000ea80000000a00 */
[----:B------:R-:W3:Y:S04]  /*1c20*/  LDS.64 R12, [R0] ;  /* 0x00000000000c7984 */ /* 0x000ee80000000a00 */
[----:B------:R-:W4:Y:S04]  /*1c30*/  LDS.64 R14, [R0+0x800] ;  /* 0x00080000000e7984 */ /* 0x000f280000000a00 */
[----:B------:R-:W5:Y:S04]  /*1c40*/  LDS.64 R16, [R0+0x1000] ;  /* 0x0010000000107984 */ /* 0x000f680000000a00 */
[----:B------:R-:W0:Y:S04]  /*1c50*/  LDS.64 R18, [R0+0x1800] ;  /* 0x0018000000127984 */ /* 0x000e280000000a00 */
[----:B------:R-:W0:Y:S04]  /*1c60*/  LDS.64 R20, [R0+0x2000] ;  /* 0x0020000000147984 */ /* 0x000e280000000a00 */
[----:B------:R1:W0:Y:S02]  /*1c70*/  LDS.64 R22, [R0+0x2800] ;  /* 0x0028000000167984 */ /* 0x0002240000000a00 */
[----:B-1----:R-:W-:-:S02]  /*1c80*/  VIADD R0, R0, 0x4000 ;  /* 0x0000400000007836 */ /* 0x002fc40000000000 */
[----:B------:R1:W-:Y:S04]  /*1c90*/  STG.E desc[UR12][R2.64+-0x800], R6 ;  /* 0xfff8000602007986 */ /* 0x0003e8000c10190c */
[----:B------:R4:W-:Y:S04]  /*1ca0*/  STG.E desc[UR12][R4.64+-0x800], R7 ;  /* 0xfff8000704007986 */ /* 0x0009e8000c10190c */
[----:B--2---:R2:W-:Y:S04]  /*1cb0*/  STG.E desc[UR12][R2.64+-0x400], R8 ;  /* 0xfffc000802007986 */ /* 0x0045e8000c10190c */
        /* <DEDUP_REMOVED lines=11> */
[----:B0-----:R-:W-:Y:S04]  /*1d70*/  STG.E desc[UR12][R2.64+0xc00], R18 ;  /* 0x000c001202007986 */ /* 0x001fe8000c10190c */
        /* <DEDUP_REMOVED lines=8> */
[----:B------:R-:W-:-:S07]  /*1e00*/  IMAD.MOV.U32 R5, RZ, RZ, R7 ;  /* 0x000000ffff057224 */ /* 0x000fce00078e0007 */
.L_x_777:
[----:B------:R-:W-:Y:S05]  /*1e10*/  BSYNC.RECONVERGENT B0 ;  /* 0x0000000000007941 */ /* 0x000fea0003800200 */
.L_x_776:
[----:B------:R-:W-:-:S13]  /*1e20*/  ISETP.LT.OR P0, PT, R11, R24, P0 ;  /* 0x000000180b00720c */ /* 0x000fda0000701670 */
[----:B------:R-:W-:Y:S05]  /*1e30*/  @!P0 EXIT ;  /* 0x000000000000894d */ /* 0x000fea0003800000 */
[----:B------:R-:W1:Y:S04]  /*1e40*/  LDS.64 R6, [R0+-0x1000] ;  /* 0xfff0000000067984 */ /* 0x000e680000000a00 */
[----:B------:R-:W2:Y:S04]  /*1e50*/  LDS.64 R8, [R0+-0x800] ;  /* 0xfff8000000087984 */ /* 0x000ea80000000a00 */
[----:B------:R-:W3:Y:S04]  /*1e60*/  LDS.64 R10, [R0] ;  /* 0x00000000000a7984 */ /* 0x000ee80000000a00 */
[----:B------:R-:W4:Y:S04]  /*1e70*/  LDS.64 R12, [R0+0x800] ;  /* 0x00080000000c7984 */ /* 0x000f280000000a00 */
[----:B-1----:R-:W-:Y:S04]  /*1e80*/  STG.E desc[UR12][R2.64+-0x800], R6 ;  /* 0xfff8000602007986 */ /* 0x002fe8000c10190c */
[----:B------:R-:W-:Y:S04]  /*1e90*/  STG.E desc[UR12][R4.64+-0x800], R7 ;  /* 0xfff8000704007986 */ /* 0x000fe8000c10190c */
[----:B--2---:R-:W-:Y:S04]  /*1ea0*/  STG.E desc[UR12][R2.64+-0x400], R8 ;  /* 0xfffc000802007986 */ /* 0x004fe8000c10190c */
[----:B------:R-:W-:Y:S04]  /*1eb0*/  STG.E desc[UR12][R4.64+-0x400], R9 ;  /* 0xfffc000904007986 */ /* 0x000fe8000c10190c */
[----:B---3--:R-:W-:Y:S04]  /*1ec0*/  STG.E desc[UR12][R2.64], R10 ;  /* 0x0000000a02007986 */ /* 0x008fe8000c10190c */
[----:B------:R-:W-:Y:S04]  /*1ed0*/  STG.E desc[UR12][R4.64], R11 ;  /* 0x0000000b04007986 */ /* 0x000fe8000c10190c */
[----:B----4-:R-:W-:Y:S04]  /*1ee0*/  STG.E desc[UR12][R2.64+0x400], R12 ;  /* 0x0004000c02007986 */ /* 0x010fe8000c10190c */
[----:B------:R-:W-:Y:S01]  /*1ef0*/  STG.E desc[UR12][R4.64+0x400], R13 ;  /* 0x0004000d04007986 */ /* 0x000fe2000c10190c */
[----:B------:R-:W-:Y:S05]  /*1f00*/  EXIT ;  /* 0x000000000000794d */ /* 0x000fea0003800000 */
.L_x_769:
[----:B------:R-:W1:Y:S01]  /*1f10*/  LDC.64 R44, c[0x0][0x390] ;  /* 0x0000e400ff2c7b82 */ /* 0x000e620000000a00 */
[----:B------:R-:W-:Y:S02]  /*1f20*/  ISETP.NE.AND P1, PT, R4, R6, PT ;  /* 0x000000060400720c */ /* 0x000fe40003f25270 */
[----:B------:R-:W-:Y:S02]  /*1f30*/  ISETP.NE.AND P2, PT, R6, R28, PT ;  /* 0x0000001c0600720c */ /* 0x000fe40003f45270 */
[----:B------:R-:W-:Y:S02]  /*1f40*/  ISETP.NE.AND P3, PT, R34, R36, PT ;  /* 0x000000242200720c */ /* 0x000fe40003f65270 */
[----:B------:R-:W-:Y:S01]  /*1f50*/  ISETP.NE.AND P4, PT, R36, R38, PT ;  /* 0x000000262400720c */ /* 0x000fe20003f85270 */
[----:B0-----:R-:W0:Y:S01]  /*1f60*/  LDC.64 R26, c[0x0][0x398] ;  /* 0x0000e600ff1a7b82 */ /* 0x001e220000000a00 */
[----:B------:R-:W-:-:S07]  /*1f70*/  ISETP.NE.AND P5, PT, R38, R3, PT ;  /* 0x000000032600720c */ /* 0x000fce0003fa5270 */
[----:B------:R-:W2:Y:S08]  /*1f80*/  LDC.64 R24, c[0x0][0x390] ;  /* 0x0000e400ff187b82 */ /* 0x000eb00000000a00 */
[----:B------:R-:W3:Y:S01]  /*1f90*/  LDC.64 R20, c[0x0][0x390] ;  /* 0x0000e400ff147b82 */ /* 0x000ee20000000a00 */
[----:B-1----:R-:W-:-:S05]  /*1fa0*/  @P0 IMAD.WIDE R44, R13, 0x4, R44 ;  /* 0x000000040d2c0825 */ /* 0x002fca00078e022c */
[----:B------:R-:W-:Y:S02]  /*1fb0*/  @P0 STG.E desc[UR12][R44.64], R40 ;  /* 0x000000282c000986 */ /* 0x000fe4000c10190c */
[----:B------:R-:W1:Y:S01]  /*1fc0*/  LDC.64 R22, c[0x0][0x398] ;  /* 0x0000e600ff167b82 */ /* 0x000e620000000a00 */
[----:B0-----:R-:W-:-:S05]  /*1fd0*/  @P0 IMAD.WIDE R26, R13, 0x4, R26 ;  /* 0x000000040d1a0825 */ /* 0x001fca00078e021a */
[----:B------:R-:W-:Y:S01]  /*1fe0*/  @P0 STG.E desc[UR12][R26.64], R41 ;  /* 0x000000291a000986 */ /* 0x000fe2000c10190c */
[----:B------:R-:W-:Y:S01]  /*1ff0*/  ISETP.NE.AND P0, PT, R28, R30, PT ;  /* 0x0000001e1c00720c */ /* 0x000fe20003f05270 */
[----:B------:R-:W0:Y:S01]  /*2000*/  LDC.64 R10, c[0x0][0x398] ;  /* 0x0000e600ff0a7b82 */ /* 0x000e220000000a00 */
[----:B--2---:R-:W-:-:S05]  /*2010*/  @P1 IMAD.WIDE R24, R19, 0x4, R24 ;  /* 0x0000000413181825 */ /* 0x004fca00078e0218 */
[----:B------:R2:W-:Y:S01]  /*2020*/  @P1 STG.E desc[UR12][R24.64], R4 ;  /* 0x0000000418001986 */ /* 0x0005e2000c10190c */
[C---:B---3--:R-:W-:Y:S01]  /*2030*/  @P2 IMAD.WIDE R20, R17.reuse, 0x4, R20 ;  /* 0x0000000411142825 */ /* 0x048fe200078e0214 */
[----:B------:R-:W3:Y:S03]  /*2040*/  LDC.64 R12, c[0x0][0x390] ;  /* 0x0000e400ff0c7b82 */ /* 0x000ee60000000a00 */
[----:B-1----:R-:W-:-:S05]  /*2050*/  @P2 IMAD.WIDE R50, R17, 0x4, R22 ;  /* 0x0000000411322825 */ /* 0x002fca00078e0216 */
[----:B------:R-:W1:Y:S01]  /*2060*/  LDC.64 R46, c[0x0][0x390] ;  /* 0x0000e400ff2e7b82 */ /* 0x000e620000000a00 */
[----:B0-----:R-:W-:-:S07]  /*2070*/  @P1 IMAD.WIDE R10, R19, 0x4, R10 ;  /* 0x00000004130a1825 */ /* 0x001fce00078e020a */
[----:B------:R-:W0:Y:S01]  /*2080*/  LDC.64 R16, c[0x0][0x398] ;  /* 0x0000e600ff107b82 */ /* 0x000e220000000a00 */
[----:B------:R4:W-:Y:S01]  /*2090*/  @P1 STG.E desc[UR12][R10.64], R5 ;  /* 0x000000050a001986 */ /* 0x0009e2000c10190c */
[----:B------:R-:W-:-:S06]  /*20a0*/  ISETP.NE.AND P1, PT, R30, R32, PT ;  /* 0x000000201e00720c */ /* 0x000fcc0003f25270 */
[----:B------:R-:W5:Y:S01]  /*20b0*/  LDC.64 R22, c[0x0][0x398] ;  /* 0x0000e600ff167b82 */ /* 0x000f620000000a00 */
[----:B------:R4:W-:Y:S01]  /*20c0*/  @P2 STG.E desc[UR12][R20.64], R6 ;  /* 0x0000000614002986 */ /* 0x0009e2000c10190c */
[----:B---3--:R-:W-:-:S03]  /*20d0*/  @P0 IMAD.WIDE R12, R2, 0x4, R12 ;  /* 0x00000004020c0825 */ /* 0x008fc600078e020c */
[----:B------:R4:W-:Y:S01]  /*20e0*/  @P2 STG.E desc[UR12][R50.64], R7 ;  /* 0x0000000732002986 */ /* 0x0009e2000c10190c */
[----:B------:R-:W-:Y:S02]  /*20f0*/  ISETP.NE.AND P2, PT, R32, R34, PT ;  /* 0x000000222000720c */ /* 0x000fe40003f45270 */
[----:B------:R-:W3:Y:S01]  /*2100*/  LDC.64 R18, c[0x0][0x390] ;  /* 0x0000e400ff127b82 */ /* 0x000ee20000000a00 */
[----:B------:R4:W-:Y:S01]  /*2110*/  @P0 STG.E desc[UR12][R12.64], R28 ;  /* 0x0000001c0c000986 */ /* 0x0009e2000c10190c */
[----:B-1----:R-:W-:-:S06]  /*2120*/  @P1 IMAD.WIDE R46, R9, 0x4, R46 ;  /* 0x00000004092e1825 */ /* 0x002fcc00078e022e */
[----:B------:R-:W1:Y:S01]  /*2130*/  LDC.64 R48, c[0x0][0x398] ;  /* 0x0000e600ff307b82 */ /* 0x000e620000000a00 */
[----:B0-----:R-:W-:-:S05]  /*2140*/  @P0 IMAD.WIDE R16, R2, 0x4, R16 ;  /* 0x0000000402100825 */ /* 0x001fca00078e0210 */
[----:B------:R4:W-:Y:S02]  /*2150*/  @P0 STG.E desc[UR12][R16.64], R29 ;  /* 0x0000001d10000986 */ /* 0x0009e4000c10190c */
[----:B--2---:R-:W0:Y:S01]  /*2160*/  LDC.64 R24, c[0x0][0x390] ;  /* 0x0000e400ff187b82 */ /* 0x004e220000000a00 */
[----:B-----5:R-:W-:Y:S01]  /*2170*/  @P1 IMAD.WIDE R22, R9, 0x4, R22 ;  /* 0x0000000409161825 */ /* 0x020fe200078e0216 */
[----:B------:R4:W-:Y:S04]  /*2180*/  @P1 STG.E desc[UR12][R46.64], R30 ;  /* 0x0000001e2e001986 */ /* 0x0009e8000c10190c */
[----:B------:R4:W-:Y:S02]  /*2190*/  @P1 STG.E desc[UR12][R22.64], R31 ;  /* 0x0000001f16001986 */ /* 0x0009e4000c10190c */
[----:B------:R-:W2:Y:S01]  /*21a0*/  LDC.64 R26, c[0x0][0x398] ;  /* 0x0000e600ff1a7b82 */ /* 0x000ea20000000a00 */
[----:B---3--:R-:W-:-:S05]  /*21b0*/  @P2 IMAD.WIDE R18, R15, 0x4, R18 ;  /* 0x000000040f122825 */ /* 0x008fca00078e0212 */
[----:B------:R4:W-:Y:S02]  /*21c0*/  @P2 STG.E desc[UR12][R18.64], R32 ;  /* 0x0000002012002986 */ /* 0x0009e4000c10190c */
[----:B------:R-:W3:Y:S01]  /*21d0*/  LDC.64 R40, c[0x0][0x390] ;  /* 0x0000e400ff287b82 */ /* 0x000ee20000000a00 */
[----:B-1----:R-:W-:-:S05]  /*21e0*/  @P2 IMAD.WIDE R48, R15, 0x4, R48 ;  /* 0x000000040f302825 */ /* 0x002fca00078e0230 */
[----:B------:R4:W-:Y:S02]  /*21f0*/  @P2 STG.E desc[UR12][R48.64], R33 ;  /* 0x0000002130002986 */ /* 0x0009e4000c10190c */
[----:B------:R-:W1:Y:S01]  /*2200*/  LDC.64 R44, c[0x0][0x398] ;  /* 0x0000e600ff2c7b82 */ /* 0x000e620000000a00 */
[----:B0-----:R-:W-:-:S05]  /*2210*/  @P3 IMAD.WIDE R24, R0, 0x4, R24 ;  /* 0x0000000400183825 */ /* 0x001fca00078e0218 */
[----:B------:R4:W-:Y:S01]  /*2220*/  @P3 STG.E desc[UR12][R24.64], R34 ;  /* 0x0000002218003986 */ /* 0x0009e2000c10190c */
[----:B--2---:R-:W-:-:S05]  /*2230*/  @P3 IMAD.WIDE R26, R0, 0x4, R26 ;  /* 0x00000004001a3825 */ /* 0x004fca00078e021a */
[----:B------:R4:W-:Y:S01]  /*2240*/  @P3 STG.E desc[UR12][R26.64], R35 ;  /* 0x000000231a003986 */ /* 0x0009e2000c10190c */
[----:B---3--:R-:W-:-:S05]  /*2250*/  @P4 IMAD.WIDE R40, R42, 0x4, R40 ;  /* 0x000000042a284825 */ /* 0x008fca00078e0228 */
[----:B------:R4:W-:Y:S01]  /*2260*/  @P4 STG.E desc[UR12][R40.64], R36 ;  /* 0x0000002428004986 */ /* 0x0009e2000c10190c */
[----:B-1----:R-:W-:-:S05]  /*2270*/  @P4 IMAD.WIDE R44, R42, 0x4, R44 ;  /* 0x000000042a2c4825 */ /* 0x002fca00078e022c */
[----:B------:R4:W-:Y:S01]  /*2280*/  @P4 STG.E desc[UR12][R44.64], R37 ;  /* 0x000000252c004986 */ /* 0x0009e2000c10190c */
[----:B------:R-:W-:Y:S05]  /*2290*/  @!P5 EXIT ;  /* 0x000000000000d94d */ /* 0x000fea0003800000 */
[----:B------:R-:W0:Y:S08]  /*22a0*/  LDC.64 R2, c[0x0][0x390] ;  /* 0x0000e400ff027b82 */ /* 0x000e300000000a00 */
[----:B----4-:R-:W1:Y:S01]  /*22b0*/  LDC.64 R4, c[0x0][0x398] ;  /* 0x0000e600ff047b82 */ /* 0x010e620000000a00 */
[----:B0-----:R-:W-:-:S05]  /*22c0*/  IMAD.WIDE R2, R43, 0x4, R2 ;  /* 0x000000042b027825 */ /* 0x001fca00078e0202 */
[----:B------:R-:W-:Y:S01]  /*22d0*/  STG.E desc[UR12][R2.64], R38 ;  /* 0x0000002602007986 */ /* 0x000fe2000c10190c */
[----:B-1----:R-:W-:-:S05]  /*22e0*/  IMAD.WIDE R4, R43, 0x4, R4 ;  /* 0x000000042b047825 */ /* 0x002fca00078e0204 */
[----:B------:R-:W-:Y:S01]  /*22f0*/  STG.E desc[UR12][R4.64], R39 ;  /* 0x0000002704007986 */ /* 0x000fe2000c10190c */
[----:B------:R-:W-:Y:S05]  /*2300*/  EXIT ;  /* 0x000000000000794d */ /* 0x000fea0003800000 */
.L_x_768:
        /* <DEDUP_REMOVED lines=16> */
[----:B------:R-:W5:Y:S01]  /*2410*/  LDG.E.CONSTANT R18, desc[UR12][R6.64+0x400] ;  /* 0x0004000c06127981 */ /* 0x000f62000c1e9900 */
        /* <DEDUP_REMOVED lines=10> */
[----:B------:R-:W-:Y:S01]  /*24c0*/  ISETP.NE.AND P0, PT, R0, RZ, PT ;  /* 0x000000ff0000720c */ /* 0x000fe20003f05270 */
[----:B------:R-:W-:-:S12]  /*24d0*/  IMAD.MOV.U32 R34, RZ, RZ, RZ ;  /* 0x000000ffff227224 */ /* 0x000fd800078e00ff */
[----:B------:R-:W-:-:S05]  /*24e0*/  @!P0 IMAD.WIDE.U32 R2, R4, 0x4, R2 ;  /* 0x0000000404028825 */ /* 0x000fca00078e0002 */
[----:B------:R1:W2:Y:S01]  /*24f0*/  @!P0 LDG.E.CONSTANT R34, desc[UR12][R2.64+-0x4] ;  /* 0xfffffc0c02228981 */ /* 0x0002a2000c1e9900 */
        /* <DEDUP_REMOVED lines=9> */
[----:B---3--:R-:W-:Y:S04]  /*2590*/  STS [R19], R10 ;  /* 0x0000000a13007388 */ /* 0x008fe80000000800 */
[----:B----4-:R-:W-:Y:S04]  /*25a0*/  STS [R19+0x80], R11 ;  /* 0x0000800b13007388 */ /* 0x010fe80000000800 */
[----:B-----5:R-:W-:Y:S04]  /*25b0*/  STS [R19+0x100], R12 ;  /* 0x0001000c13007388 */ /* 0x020fe80000000800 */
[----:B------:R0:W-:Y:S04]  /*25c0*/  STS [R19+0x180], R13 ;  /* 0x0001800d13007388 */ /* 0x0001e80000000800 */
[----:B------:R-:W-:Y:S04]  /*25d0*/  STS [R19+0x200], R14 ;  /* 0x0002000e13007388 */ /* 0x000fe80000000800 */
[----:B------:R-:W-:Y:S01]  /*25e0*/  STS [R19+0x280], R15 ;  /* 0x0002800f13007388 */ /* 0x000fe20000000800 */
[----:B0-----:R-:W-:-:S03]  /*25f0*/  IMAD.MOV.U32 R13, RZ, RZ, 0x2 ;  /* 0x00000002ff0d7424 */ /* 0x001fc600078e00ff */
[----:B------:R0:W-:Y:S04]  /*2600*/  STS [R19+0x300], R16 ;  /* 0x0003001013007388 */ /* 0x0001e80000000800 */
[----:B------:R-:W-:Y:S04]  /*2610*/  STS [R19+0x380], R17 ;  /* 0x0003801113007388 */ /* 0x000fe80000000800 */
[----:B------:R-:W-:Y:S01]  /*2620*/  STS [R19+0x400], R18 ;  /* 0x0004001213007388 */ /* 0x000fe20000000800 */
[----:B------:R-:W-:-:S03]  /*2630*/  NOP ;  /* 0x0000000000007918 */ /* 0x000fc60000000000 */
[----:B------:R-:W-:Y:S01]  /*2640*/  LDS R37, [R20+0x20] ;  /* 0x0000200014257984 */ /* 0x000fe20000000800 */
[----:B0-----:R-:W-:-:S03]  /*2650*/  LEA R16, R0, UR4, 0x2 ;  /* 0x0000000400107c11 */ /* 0x001fc6000f8e10ff */
[----:B------:R-:W-:Y:S04]  /*2660*/  LDS R32, [R20] ;  /* 0x0000000014207984 */ /* 0x000fe80000000800 */
[----:B------:R-:W0:Y:S04]  /*2670*/  LDS R30, [R20+0x4] ;  /* 0x00000400141e7984 */ /* 0x000e280000000800 */
[----:B------:R-:W1:Y:S04]  /*2680*/  LDS R28, [R20+0x8] ;  /* 0x00000800141c7984 */ /* 0x000e680000000800 */
[----:B------:R-:W3:Y:S04]  /*2690*/  LDS R10, [R20+0xc] ;  /* 0x00000c00140a7984 */ /* 0x000ee80000000800 */
[----:B------:R-:W-:Y:S04]  /*26a0*/  LDS R8, [R20+0x10] ;  /* 0x0000100014087984 */ /* 0x000fe80000000800 */
[----:B------:R-:W-:Y:S04]  /*26b0*/  LDS R6, [R20+0x14] ;  /* 0x0000140014067984 */ /* 0x000fe80000000800 */
[----:B------:R-:W-:Y:S04]  /*26c0*/  LDS R4, [R20+0x18] ;  /* 0x0000180014047984 */ /* 0x000fe80000000800 */
[----:B------:R-:W-:Y:S01]  /*26d0*/  LDS R2, [R20+0x1c] ;  /* 0x00001c0014027984 */ /* 0x000fe20000000800 */
[----:B------:R-:W-:Y:S01]  /*26e0*/  BAR.SYNC.DEFER_BLOCKING 0x0 ;  /* 0x0000000000007b1d */ /* 0x000fe20000010000 */
[----:B0-----:R-:W-:-:S02]  /*26f0*/  ISETP.NE.AND P2, PT, R32, R30, PT ;  /* 0x0000001e2000720c */ /* 0x001fc40003f45270 */
[----:B-1----:R-:W-:Y:S02]  /*2700*/  ISETP.NE.AND P3, PT, R30, R28, PT ;  /* 0x0000001c1e00720c */ /* 0x002fe40003f65270 */
[----:B---3--:R-:W-:Y:S01]  /*2710*/  ISETP.NE.AND P4, PT, R28, R10, PT ;  /* 0x0000000a1c00720c */ /* 0x008fe20003f85270 */
[----:B--2---:R-:W-:Y:S04]  /*2720*/  STS [R19], R22 ;  /* 0x0000001613007388 */ /* 0x004fe80000000800 */
        /* <DEDUP_REMOVED lines=13> */
[----:B------:R-:W4:Y:S04]  /*2800*/  LDS R9, [R20+0x10] ;  /* 0x0000100014097984 */ /* 0x000f280000000800 */
        /* <DEDUP_REMOVED lines=13> */
[----:B------:R-:W0:Y:S01]  /*28e0*/  @P0 LDS R34, [R16+0x478] ;  /* 0x0004780010220984 */ /* 0x000e220000000800 */
[----:B------:R-:W-:-:S04]  /*28f0*/  ISETP.NE.AND P0, PT, R10, R8, PT ;  /* 0x000000080a00720c */ /* 0x000fc80003f05270 */
[----:B------:R-:W-:-:S05]  /*2900*/  SEL R14, R14, RZ, !P0 ;  /* 0x000000ff0e0e7207 */ /* 0x000fca0004000000 */
[----:B----4-:R-:W-:Y:S01]  /*2910*/  IMAD.IADD R14, R9, 0x1, R14 ;  /* 0x00000001090e7824 */ /* 0x010fe200078e020e */
[----:B0-----:R-:W-:-:S04]  /*2920*/  ISETP.NE.AND P1, PT, R34, R32, PT ;  /* 0x000000202200720c */ /* 0x001fc80003f25270 */
[----:B------:R-:W-:-:S09]  /*2930*/  SEL R15, RZ, 0x1, !P1 ;  /* 0x00000001ff0f7807 */ /* 0x000fd20004800000 */
[----:B------:R-:W-:Y:S01]  /*2940*/  @!P1 IMAD.MOV R13, RZ, RZ, 0x1 ;  /* 0x00000001ff0d9424 */ /* 0x000fe200078e02ff */
[----:B------:R-:W-:Y:S01]  /*2950*/  ISETP.NE.AND P1, PT, R8, R6, PT ;  /* 0x000000060800720c */ /* 0x000fe20003f25270 */
[----:B------:R-:W-:Y:S01]  /*2960*/  @!P2 IMAD.MOV R13, RZ, RZ, R15 ;  /* 0x000000ffff0da224 */ /* 0x000fe200078e020f */
[----:B------:R-:W-:Y:S02]  /*2970*/  ISETP.NE.AND P2, PT, R6, R4, PT ;  /* 0x000000040600720c */ /* 0x000fe40003f45270 */
[----:B------:R-:W-:Y:S01]  /*2980*/  SEL R14, R14, RZ, !P1 ;  /* 0x000000ff0e0e7207 */ /* 0x000fe20004800000 */
[----:B------:R-:W-:Y:S02]  /*2990*/  VIADD R15, R13, 0x1 ;  /* 0x000000010d0f7836 */ /* 0x000fe40000000000 */
[----:B------:R-:W-:Y:S01]  /*29a0*/  @!P3 IMAD.MOV R15, RZ, RZ, R13 ;  /* 0x000000ffff0fb224 */ /* 0x000fe200078e020d */
[----:B------:R-:W-:Y:S01]  /*29b0*/  ISETP.NE.AND P3, PT, R4, R2, PT ;  /* 0x000000020400720c */ /* 0x000fe20003f65270 */
[----:B------:R-:W-:-:S02]  /*29c0*/  IMAD.IADD R14, R7, 0x1, R14 ;  /* 0x00000001070e7824 */ /* 0x000fc400078e020e */
[----:B------:R-:W-:Y:S02]  /*29d0*/  VIADD R13, R15, 0x1 ;  /* 0x000000010f0d7836 */ /* 0x000fe40000000000 */
[----:B------:R-:W-:Y:S01]  /*29e0*/  @!P4 IMAD.MOV R13, RZ, RZ, R15 ;  /* 0x000000ffff0dc224 */ /* 0x000fe200078e020f */
[----:B------:R-:W-:Y:S02]  /*29f0*/  SEL R14, R14, RZ, !P2 ;  /* 0x000000ff0e0e7207 */ /* 0x000fe40005000000 */
[----:B------:R-:W-:Y:S01]  /*2a00*/  ISETP.NE.AND P4, PT, R45, 0x5, PT ;  /* 0x000000052d00780c */ /* 0x000fe20003f85270 */
[----:B------:R-:W-:Y:S02]  /*2a10*/  VIADD R15, R13, 0x1 ;  /* 0x000000010d0f7836 */ /* 0x000fe40000000000 */
[----:B------:R-:W-:Y:S02]  /*2a20*/  IMAD.IADD R14, R5, 0x1, R14 ;  /* 0x00000001050e7824 */ /* 0x000fe400078e020e */
[----:B------:R-:W-:Y:S01]  /*2a30*/  @!P0 IMAD.MOV R15, RZ, RZ, R13 ;  /* 0x000000ffff0f8224 */ /* 0x000fe200078e020d */
[----:B------:R-:W-:-:S02]  /*2a40*/  ISETP.NE.AND P0, PT, R2, R37, PT ;  /* 0x000000250200720c */ /* 0x000fc40003f05270 */
[----:B------:R-:W-:Y:S01]  /*2a50*/  SEL R14, R14, RZ, !P3 ;  /* 0x000000ff0e0e7207 */ /* 0x000fe20005800000 */
[----:B------:R-:W-:Y:S02]  /*2a60*/  VIADD R16, R15, 0x1 ;  /* 0x000000010f107836 */ /* 0x000fe40000000000 */
[----:B------:R-:W-:Y:S01]  /*2a70*/  @!P1 IMAD.MOV R16, RZ, RZ, R15 ;  /* 0x000000ffff109224 */ /* 0x000fe200078e020f */
[----:B------:R-:W-:Y:S01]  /*2a80*/  ISETP.GE.AND P1, PT, R36, 0x1, PT ;  /* 0x000000012400780c */ /* 0x000fe20003f26270 */
[----:B------:R-:W-:Y:S02]  /*2a90*/  IMAD.IADD R14, R3, 0x1, R14 ;  /* 0x00000001030e7824 */ /* 0x000fe400078e020e */
[----:B------:R-:W-:Y:S02]  /*2aa0*/  VIADD R17, R16, 0x1 ;  /* 0x0000000110117836 */ /* 0x000fe40000000000 */
[----:B------:R-:W-:Y:S01]  /*2ab0*/  @!P2 IMAD.MOV R17, RZ, RZ, R16 ;  /* 0x000000ffff11a224 */ /* 0x000fe200078e0210 */
[----:B------:R-:W-:-:S02]  /*2ac0*/  SEL R13, R14, RZ, !P0 ;  /* 0x000000ff0e0d7207 */ /* 0x000fc40004000000 */
[----:B------:R-:W-:-:S03]  /*2ad0*/  ISETP.NE.AND P2, PT, R36, 0x1f, PT ;  /* 0x0000001f2400780c */ /* 0x000fc60003f45270 */
[----:B------:R-:W-:Y:S02]  /*2ae0*/  IMAD.IADD R14, R12, 0x1, R13 ;  /* 0x000000010c0e7824 */ /* 0x000fe400078e020d */
[----:B------:R-:W-:Y:S02]  /*2af0*/  VIADD R12, R17, 0x1 ;  /* 0x00000001110c7836 */ /* 0x000fe40000000000 */
[----:B------:R-:W-:Y:S01]  /*2b00*/  @!P3 IMAD.MOV R12, RZ, RZ, R17 ;  /* 0x000000ffff0cb224 */ /* 0x000fe200078e0211 */
[----:B------:R-:W0:Y:S01]  /*2b10*/  SHFL.UP PT, R15, R14, 0x1, RZ ;  /* 0x042000000e0f7989 */ /* 0x000e2200000e00ff */
[C---:B------:R-:W-:Y:S02]  /*2b20*/  ISETP.NE.AND P3, PT, R45.reuse, 0x6, PT ;  /* 0x000000062d00780c */ /* 0x040fe40003f65270 */
[----:B------:R-:W-:Y:S02]  /*2b30*/  VIADD R13, R12, 0x1 ;  /* 0x000000010c0d7836 */ /* 0x000fe40000000000 */
[----:B------:R-:W-:Y:S01]  /*2b40*/  @!P0 IMAD.MOV R13, RZ, RZ, R12 ;  /* 0x000000ffff0d8224 */ /* 0x000fe200078e020c */
[----:B------:R-:W-:-:S04]  /*2b50*/  @!P2 LEA R35, R45, UR4, 0x3 ;  /* 0x000000042d23ac11 */ /* 0x000fc8000f8e18ff */
[----:B------:R-:W1:Y:S01]  /*2b60*/  SHFL.UP PT, R12, R13, 0x1, RZ ;  /* 0x042000000d0c7989 */ /* 0x000e6200000e00ff */
[----:B------:R-:W-:-:S04]  /*2b70*/  ISETP.NE.AND P0, PT, R13, RZ, PT ;  /* 0x000000ff0d00720c */ /* 0x000fc80003f05270 */
[----:B0-----:R-:W-:-:S04]  /*2b80*/  SEL R15, R15, RZ, !P0 ;  /* 0x000000ff0f0f7207 */ /* 0x001fc80004000000 */
[----:B------:R-:W-:-:S05]  /*2b90*/  SEL R15, R15, RZ, P1 ;  /* 0x000000ff0f0f7207 */ /* 0x000fca0000800000 */
[----:B------:R-:W-:Y:S01]  /*2ba0*/  IMAD.IADD R15, R14, 0x1, R15 ;  /* 0x000000010e0f7824 */ /* 0x000fe200078e020f */
[----:B-1----:R-:W-:Y:S02]  /*2bb0*/  SEL R12, R12, RZ, P1 ;  /* 0x000000ff0c0c7207 */ /* 0x002fe40000800000 */
[----:B------:R-:W-:Y:S02]  /*2bc0*/  ISETP.GE.AND P1, PT, R36, 0x2, PT ;  /* 0x000000022400780c */ /* 0x000fe40003f26270 */
[----:B------:R-:W0:Y:S01]  /*2bd0*/  SHFL.UP PT, R16, R15, 0x2, RZ ;  /* 0x044000000f107989 */ /* 0x000e2200000e00ff */
[----:B------:R-:W-:-:S05]  /*2be0*/  IMAD.IADD R12, R12, 0x1, R13 ;  /* 0x000000010c0c7824 */ /* 0x000fca00078e020d */
[----:B------:R-:W1:Y:S01]  /*2bf0*/  SHFL.UP PT, R14, R12, 0x2, RZ ;  /* 0x044000000c0e7989 */ /* 0x000e6200000e00ff */
[----:B------:R-:W-:-:S04]  /*2c00*/  ISETP.NE.AND P0, PT, R12, RZ, PT ;  /* 0x000000ff0c00720c */ /* 0x000fc80003f05270 */
[----:B0-----:R-:W-:-:S04]  /*2c10*/  SEL R16, R16, RZ, !P0 ;  /* 0x000000ff10107207 */ /* 0x001fc80004000000 */
[----:B------:R-:W-:Y:S02]  /*2c20*/  SEL R16, R16, RZ, P1 ;  /* 0x000000ff10107207 */ /* 0x000fe40000800000 */
[----:B-1----:R-:W-:Y:S02]  /*2c30*/  SEL R13, R14, RZ, P1 ;  /* 0x000000ff0e0d7207 */ /* 0x002fe40000800000 */
[----:B------:R-:W-:Y:S01]  /*2c40*/  ISETP.GE.AND P1, PT, R36, 0x4, PT ;  /* 0x000000042400780c */ /* 0x000fe20003f26270 */
[----:B------:R-:W-:Y:S02]  /*2c50*/  IMAD.IADD R16, R15, 0x1, R16 ;  /* 0x000000010f107824 */ /* 0x000fe400078e0210 */
[----:B------:R-:W-:-:S03]  /*2c60*/  IMAD.IADD R13, R12, 0x1, R13 ;  /* 0x000000010c0d7824 */ /* 0x000fc600078e020d */
[----:B------:R-:W0:Y:S02]  /*2c70*/  SHFL.UP PT, R17, R16, 0x4, RZ ;  /* 0x0480000010117989 */ /* 0x000e2400000e00ff */
[----:B------:R-:W-:Y:S02]  /*2c80*/  ISETP.NE.AND P0, PT, R13, RZ, PT ;  /* 0x000000ff0d00720c */ /* 0x000fe40003f05270 */
[----:B------:R-:W1:Y:S02]  /*2c90*/  SHFL.UP PT, R14, R13, 0x4, RZ ;  /* 0x048000000d0e7989 */ /* 0x000e6400000e00ff */
        /* <DEDUP_REMOVED lines=18> */
[----:B0-----:R-:W-:Y:S02]  /*2dc0*/  SEL R15, R15, RZ, !P0 ;  /* 0x000000ff0f0f7207 */ /* 0x001fe40004000000 */
[----:B-1----:R-:W-:Y:S02]  /*2dd0*/  SEL R12, R12, RZ, P1 ;  /* 0x000000ff0c0c7207 */ /* 0x002fe40000800000 */
[----:B------:R-:W-:-:S03]  /*2de0*/  SEL R15, R15, RZ, P1 ;  /* 0x000000ff0f0f7207 */ /* 0x000fc60000800000 */
[----:B------:R-:W-:Y:S02]  /*2df0*/  IMAD.IADD R40, R13, 0x1, R12 ;  /* 0x000000010d287824 */ /* 0x000fe400078e020c */
[----:B------:R-:W-:-:S03]  /*2e00*/  IMAD.IADD R41, R16, 0x1, R15 ;  /* 0x0000000110297824 */ /* 0x000fc600078e020f */
[----:B------:R-:W-:Y:S04]  /*2e10*/  SHFL.UP PT, R43, R40, 0x1, RZ ;  /* 0x04200000282b7989 */ /* 0x000fe800000e00ff */
[----:B------:R-:W-:Y:S01]  /*2e20*/  @!P2 STS.64 [R35], R40 ;  /* 0x000000282300a388 */ /* 0x000fe20000000a00 */
[----:B------:R-:W-:Y:S06]  /*2e30*/  BAR.SYNC.DEFER_BLOCKING 0x0 ;  /* 0x0000000000007b1d */ /* 0x000fec0000010000 */
[----:B------:R-:W-:Y:S04]  /*2e40*/  SHFL.UP PT, R35, R41, 0x1, RZ ;  /* 0x0420000029237989 */ /* 0x000fe800000e00ff */
[----:B------:R-:W0:Y:S04]  /*2e50*/  LDS.128 R12, [UR4] ;  /* 0x00000004ff0c7984 */ /* 0x000e280008000c00 */
[----:B------:R-:W1:Y:S04]  /*2e60*/  LDS.128 R16, [UR4+0x10] ;  /* 0x00001004ff107984 */ /* 0x000e680008000c00 */
[----:B------:R-:W2:Y:S01]  /*2e70*/  LDS.128 R20, [UR4+0x20] ;  /* 0x00002004ff147984 */ /* 0x000ea20008000c00 */
[----:B0-----:R-:W-:-:S04]  /*2e80*/  ISETP.NE.AND P0, PT, R14, RZ, PT ;  /* 0x000000ff0e00720c */ /* 0x001fc80003f05270 */
[----:B------:R-:W-:Y:S02]  /*2e90*/  SEL R24, R13, RZ, !P0 ;  /* 0x000000ff0d187207 */ /* 0x000fe40004000000 */
[----:B-1----:R-:W-:Y:S02]  /*2ea0*/  ISETP.NE.AND P0, PT, R16, RZ, PT ;  /* 0x000000ff1000720c */ /* 0x002fe40003f05270 */
[----:B--2---:R-:W-:Y:S01]  /*2eb0*/  ISETP.NE.AND P1, PT, R20, RZ, PT ;  /* 0x000000ff1400720c */ /* 0x004fe20003f25270 */
[----:B------:R-:W-:Y:S01]  /*2ec0*/  IMAD.IADD R38, R15, 0x1, R24 ;  /* 0x000000010f267824 */ /* 0x000fe200078e0218 */
[----:B------:R-:W-:Y:S01]  /*2ed0*/  ISETP.NE.AND P2, PT, R22, RZ, PT ;  /* 0x000000ff1600720c */ /* 0x000fe20003f45270 */
[----:B------:R-:W0:Y:S01]  /*2ee0*/  LDS.128 R24, [UR4+0x30] ;  /* 0x00003004ff187984 */ /* 0x000e220008000c00 */
[----:B------:R-:W-:Y:S02]  /*2ef0*/  IMAD.IADD R15, R12, 0x1, R14 ;  /* 0x000000010c0f7824 */ /* 0x000fe400078e020e */
[----:B------:R-:W-:-:S02]  /*2f00*/  SEL R42, R38, RZ, !P0 ;  /* 0x000000ff262a7207 */ /* 0x000fc40004000000 */
[----:B------:R-:W-:-:S03]  /*2f10*/  ISETP.NE.AND P0, PT, R18, RZ, PT ;  /* 0x000000ff1200720c */ /* 0x000fc60003f05270 */
[----:B------:R-:W-:-:S05]  /*2f20*/  IMAD.IADD R17, R17, 0x1, R42 ;  /* 0x0000000111117824 */ /* 0x000fca00078e022a */
[----:B------:R-:W-:Y:S02]  /*2f30*/  SEL R42, R17, RZ, !P0 ;  /* 0x000000ff112a7207 */ /* 0x000fe40004000000 */
[----:B------:R-:W-:-:S03]  /*2f40*/  ISETP.NE.AND P0, PT, R45, 0x2, PT ;  /* 0x000000022d00780c */ /* 0x000fc60003f05270 */
[----:B------:R-:W-:Y:S01]  /*2f50*/  IMAD.IADD R19, R19, 0x1, R42 ;  /* 0x0000000113137824 */ /* 0x000fe200078e022a */
[C---:B------:R-:W-:Y:S01]  /*2f60*/  SEL R12, R15.reuse, R12, !P0 ;  /* 0x0000000c0f0c7207 */ /* 0x040fe20004000000 */
[----:B------:R-:W-:Y:S01]  /*2f70*/  IMAD.IADD R15, R15, 0x1, R16 ;  /* 0x000000010f0f7824 */ /* 0x000fe200078e0210 */
[----:B------:R-:W-:Y:S02]  /*2f80*/  SEL R38, R38, R13, !P0 ;  /* 0x0000000d26267207 */ /* 0x000fe40004000000 */
[----:B------:R-:W-:Y:S02]  /*2f90*/  SEL R14, R19, RZ, !P1 ;  /* 0x000000ff130e7207 */ /* 0x000fe40004800000 */
[C---:B------:R-:W-:Y:S02]  /*2fa0*/  ISETP.NE.AND P1, PT, R45.reuse, 0x3, PT ;  /* 0x000000032d00780c */ /* 0x040fe40003f25270 */
[----:B------:R-:W-:Y:S01]  /*2fb0*/  ISETP.NE.AND P0, PT, R45, 0x4, PT ;  /* 0x000000042d00780c */ /* 0x000fe20003f05270 */
[----:B------:R-:W-:Y:S01]  /*2fc0*/  IMAD.IADD R21, R21, 0x1, R14 ;  /* 0x0000000115157824 */ /* 0x000fe200078e020e */
[----:B------:R-:W-:-:S02]  /*2fd0*/  SEL R38, R17, R38, !P1 ;  /* 0x0000002611267207 */ /* 0x000fc40004800000 */
[----:B------:R-:W-:Y:S01]  /*2fe0*/  SEL R12, R15, R12, !P1 ;  /* 0x0000000c0f0c7207 */ /* 0x000fe20004800000 */
[----:B------:R-:W-:Y:S01]  /*2ff0*/  IMAD.IADD R15, R18, 0x1, R15 ;  /* 0x00000001120f7824 */ /* 0x000fe200078e020f */
[----:B------:R-:W-:Y:S02]  /*3000*/  SEL R14, R21, RZ, !P2 ;  /* 0x000000ff150e7207 */ /* 0x000fe40005000000 */
[----:B------:R-:W-:Y:S02]  /*3010*/  ISETP.GE.U32.AND P1, PT, R0, 0x20, PT ;  /* 0x000000200000780c */ /* 0x000fe40003f26070 */
[----:B------:R-:W-:Y:S01]  /*3020*/  SEL R38, R19, R38, !P0 ;  /* 0x0000002613267207 */ /* 0x000fe20004000000 */
[----:B------:R-:W-:Y:S01]  /*3030*/  IMAD.IADD R23, R23, 0x1, R14 ;  /* 0x0000000117177824 */ /* 0x000fe200078e020e */
[C---:B------:R-:W-:Y:S01]  /*3040*/  SEL R12, R15.reuse, R12, !P0 ;  /* 0x0000000c0f0c7207 */ /* 0x040fe20004000000 */
[----:B------:R-:W-:Y:S01]  /*3050*/  IMAD.IADD R15, R15, 0x1, R20 ;  /* 0x000000010f0f7824 */ /* 0x000fe200078e0214 */
[----:B0-----:R-:W-:-:S02]  /*3060*/  ISETP.NE.AND P5, PT, R24, RZ, PT ;  /* 0x000000ff1800720c */ /* 0x001fc40003fa5270 */
[----:B------:R-:W-:Y:S02]  /*3070*/  SEL R38, R21, R38, !P4 ;  /* 0x0000002615267207 */ /* 0x000fe40006000000 */
[----:B------:R-:W-:Y:S02]  /*3080*/  SEL R14, R23, RZ, !P5 ;  /* 0x000000ff170e7207 */ /* 0x000fe40006800000 */
[----:B------:R-:W-:Y:S02]  /*3090*/  ISETP.NE.AND P2, PT, R45, 0x7, PT ;  /* 0x000000072d00780c */ /* 0x000fe40003f45270 */
[----:B------:R-:W-:Y:S01]  /*30a0*/  SEL R38, R23, R38, !P3 ;  /* 0x0000002617267207 */ /* 0x000fe20005800000 */
[----:B------:R-:W-:Y:S01]  /*30b0*/  IMAD.IADD R25, R25, 0x1, R14 ;  /* 0x0000000119197824 */ /* 0x000fe200078e020e */
[----:B------:R-:W-:Y:S02]  /*30c0*/  ISETP.NE.AND P0, PT, R36, RZ, P1 ;  /* 0x000000ff2400720c */ /* 0x000fe40000f05270 */
[----:B------:R-:W-:Y:S01]  /*30d0*/  SEL R12, R15, R12, !P4 ;  /* 0x0000000c0f0c7207 */ /* 0x000fe20006000000 */
[----:B------:R-:W-:Y:S01]  /*30e0*/  IMAD.IADD R15, R22, 0x1, R15 ;  /* 0x00000001160f7824 */ /* 0x000fe200078e020f */
[----:B------:R-:W-:-:S02]  /*30f0*/  @P1 ISETP.NE.AND P4, PT, R43, RZ, PT ;  /* 0x000000ff2b00120c */ /* 0x000fc40003f85270 */
[----:B------:R-:W-:Y:S02]  /*3100*/  SEL R38, R25, R38, !P2 ;  /* 0x0000002619267207 */ /* 0x000fe40005000000 */
[C---:B------:R-:W-:Y:S01]  /*3110*/  SEL R12, R15.reuse, R12, !P3 ;  /* 0x0000000c0f0c7207 */ /* 0x040fe20005800000 */
[----:B------:R-:W-:Y:S01]  /*3120*/  IMAD.IADD R15, R15, 0x1, R24 ;  /* 0x000000010f0f7824 */ /* 0x000fe200078e0218 */
[----:B------:R-:W-:Y:S02]  /*3130*/  @P1 ISETP.NE.AND P5, PT, R36, RZ, PT ;  /* 0x000000ff2400120c */ /* 0x000fe40003fa5270 */
[C---:B------:R-:W-:Y:S01]  /*3140*/  ISETP.NE.AND P3, PT, R26.reuse, RZ, PT ;  /* 0x000000ff1a00720c */ /* 0x040fe20003f65270 */
[----:B------:R-:W-:Y:S01]  /*3150*/  IMAD.IADD R20, R26, 0x1, R15 ;  /* 0x000000011a147824 */ /* 0x000fe200078e020f */
[----:B------:R-:W-:Y:S02]  /*3160*/  @P1 SEL R16, R38, RZ, !P4 ;  /* 0x000000ff26101207 */ /* 0x000fe40006000000 */
[----:B------:R-:W-:-:S02]  /*3170*/  @P1 SEL R13, R43, RZ, P5 ;  /* 0x000000ff2b0d1207 */ /* 0x000fc40002800000 */
[----:B------:R-:W-:Y:S01]  /*3180*/  SEL R12, R15, R12, !P2 ;  /* 0x0000000c0f0c7207 */ /* 0x000fe20005000000 */
[----:B------:R-:W-:Y:S01]  /*3190*/  @P0 IMAD.IADD R38, R35, 0x1, R16 ;  /* 0x0000000123260824 */ /* 0x000fe200078e0210 */
[----:B------:R-:W-:-:S03]  /*31a0*/  SEL R14, R25, RZ, !P3 ;  /* 0x000000ff190e7207 */ /* 0x000fc60005800000 */
[----:B------:R-:W-:Y:S02]  /*31b0*/  @P1 IMAD.IADD R43, R12, 0x1, R13 ;  /* 0x000000010c2b1824 */ /* 0x000fe400078e020d */
[----:B------:R-:W-:Y:S02]  /*31c0*/  IMAD.IADD R27, R27, 0x1, R14 ;  /* 0x000000011b1b7824 */ /* 0x000fe400078e020e */
[----:B------:R-:W-:Y:S01]  /*31d0*/  @P1 IMAD.MOV.U32 R35, RZ, RZ, R38 ;  /* 0x000000ffff231224 */ /* 0x000fe200078e0026 */
[----:B------:R-:W-:Y:S06]  /*31e0*/  @P1 BRA `(.L_x_778) ;  /* 0x0000000c001c1947 */ /* 0x000fec0003800000 */
[----:B------:R-:W0:Y:S01]  /*31f0*/  LDC.64 R40, c[0x0][0x3a8] ;  /* 0x0000ea00ff287b82 */ /* 0x000e220000000a00 */
[----:B------:R-:W-:Y:S01]  /*3200*/  ISETP.NE.AND P0, PT, R0, RZ, PT ;  /* 0x000000ff0000720c */ /* 0x000fe20003f05270 */
[----:B------:R-:W1:-:S12]  /*3210*/  LDCU UR5, c[0x0][0x370] ;  /* 0x00006e00ff0577ac */ /* 0x000e580008000800 */
[----:B------:R-:W-:Y:S01]  /*3220*/  @!P0 IMAD.MOV.U32 R14, RZ, RZ, 0x64 ;  /* 0x00000064ff0e8424 */ /* 0x000fe200078e00ff */
[----:B------:R2:W-:Y:S01]  /*3230*/  @!P0 STS [UR4+0x74], R20 ;  /* 0x00007414ff008988 */ /* 0x0005e20008000804 */
[----:B------:R-:W-:Y:S02]  /*3240*/  @!P0 IMAD.MOV.U32 R15, RZ, RZ, 0x0 ;  /* 0x00000000ff0f8424 */ /* 0x000fe400078e00ff */
[----:B------:R-:W-:Y:S01]  /*3250*/  @!P0 IMAD.MOV.U32 R12, RZ, RZ, R20 ;  /* 0x000000ffff0c8224 */ /* 0x000fe200078e0014 */
[----:B------:R2:W-:Y:S01]  /*3260*/  @!P0 STS [UR4+0x78], R27 ;  /* 0x0000781bff008988 */ /* 0x0005e20008000804 */
[----:B------:R-:W-:Y:S01]  /*3270*/  @!P0 IMAD.MOV.U32 R13, RZ, RZ, R27 ;  /* 0x000000ffff0d8224 */ /* 0x000fe200078e001b */
[----:B-1----:R-:W-:Y:S01]  /*3280*/  UISETP.GT.U32.AND UP0, UPT, UR5, 0x1f3, UPT ;  /* 0x000001f30500788c */ /* 0x002fe2000bf04070 */
[----:B0-----:R-:W-:-:S05]  /*3290*/  IMAD.WIDE.U32 R40, R39, 0x10, R40 ;  /* 0x0000001027287825 */ /* 0x001fca00078e0028 */
[----:B------:R2:W-:Y:S03]  /*32a0*/  @!P0 ST.E.128.STRONG.GPU desc[UR12][R40.64+0x200], R12 ;  /* 0x0002000c28008985 */ /* 0x0005e6000c10fd0c */
[----:B------:R-:W-:Y:S05]  /*32b0*/  BRA.U UP0, `(.L_x_779) ;  /* 0x0000000100087547 */ /* 0x000fea000b800000 */
[----:B------:R0:W-:Y:S06]  /*32c0*/  MEMBAR.SC.CTA ;  /* 0x0000000000007992 */ /* 0x0001ec0000000000 */
[----:B0-----:R-:W-:Y:S05]  /*32d0*/  BRA `(.L_x_780) ;  /* 0x0000000000087947 */ /* 0x001fea0003800000 */
.L_x_779:
[----:B------:R-:W-:Y:S05]  /*32e0*/  NANOSLEEP 0x1c2 ;  /* 0x000001c20000795d */ /* 0x000fea0003800000 */
[----:B------:R-:W-:Y:S01]  /*32f0*/  NOP ;  /* 0x0000000000007918 */ /* 0x000fe20000000000 */
.L_x_780:
[----:B--2---:R-:W-:-:S03]  /*3300*/  IMAD.WIDE.U32 R12, R0, 0x10, RZ ;  /* 0x00000010000c7825 */ /* 0x004fc600078e00ff */
[----:B------:R-:W-:Y:S02]  /*3310*/  LOP3.LUT R17, R12, 0xfffffff0, RZ, 0x3c, !PT ;  /* 0xfffffff00c117812 */ /* 0x000fe400078e3cff */
[----:B------:R-:W-:Y:S02]  /*3320*/  LOP3.LUT R13, RZ, R13, RZ, 0x33, !PT ;  /* 0x0000000dff0d7212 */ /* 0x000fe400078e33ff */
[----:B------:R-:W-:-:S05]  /*3330*/  IADD3 R16, P1, PT, R40, R17, RZ ;  /* 0x0000001128107210 */ /* 0x000fca0007f3e0ff */
[----:B------:R-:W-:-:S08]  /*3340*/  IMAD.X R17, R41, 0x1, R13, P1 ;  /* 0x0000000129117824 */ /* 0x000fd000008e060d */
.L_x_782:
[----:B------:R-:W2:Y:S01]  /*3350*/  LD.E.128.STRONG.GPU R12, desc[UR12][R16.64+0x200] ;  /* 0x0002000c100c7980 */ /* 0x000ea2000c10fd00 */
[----:B------:R-:W-:Y:S05]  /*3360*/  YIELD ;  /* 0x0000000000007946 */ /* 0x000fea0003800000 */
[----:B------:R-:W-:Y:S01]  /*3370*/  UMOV UR5, 0xffffffff ;  /* 0xffffffff00057882 */ /* 0x000fe20000000000 */
[----:B--2---:R-:W-:-:S04]  /*3380*/  ISETP.NE.U32.AND P1, PT, R14, 0x63, PT ;  /* 0x000000630e00780c */ /* 0x004fc80003f25070 */
[----:B------:R-:W-:Y:S01]  /*3390*/  ISETP.NE.AND.EX P1, PT, R15, RZ, PT, P1 ;  /* 0x000000ff0f00720c */ /* 0x000fe20003f25310 */
[----:B------:R-:W-:-:S12]  /*33a0*/  BRA.DIV UR5, `(.L_x_781) ;  /* 0x0000007a05d07947 */ /* 0x000fd8000b800000 */
[----:B------:R-:W-:-:S13]  /*33b0*/  VOTE.ANY P1, !P1 ;  /* 0x0000000000ff7806 */ /* 0x000fda0004820100 */
.L_x_838:
[----:B------:R-:W-:Y:S05]  /*33c0*/  @P1 BRA `(.L_x_782) ;  /* 0xfffffffc00e01947 */ /* 0x000fea000383ffff */
[----:B------:R-:W-:Y:S01]  /*33d0*/  UMOV UR5, 0xffffffff ;  /* 0xffffffff00057882 */ /* 0x000fe20000000000 */
[----:B------:R-:W-:-:S04]  /*33e0*/  ISETP.NE.U32.AND P5, PT, R14, 0x65, PT ;  /* 0x000000650e00780c */ /* 0x000fc80003fa5070 */
[----:B------:R-:W-:Y:S01]  /*33f0*/  ISETP.NE.AND.EX P5, PT, R15, RZ, PT, P5 ;  /* 0x000000ff0f00720c */ /* 0x000fe20003fa5350 */
[----:B------:R-:W-:-:S12]  /*3400*/  BRA.DIV UR5, `(.L_x_783) ;  /* 0x0000007a05dc7947 */ /* 0x000fd8000b800000 */
[----:B------:R-:W0:Y:S01]  /*3410*/  S2R R17, SR_GEMASK ;  /* 0x0000000000117919 */ /* 0x000e220000003c00 */
[----:B------:R-:W-:Y:S01]  /*3420*/  VOTE.ANY R21, PT, !P5 ;  /* 0x0000000000157806 */ /* 0x000fe200068e0100 */
[----:B------:R-:W-:Y:S01]  /*3430*/  VIADD R19, R36, 0x4 ;  /* 0x0000000424137836 */ /* 0x000fe20000000000 */
[----:B------:R-:W-:Y:S02]  /*3440*/  ISETP.NE.AND P2, PT, R12, RZ, PT ;  /* 0x000000ff0c00720c */ /* 0x000fe40003f45270 */
[----:B------:R-:W-:Y:S02]  /*3450*/  ISETP.NE.U32.AND P3, PT, R14, 0x65, PT ;  /* 0x000000650e00780c */ /* 0x000fe40003f65070 */
[----:B------:R-:W-:Y:S02]  /*3460*/  LOP3.LUT R14, RZ, R0, RZ, 0x33, !PT ;  /* 0x00000000ff0e7212 */ /* 0x000fe400078e33ff */
[----:B------:R-:W-:Y:S01]  /*3470*/  ISETP.NE.AND.EX P3, PT, R15, RZ, PT, P3 ;  /* 0x000000ff0f00720c */ /* 0x000fe20003f65330 */
[----:B------:R-:W-:-:S02]  /*3480*/  VIADD R15, R36, 0x10 ;  /* 0x00000010240f7836 */ /* 0x000fc40000000000 */
[----:B------:R-:W-:-:S10]  /*3490*/  IMAD.IADD R14, R14, 0x1, R39 ;  /* 0x000000010e0e7824 */ /* 0x000fd400078e0227 */
[----:B------:R-:W-:Y:S02]  /*34a0*/  VOTE.ALL P3, P3 ;  /* 0x0000000000ff7806 */ /* 0x000fe40001860000 */
[----:B0-----:R-:W-:-:S05]  /*34b0*/  LOP3.LUT R21, R21, 0x80000000, R17, 0xec, !PT ;  /* 0x8000000015157812 */ /* 0x001fca00078eec11 */
[----:B------:R-:W-:-:S05]  /*34c0*/  VIADD R16, R21, 0xffffffff ;  /* 0xffffffff15107836 */ /* 0x000fca0000000000 */
[----:B------:R-:W-:-:S04]  /*34d0*/  LOP3.LUT R16, R21, R16, RZ, 0xc, !PT ;  /* 0x0000001015107212 */ /* 0x000fc800078e0cff */
[----:B------:R-:W0:Y:S02]  /*34e0*/  POPC R24, R16 ;  /* 0x0000001000187309 */ /* 0x000e240000000000 */
[----:B0-----:R-:W0:Y:S01]  /*34f0*/  SHFL.DOWN PT, R23, R13, 0x1, R24 ;  /* 0x082000000d177989 */ /* 0x001e2200000e0018 */
[----:B------:R-:W-:-:S03]  /*3500*/  ISETP.GE.AND P1, PT, R36, R24, PT ;  /* 0x000000182400720c */ /* 0x000fc60003f26270 */
[----:B------:R-:W1:Y:S01]  /*3510*/  SHFL.DOWN PT, R18, R12, 0x1, R24 ;  /* 0x082000000c127989 */ /* 0x000e6200000e0018 */
[----:B0-----:R-:W-:-:S04]  /*3520*/  SEL R23, R23, RZ, !P2 ;  /* 0x000000ff17177207 */ /* 0x001fc80005000000 */
[----:B------:R-:W-:Y:S02]  /*3530*/  SEL R23, R23, RZ, !P1 ;  /* 0x000000ff17177207 */ /* 0x000fe40004800000 */
[----:B-1----:R-:W-:-:S03]  /*3540*/  SEL R45, R18, RZ, !P1 ;  /* 0x000000ff122d7207 */ /* 0x002fc60004800000 */
[----:B------:R-:W-:Y:S02]  /*3550*/  IMAD.IADD R25, R13, 0x1, R23 ;  /* 0x000000010d197824 */ /* 0x000fe400078e0217 */
[----:B------:R-:W-:Y:S02]  /*3560*/  IMAD.IADD R45, R12, 0x1, R45 ;  /* 0x000000010c2d7824 */ /* 0x000fe400078e022d */
[----:B------:R-:W-:Y:S01]  /*3570*/  VIADD R13, R36, 0x2 ;  /* 0x00000002240d7836 */ /* 0x000fe20000000000 */
[----:B------:R-:W0:Y:S02]  /*3580*/  SHFL.DOWN PT, R23, R25, 0x2, R24 ;  /* 0x0840000019177989 */ /* 0x000e2400000e0018 */
[----:B------:R-:W-:Y:S02]  /*3590*/  ISETP.NE.AND P2, PT, R45, RZ, PT ;  /* 0x000000ff2d00720c */ /* 0x000fe40003f45270 */
[----:B------:R-:W1:Y:S01]  /*35a0*/  SHFL.DOWN PT, R16, R45, 0x2, R24 ;  /* 0x084000002d107989 */ /* 0x000e6200000e0018 */
[----:B------:R-:W-:-:S02]  /*35b0*/  ISETP.GT.AND P1, PT, R13, R24, PT ;  /* 0x000000180d00720c */ /* 0x000fc40003f24270 */
[----:B0-----:R-:W-:-:S04]  /*35c0*/  SEL R23, R23, RZ, !P2 ;  /* 0x000000ff17177207 */ /* 0x001fc80005000000 */
[----:B------:R-:W-:Y:S02]  /*35d0*/  SEL R12, R23, RZ, !P1 ;  /* 0x000000ff170c7207 */ /* 0x000fe40004800000 */
[----:B-1----:R-:W-:Y:S02]  /*35e0*/  SEL R16, R16, RZ, !P1 ;  /* 0x000000ff10107207 */ /* 0x002fe40004800000 */
[----:B------:R-:W-:Y:S01]  /*35f0*/  ISETP.GT.AND P1, PT, R19, R24, PT ;  /* 0x000000181300720c */ /* 0x000fe20003f24270 */
[----:B------:R-:W-:Y:S02]  /*3600*/  IMAD.IADD R13, R25, 0x1, R12 ;  /* 0x00000001190d7824 */ /* 0x000fe400078e020c */
[----:B------:R-:W-:Y:S02]  /*3610*/  IMAD.IADD R47, R45, 0x1, R16 ;  /* 0x000000012d2f7824 */ /* 0x000fe400078e0210 */
[----:B------:R-:W-:Y:S01]  /*3620*/  VIADD R19, R36, 0x8 ;  /* 0x0000000824137836 */ /* 0x000fe20000000000 */
[----:B------:R-:W0:Y:S02]  /*3630*/  SHFL.DOWN PT, R23, R13, 0x4, R24 ;  /* 0x088000000d177989 */ /* 0x000e2400000e0018 */
[----:B------:R-:W-:-:S02]  /*3640*/  ISETP.NE.AND P2, PT, R47, RZ, PT ;  /* 0x000000ff2f00720c */ /* 0x000fc40003f45270 */
[----:B------:R-:W1:Y:S02]  /*3650*/  SHFL.DOWN PT, R12, R47, 0x4, R24 ;  /* 0x088000002f0c7989 */ /* 0x000e6400000e0018 */
[----:B0-----:R-:W-:-:S04]  /*3660*/  SEL R23, R23, RZ, !P2 ;  /* 0x000000ff17177207 */ /* 0x001fc80005000000 */
[----:B------:R-:W-:Y:S02]  /*3670*/  SEL R16, R23, RZ, !P1 ;  /* 0x000000ff17107207 */ /* 0x000fe40004800000 */
[----:B-1----:R-:W-:Y:S02]  /*3680*/  SEL R12, R12, RZ, !P1 ;  /* 0x000000ff0c0c7207 */ /* 0x002fe40004800000 */
[----:B------:R-:W-:Y:S01]  /*3690*/  ISETP.GT.AND P1, PT, R19, R24, PT ;  /* 0x000000181300720c */ /* 0x000fe20003f24270 */
[----:B------:R-:W-:Y:S02]  /*36a0*/  IMAD.IADD R49, R13, 0x1, R16 ;  /* 0x000000010d317824 */ /* 0x000fe400078e0210 */
[----:B------:R-:W-:-:S03]  /*36b0*/  IMAD.IADD R51, R47, 0x1, R12 ;  /* 0x000000012f337824 */ /* 0x000fc600078e020c */
[----:B------:R-:W0:Y:S02]  /*36c0*/  SHFL.DOWN PT, R13, R49, 0x8, R24 ;  /* 0x09000000310d7989 */ /* 0x000e2400000e0018 */
[----:B------:R-:W-:Y:S02]  /*36d0*/  ISETP.NE.AND P2, PT, R51, RZ, PT ;  /* 0x000000ff3300720c */ /* 0x000fe40003f45270 */
[----:B------:R-:W1:Y:S02]  /*36e0*/  SHFL.DOWN PT, R12, R51, 0x8, R24 ;  /* 0x09000000330c7989 */ /* 0x000e6400000e0018 */
[----:B0-----:R-:W-:-:S04]  /*36f0*/  SEL R13, R13, RZ, !P2 ;  /* 0x000000ff0d0d7207 */ /* 0x001fc80005000000 */
[----:B------:R-:W-:Y:S02]  /*3700*/  SEL R16, R13, RZ, !P1 ;  /* 0x000000ff0d107207 */ /* 0x000fe40004800000 */
[----:B-1----:R-:W-:Y:S02]  /*3710*/  SEL R12, R12, RZ, !P1 ;  /* 0x000000ff0c0c7207 */ /* 0x002fe40004800000 */
[----:B------:R-:W-:Y:S01]  /*3720*/  ISETP.GT.AND P1, PT, R15, R24, PT ;  /* 0x000000180f00720c */ /* 0x000fe20003f24270 */
[----:B------:R-:W-:Y:S02]  /*3730*/  IMAD.IADD R25, R49, 0x1, R16 ;  /* 0x0000000131197824 */ /* 0x000fe400078e0210 */
[----:B------:R-:W-:Y:S02]  /*3740*/  IMAD.IADD R45, R51, 0x1, R12 ;  /* 0x00000001332d7824 */ /* 0x000fe400078e020c */
[----:B------:R-:W0:Y:S01]  /*3750*/  LDC.64 R12, c[0x0][0x3a8] ;  /* 0x0000ea00ff0c7b82 */ /* 0x000e220000000a00 */
[----:B------:R-:W1:Y:S02]  /*3760*/  SHFL.DOWN PT, R23, R25, 0x10, R24 ;  /* 0x0a00000019177989 */ /* 0x000e6400000e0018 */
[----:B------:R-:W-:-:S02]  /*3770*/  ISETP.NE.AND P2, PT, R45, RZ, PT ;  /* 0x000000ff2d00720c */ /* 0x000fc40003f45270 */
[----:B------:R-:W2:Y:S02]  /*3780*/  SHFL.DOWN PT, R16, R45, 0x10, R24 ;  /* 0x0a0000002d107989 */ /* 0x000ea400000e0018 */
[----:B-1----:R-:W-:Y:S02]  /*3790*/  SEL R23, R23, RZ, !P2 ;  /* 0x000000ff17177207 */ /* 0x002fe40005000000 */
[----:B0-----:R-:W-:Y:S02]  /*37a0*/  IADD3 R38, P2, PT, R12, 0x200, RZ ;  /* 0x000002000c267810 */ /* 0x001fe40007f5e0ff */
[----:B--2---:R-:W-:Y:S02]  /*37b0*/  SEL R16, R16, RZ, !P1 ;  /* 0x000000ff10107207 */ /* 0x004fe40004800000 */
[----:B------:R-:W-:Y:S01]  /*37c0*/  SEL R18, R23, RZ, !P1 ;  /* 0x000000ff17127207 */ /* 0x000fe20004800000 */
[----:B------:R-:W-:Y:S02]  /*37d0*/  IMAD.X R39, RZ, RZ, R13, P2 ;  /* 0x000000ffff277224 */ /* 0x000fe400010e060d */
[----:B------:R-:W-:-:S02]  /*37e0*/  IMAD.IADD R16, R45, 0x1, R16 ;  /* 0x000000012d107824 */ /* 0x000fc400078e0210 */
[----:B------:R-:W-:-:S07]  /*37f0*/  IMAD.IADD R18, R25, 0x1, R18 ;  /* 0x0000000119127824 */ /* 0x000fce00078e0212 */
.L_x_852:
[----:B------:R-:W-:Y:S05]  /*3800*/  @!P3 BRA `(.L_x_784) ;  /* 0x000000040030b947 */ /* 0x000fea0003800000 */
[----:B------:R-:W-:-:S07]  /*3810*/  IMAD.MOV.U32 R25, RZ, RZ, R14 ;  /* 0x000000ffff197224 */ /* 0x000fce00078e000e */
.L_x_788:
[----:B------:R-:W-:-:S07]  /*3820*/  IMAD.WIDE R22, R25, 0x10, R38 ;  /* 0x0000001019167825 */ /* 0x000fce00078e0226 */
.L_x_786:
[----:B------:R-:W2:Y:S01]  /*3830*/  LD.E.128.STRONG.GPU R12, desc[UR12][R22.64+-0x200] ;  /* 0xfffe000c160c7980 */ /* 0x000ea2000c10fd00 */
[----:B------:R-:W-:Y:S05]  /*3840*/  YIELD ;  /* 0x0000000000007946 */ /* 0x000fea0003800000 */
[----:B------:R-:W-:Y:S01]  /*3850*/  UMOV UR5, 0xffffffff ;  /* 0xffffffff00057882 */ /* 0x000fe20000000000 */
[----:B--2---:R-:W-:-:S04]  /*3860*/  ISETP.NE.U32.AND P1, PT, R14, 0x63, PT ;  /* 0x000000630e00780c */ /* 0x004fc80003f25070 */
[----:B------:R-:W-:Y:S01]  /*3870*/  ISETP.NE.AND.EX P1, PT, R15, RZ, PT, P1 ;  /* 0x000000ff0f00720c */ /* 0x000fe20003f25310 */
[----:B------:R-:W-:-:S12]  /*3880*/  BRA.DIV UR5, `(.L_x_785) ;  /* 0x0000007e05847947 */ /* 0x000fd8000b800000 */
[----:B------:R-:W-:-:S13]  /*3890*/  VOTE.ANY P1, !P1 ;  /* 0x0000000000ff7806 */ /* 0x000fda0004820100 */
.L_x_855:
[----:B------:R-:W-:Y:S05]  /*38a0*/  @P1 BRA `(.L_x_786) ;  /* 0xfffffffc00e01947 */ /* 0x000fea000383ffff */
[----:B------:R-:W-:Y:S01]  /*38b0*/  UMOV UR5, 0xffffffff ;  /* 0xffffffff00057882 */ /* 0x000fe20000000000 */
[----:B------:R-:W-:-:S04]  /*38c0*/  ISETP.NE.U32.AND P5, PT, R14, 0x65, PT ;  /* 0x000000650e00780c */ /* 0x000fc80003fa5070 */
[----:B------:R-:W-:Y:S01]  /*38d0*/  ISETP.NE.AND.EX P5, PT, R15, RZ, PT, P5 ;  /* 0x000000ff0f00720c */ /* 0x000fe20003fa5350 */
[----:B------:R-:W-:-:S12]  /*38e0*/  BRA.DIV UR5, `(.L_x_787) ;  /* 0x0000007e05907947 */ /* 0x000fd8000b800000 */
[----:B------:R-:W-:Y:S01]  /*38f0*/  VOTE.ANY R21, PT, !P5 ;  /* 0x0000000000157806 */ /* 0x000fe200068e0100 */
[----:B------:R-:W-:Y:S01]  /*3900*/  VIADD R25, R25, 0xffffffe0 ;  /* 0xffffffe019197836 */ /* 0x000fe20000000000 */
[----:B------:R-:W-:Y:S02]  /*3910*/  ISETP.NE.AND P2, PT, R12, RZ, PT ;  /* 0x000000ff0c00720c */ /* 0x000fe40003f45270 */
[----:B------:R-:W-:Y:S02]  /*3920*/  LOP3.LUT R21, R21, 0x80000000, R17, 0xec, !PT ;  /* 0x8000000015157812 */ /* 0x000fe400078eec11 */
[----:B------:R-:W-:-:S03]  /*3930*/  ISETP.NE.U32.AND P3, PT, R14, 0x65, PT ;  /* 0x000000650e00780c */ /* 0x000fc60003f65070 */
[----:B------:R-:W-:Y:S01]  /*3940*/  VIADD R22, R21, 0xffffffff ;  /* 0xffffffff15167836 */ /* 0x000fe20000000000 */
[----:B------:R-:W-:-:S04]  /*3950*/  ISETP.NE.AND.EX P3, PT, R15, RZ, PT, P3 ;  /* 0x000000ff0f00720c */ /* 0x000fc80003f65330 */
[----:B------:R-:W-:-:S04]  /*3960*/  LOP3.LUT R21, R21, R22, RZ, 0xc, !PT ;  /* 0x0000001615157212 */ /* 0x000fc800078e0cff */
[----:B------:R-:W0:Y:S05]  /*3970*/  POPC R24, R21 ;  /* 0x0000001500187309 */ /* 0x000e2a0000000000 */
[----:B------:R-:W-:Y:S01]  /*3980*/  VOTE.ALL P3, P3 ;  /* 0x0000000000ff7806 */ /* 0x000fe20001860000 */
        /* <DEDUP_REMOVED lines=11> */
[----:B------:R-:W-:Y:S01]  /*3a40*/  ISETP.GT.AND P1, PT, R19, R24, PT ;  /* 0x000000181300720c */ /* 0x000fe20003f24270 */
[----:B------:R-:W1:Y:S01]  /*3a50*/  SHFL.DOWN PT, R13, R42, 0x2, R24 ;  /* 0x084000002a0d7989 */ /* 0x000e6200000e0018 */
[----:B------:R-:W-:Y:S01]  /*3a60*/  VIADD R19, R36, 0x4 ;  /* 0x0000000424137836 */ /* 0x000fe20000000000 */
        /* <DEDUP_REMOVED lines=11> */
[----:B------:R-:W-:-:S05]  /*3b20*/  SEL R12, R12, RZ, !P1 ;  /* 0x000000ff0c0c7207 */ /* 0x000fca0004800000 */
[----:B------:R-:W-:Y:S01]  /*3b30*/  IMAD.IADD R47, R45, 0x1, R12 ;  /* 0x000000012d2f7824 */ /* 0x000fe200078e020c */
[----:B-1----:R-:W-:Y:S02]  /*3b40*/  SEL R12, R23, RZ, !P1 ;  /* 0x000000ff170c7207 */ /* 0x002fe40004800000 */
[----:B------:R-:W-:Y:S01]  /*3b50*/  ISETP.GT.AND P1, PT, R19, R24, PT ;  /* 0x000000181300720c */ /* 0x000fe20003f24270 */
[----:B------:R-:W-:Y:S01]  /*3b60*/  VIADD R19, R36, 0x10 ;  /* 0x0000001024137836 */ /* 0x000fe20000000000 */
[----:B------:R-:W0:Y:S01]  /*3b70*/  SHFL.DOWN PT, R22, R47, 0x8, R24 ;  /* 0x090000002f167989 */ /* 0x000e2200000e0018 */
[----:B------:R-:W-:-:S05]  /*3b80*/  IMAD.IADD R49, R13, 0x1, R12 ;  /* 0x000000010d317824 */ /* 0x000fca00078e020c */
[----:B------:R-:W1:Y:S01]  /*3b90*/  SHFL.DOWN PT, R23, R49, 0x8, R24 ;  /* 0x0900000031177989 */ /* 0x000e6200000e0018 */
[----:B------:R-:W-:-:S04]  /*3ba0*/  ISETP.NE.AND P2, PT, R49, RZ, PT ;  /* 0x000000ff3100720c */ /* 0x000fc80003f45270 */
        /* <DEDUP_REMOVED lines=9> */
[----:B0-----:R-:W-:Y:S02]  /*3c40*/  SEL R22, R22, RZ, !P2 ;  /* 0x000000ff16167207 */ /* 0x001fe40005000000 */
[----:B------:R-:W-:Y:S02]  /*3c50*/  ISETP.NE.AND P2, PT, R16, RZ, PT ;  /* 0x000000ff1000720c */ /* 0x000fe40003f45270 */
[----:B------:R-:W-:-:S02]  /*3c60*/  SEL R22, R22, RZ, !P1 ;  /* 0x000000ff16167207 */ /* 0x000fc40004800000 */
[----:B-1----:R-:W-:-:S03]  /*3c70*/  SEL R12, R12, RZ, !P1 ;  /* 0x000000ff0c0c7207 */ /* 0x002fc60004800000 */
[----:B------:R-:W-:Y:S01]  /*3c80*/  IMAD.IADD R22, R13, 0x1, R22 ;  /* 0x000000010d167824 */ /* 0x000fe200078e0216 */
[----:B------:R-:W-:-:S04]  /*3c90*/  IADD3 R16, PT, PT, R45, R12, R16 ;  /* 0x0000000c2d107210 */ /* 0x000fc80007ffe010 */
[----:B------:R-:W-:-:S05]  /*3ca0*/  SEL R13, R22, RZ, !P2 ;  /* 0x000000ff160d7207 */ /* 0x000fca0005000000 */
[----:B------:R-:W-:-:S07]  /*3cb0*/  IMAD.IADD R18, R13, 0x1, R18 ;  /* 0x000000010d127824 */ /* 0x000fce00078e0212 */
.L_x_869:
[----:B------:R-:W-:Y:S05]  /*3cc0*/  @P3 BRA `(.L_x_788) ;  /* 0xfffffff800d43947 */ /* 0x000fea000383ffff */
.L_x_784:
[----:B------:R-:W-:Y:S01]  /*3cd0*/  ISETP.NE.AND P1, PT, R36, RZ, PT ;  /* 0x000000ff2400720c */ /* 0x000fe20003f25270 */
[----:B------:R-:W-:Y:S01]  /*3ce0*/  BSSY.RECONVERGENT B0, `(.L_x_789) ;  /* 0x0000014000007945 */ /* 0x000fe20003800200 */
[----:B------:R-:W-:-:S11]  /*3cf0*/  IMAD.MOV.U32 R17, RZ, RZ, R18 ;  /* 0x000000ffff117224 */ /* 0x000fd600078e0012 */
[----:B------:R-:W0:Y:S01]  /*3d00*/  @!P1 S2R R13, SR_CgaCtaId ;  /* 0x00000000000d9919 */ /* 0x000e220000008800 */
[----:B------:R-:W-:-:S04]  /*3d10*/  @!P1 MOV R12, 0x400 ;  /* 0x00000400000c9802 */ /* 0x000fc80000000f00 */
[----:B0-----:R-:W-:Y:S01]  /*3d20*/  @!P1 LEA R21, R13, R12, 0x18 ;  /* 0x0000000c0d159211 */ /* 0x001fe200078ec0ff */
[----:B------:R-:W-:Y:S06]  /*3d30*/  @P0 BRA `(.L_x_790) ;  /* 0x0000000000380947 */ /* 0x000fec0003800000 */
[----:B------:R-:W0:Y:S01]  /*3d40*/  S2UR UR6, SR_CgaCtaId ;  /* 0x00000000000679c3 */ /* 0x000e220000008800 */
[C---:B------:R-:W-:Y:S01]  /*3d50*/  ISETP.NE.AND P0, PT, R20.reuse, RZ, PT ;  /* 0x000000ff1400720c */ /* 0x040fe20003f05270 */
[----:B------:R-:W-:Y:S01]  /*3d60*/  UMOV UR5, 0x400 ;  /* 0x0000040000057882 */ /* 0x000fe20000000000 */
[----:B------:R-:W-:Y:S02]  /*3d70*/  IMAD.IADD R19, R20, 0x1, R16 ;  /* 0x0000000114137824 */ /* 0x000fe400078e0210 */
[----:B------:R-:W-:Y:S01]  /*3d80*/  SEL R12, R18, RZ, !P0 ;  /* 0x000000ff120c7207 */ /* 0x000fe20004000000 */
[----:B------:R-:W-:Y:S02]  /*3d90*/  IMAD.MOV.U32 R14, RZ, RZ, 0x65 ;  /* 0x00000065ff0e7424 */ /* 0x000fe400078e00ff */
[----:B------:R-:W-:Y:S02]  /*3da0*/  IMAD.MOV.U32 R15, RZ, RZ, 0x0 ;  /* 0x00000000ff0f7424 */ /* 0x000fe400078e00ff */
[----:B------:R-:W-:-:S02]  /*3db0*/  IMAD.IADD R13, R27, 0x1, R12 ;  /* 0x000000011b0d7824 */ /* 0x000fc400078e020c */
[----:B------:R-:W-:-:S05]  /*3dc0*/  IMAD.MOV.U32 R12, RZ, RZ, R19 ;  /* 0x000000ffff0c7224 */ /* 0x000fca00078e0013 */
[----:B------:R1:W-:Y:S01]  /*3dd0*/  ST.E.128.STRONG.GPU desc[UR12][R40.64+0x200], R12 ;  /* 0x0002000c28007985 */ /* 0x0003e2000c10fd0c */
[----:B0-----:R-:W-:-:S09]  /*3de0*/  ULEA UR5, UR6, UR5, 0x18 ;  /* 0x0000000506057291 */ /* 0x001fd2000f8ec0ff */
[----:B------:R1:W-:Y:S04]  /*3df0*/  STS.64 [UR5+0x68], R18 ;  /* 0x00006812ff007988 */ /* 0x0003e80008000a05 */
[----:B------:R1:W-:Y:S04]  /*3e00*/  STS [UR5+0x70], R13 ;  /* 0x0000700dff007988 */ /* 0x0003e80008000805 */
[----:B------:R1:W-:Y:S02]  /*3e10*/  STS [UR5+0x64], R16 ;  /* 0x00006410ff007988 */ /* 0x0003e40008000805 */
.L_x_790:
[----:B------:R-:W-:Y:S05]  /*3e20*/  BSYNC.RECONVERGENT B0 ;  /* 0x0000000000007941 */ /* 0x000fea0003800200 */
.L_x_789:
[----:B------:R0:W-:Y:S01]  /*3e30*/  @!P1 STS.64 [R21+0x48], R16 ;  /* 0x0000481015009388 */ /* 0x0001e20000000a00 */
[----:B------:R-:W-:Y:S02]  /*3e40*/  @!P1 IMAD.MOV.U32 R43, RZ, RZ, R16 ;  /* 0x000000ffff2b9224 */ /* 0x000fe400078e0010 */
[----:B------:R-:W-:-:S07]  /*3e50*/  @!P1 IMAD.MOV.U32 R35, RZ, RZ, R18 ;  /* 0x000000ffff239224 */ /* 0x000fce00078e0012 */
.L_x_778:
[----:B------:R-:W-:Y:S05]  /*3e60*/  WARPSYNC.ALL ;  /* 0x0000000000007948 */ /* 0x000fea0003800000 */
[----:B------:R-:W-:Y:S01]  /*3e70*/  ISETP.NE.AND P0, PT, R0, RZ, PT ;  /* 0x000000ff0000720c */ /* 0x000fe20003f05270 */
[----:B------:R-:W2:Y:S08]  /*3e80*/  S2UR UR5, SR_CgaCtaId ;  /* 0x00000000000579c3 */ /* 0x000eb00000008800 */
[----:B------:R-:W-:Y:S04]  /*3e90*/  BAR.SYNC.DEFER_BLOCKING 0x0 ;  /* 0x0000000000007b1d */ /* 0x000fe80000010000 */
[----:B------:R-:W-:-:S02]  /*3ea0*/  @P0 ISETP.NE.AND P1, PT, R43, RZ, PT ;  /* 0x000000ff2b00020c */ /* 0x000fc40003f25270 */
[----:B------:R-:W-:Y:S01]  /*3eb0*/  ISETP.NE.AND P2, PT, R34, R32, PT ;  /* 0x000000202200720c */ /* 0x000fe20003f45270 */
[----:B------:R-:W-:-:S03]  /*3ec0*/  UMOV UR4, 0x400 ;  /* 0x0000040000047882 */ /* 0x000fc60000000000 */
[----:B-1----:R-:W-:Y:S01]  /*3ed0*/  SEL R18, RZ, 0x1, !P2 ;  /* 0x00000001ff127807 */ /* 0x002fe20005000000 */
[----:B--2---:R-:W-:-:S09]  /*3ee0*/  ULEA UR8, UR5, UR4, 0x18 ;  /* 0x0000000405087291 */ /* 0x004fd2000f8ec0ff */
[----:B------:R-:W1:Y:S04]  /*3ef0*/  @P0 LDS.64 R12, [UR8+0x48] ;  /* 0x00004808ff0c0984 */ /* 0x000e680008000a00 */
[----:B------:R-:W2:Y:S01]  /*3f00*/  LDS R19, [UR8+0x74] ;  /* 0x00007408ff137984 */ /* 0x000ea20008000800 */
[----:B-1----:R-:W-:Y:S01]  /*3f10*/  @P0 SEL R14, R13, RZ, !P1 ;  /* 0x000000ff0d0e0207 */ /* 0x002fe20004800000 */
[----:B------:R-:W-:Y:S01]  /*3f20*/  @P0 IMAD.IADD R12, R43, 0x1, R12 ;  /* 0x000000012b0c0824 */ /* 0x000fe200078e020c */
[----:B------:R-:W-:-:S03]  /*3f30*/  ISETP.NE.AND P1, PT, R32, R30, PT ;  /* 0x0000001e2000720c */ /* 0x000fc60003f25270 */
[----:B------:R-:W-:Y:S02]  /*3f40*/  @P0 IMAD.IADD R35, R35, 0x1, R14 ;  /* 0x0000000123230824 */ /* 0x000fe400078e020e */
[----:B------:R-:W-:Y:S01]  /*3f50*/  @P0 IMAD.MOV.U32 R43, RZ, RZ, R12 ;  /* 0x000000ffff2b0224 */ /* 0x000fe200078e000c */
[----:B------:R-:W-:Y:S02]  /*3f60*/  ISETP.NE.AND P0, PT, R30, R28, PT ;  /* 0x0000001c1e00720c */ /* 0x000fe40003f05270 */
[----:B------:R-:W-:Y:S01]  /*3f70*/  SEL R14, R35, RZ, !P2 ;  /* 0x000000ff230e7207 */ /* 0x000fe20005000000 */
[----:B------:R-:W-:-:S04]  /*3f80*/  IMAD.IADD R41, R18, 0x1, R43 ;  /* 0x0000000112297824 */ /* 0x000fc800078e022b */
[----:B------:R-:W-:Y:S02]  /*3f90*/  IMAD.IADD R33, R33, 0x1, R14 ;  /* 0x0000000121217824 */ /* 0x000fe400078e020e */
[----:B------:R-:W-:Y:S02]  /*3fa0*/  VIADD R14, R18, 0x1 ;  /* 0x00000001120e7836 */ /* 0x000fe40000000000 */
[----:B------:R-:W-:Y:S01]  /*3fb0*/  @!P1 IMAD.MOV R14, RZ, RZ, R18 ;  /* 0x000000ffff0e9224 */ /* 0x000fe200078e0212 */
[----:B------:R-:W-:Y:S02]  /*3fc0*/  SEL R12, R33, RZ, !P1 ;  /* 0x000000ff210c7207 */ /* 0x000fe40004800000 */
[----:B------:R-:W-:Y:S01]  /*3fd0*/  ISETP.NE.AND P1, PT, R28, R10, PT ;  /* 0x0000000a1c00720c */ /* 0x000fe20003f25270 */
[----:B------:R-:W-:Y:S02]  /*3fe0*/  IMAD.IADD R13, R43, 0x1, R14 ;  /* 0x000000012b0d7824 */ /* 0x000fe400078e020e */
[----:B------:R-:W-:-:S02]  /*3ff0*/  IMAD.IADD R31, R31, 0x1, R12 ;  /* 0x000000011f1f7824 */ /* 0x000fc400078e020c */
[----:B------:R-:W-:Y:S02]  /*4000*/  VIADD R12, R13, 0x1 ;  /* 0x000000010d0c7836 */ /* 0x000fe40000000000 */
[----:B------:R-:W-:Y:S01]  /*4010*/  @!P0 IMAD.MOV R12, RZ, RZ, R13 ;  /* 0x000000ffff0c8224 */ /* 0x000fe200078e020d */
[----:B------:R-:W-:Y:S02]  /*4020*/  SEL R14, R31, RZ, !P0 ;  /* 0x000000ff1f0e7207 */ /* 0x000fe40004000000 */
[----:B------:R-:W-:-:S03]  /*4030*/  ISETP.NE.AND P0, PT, R10, R8, PT ;  /* 0x000000080a00720c */ /* 0x000fc60003f05270 */
[----:B------:R-:W-:Y:S02]  /*4040*/  IMAD.IADD R29, R29, 0x1, R14 ;  /* 0x000000011d1d7824 */ /* 0x000fe400078e020e */
[----:B------:R-:W-:Y:S02]  /*4050*/  VIADD R14, R12, 0x1 ;  /* 0x000000010c0e7836 */ /* 0x000fe40000000000 */
[----:B------:R-:W-:Y:S01]  /*4060*/  @!P1 IMAD.MOV R14, RZ, RZ, R12 ;  /* 0x000000ffff0e9224 */ /* 0x000fe200078e020c */
[----:B0-----:R-:W-:Y:S02]  /*4070*/  SEL R16, R29, RZ, !P1 ;  /* 0x000000ff1d107207 */ /* 0x001fe40004800000 */
[----:B------:R-:W-:Y:S01]  /*4080*/  ISETP.NE.AND P1, PT, R8, R6, PT ;  /* 0x000000060800720c */ /* 0x000fe20003f25270 */
[----:B------:R-:W-:Y:S02]  /*4090*/  VIADD R15, R14, 0x1 ;  /* 0x000000010e0f7836 */ /* 0x000fe40000000000 */
[----:B------:R-:W-:-:S02]  /*40a0*/  IMAD.IADD R11, R11, 0x1, R16 ;  /* 0x000000010b0b7824 */ /* 0x000fc400078e0210 */
[----:B------:R-:W-:-:S03]  /*40b0*/  @!P0 IMAD.MOV R15, RZ, RZ, R14 ;  /* 0x000000ffff0f8224 */ /* 0x000fc600078e020e */
[----:B------:R-:W-:Y:S02]  /*40c0*/  SEL R16, R11, RZ, !P0 ;  /* 0x000000ff0b107207 */ /* 0x000fe40004000000 */
[----:B------:R-:W-:-:S03]  /*40d0*/  ISETP.NE.AND P0, PT, R6, R4, PT ;  /* 0x000000040600720c */ /* 0x000fc60003f05270 */
[----:B------:R-:W-:Y:S02]  /*40e0*/  IMAD.IADD R9, R9, 0x1, R16 ;  /* 0x0000000109097824 */ /* 0x000fe400078e0210 */
[----:B------:R-:W-:Y:S02]  /*40f0*/  VIADD R16, R15, 0x1 ;  /* 0x000000010f107836 */ /* 0x000fe40000000000 */
[----:B------:R-:W-:Y:S01]  /*4100*/  @!P1 IMAD.MOV R16, RZ, RZ, R15 ;  /* 0x000000ffff109224 */ /* 0x000fe200078e020f */
[----:B------:R-:W-:Y:S02]  /*4110*/  SEL R20, R9, RZ, !P1 ;  /* 0x000000ff09147207 */ /* 0x000fe40004800000 */
[----:B------:R-:W-:Y:S01]  /*4120*/  ISETP.NE.AND P1, PT, R4, R2, PT ;  /* 0x000000020400720c */ /* 0x000fe20003f25270 */
[----:B------:R-:W-:Y:S02]  /*4130*/  VIADD R17, R16, 0x1 ;  /* 0x0000000110117836 */ /* 0x000fe40000000000 */
[----:B------:R-:W-:-:S02]  /*4140*/  IMAD.IADD R7, R7, 0x1, R20 ;  /* 0x0000000107077824 */ /* 0x000fc400078e0214 */
[----:B------:R-:W-:-:S03]  /*4150*/  @!P0 IMAD.MOV R17, RZ, RZ, R16 ;  /* 0x000000ffff118224 */ /* 0x000fc600078e0210 */
[----:B------:R-:W-:Y:S01]  /*4160*/  SEL R20, R7, RZ, !P0 ;  /* 0x000000ff07147207 */ /* 0x000fe20004000000 */
[----:B------:R-:W-:Y:S01]  /*4170*/  VIADD R36, R17, 0x1 ;  /* 0x0000000111247836 */ /* 0x000fe20000000000 */
[----:B--2---:R-:W-:-:S03]  /*4180*/  ISETP.GE.AND P0, PT, R19, 0x101, PT ;  /* 0x000001011300780c */ /* 0x004fc60003f06270 */
[----:B------:R-:W-:Y:S02]  /*4190*/  IMAD.IADD R5, R5, 0x1, R20 ;  /* 0x0000000105057824 */ /* 0x000fe400078e0214 */
[----:B------:R-:W-:-:S03]  /*41a0*/  @!P1 IMAD.MOV R36, RZ, RZ, R17 ;  /* 0x000000ffff249224 */ /* 0x000fc600078e0211 */
[----:B------:R-:W-:-:S05]  /*41b0*/  SEL R20, R5, RZ, !P1 ;  /* 0x000000ff05147207 */ /* 0x000fca0004800000 */
[----:B------:R-:W-:Y:S01]  /*41c0*/  IMAD.IADD R3, R3, 0x1, R20 ;  /* 0x0000000103037824 */ /* 0x000fe200078e0214 */
[----:B------:R-:W-:Y:S06]  /*41d0*/  @!P0 BRA `(.L_x_791) ;  /* 0x0000000c00448947 */ /* 0x000fec0003800000 */
[----:B------:R-:W0:Y:S01]  /*41e0*/  LDS R21, [UR8+0x64] ;  /* 0x00006408ff157984 */ /* 0x000e220008000800 */
        /* <DEDUP_REMOVED lines=28> */
[----:B------:R-:W-:Y:S01]  /*43b0*/  ISETP.GE.AND P0, PT, R0, R19, PT ;  /* 0x000000130000720c */ /* 0x000fe20003f06270 */
[--C-:B------:R-:W-:Y:S02]  /*43c0*/  @P2 IMAD.IADD R36, R36, 0x1, -R21.reuse ;  /* 0x0000000124242824 */ /* 0x100fe400078e0a15 */
[----:B------:R0:W-:Y:S02]  /*43d0*/  @P6 STS.64 [R14], R10 ;  /* 0x0000000a0e006388 */ /* 0x0001e40000000a00 */
[----:B------:R-:W-:Y:S01]  /*43e0*/  @P3 IMAD.IADD R17, R17, 0x1, -R21 ;  /* 0x0000000111113824 */ /* 0x000fe200078e0a15 */
[----:B------:R-:W-:Y:S01]  /*43f0*/  @P2 LEA R36, R36, UR8, 0x3 ;  /* 0x0000000824242c11 */ /* 0x000fe2000f8e18ff */
[----:B------:R0:W-:Y:S03]  /*4400*/  @P5 STS.64 [R15], R8 ;  /* 0x000000080f005388 */ /* 0x0001e60000000a00 */
[----:B------:R-:W-:Y:S01]  /*4410*/  @P3 LEA R17, R17, UR8, 0x3 ;  /* 0x0000000811113c11 */ /* 0x000fe2000f8e18ff */
[----:B------:R0:W-:Y:S04]  /*4420*/  @P4 STS.64 [R16], R6 ;  /* 0x0000000610004388 */ /* 0x0001e80000000a00 */
[----:B------:R0:W-:Y:S04]  /*4430*/  @P3 STS.64 [R17], R4 ;  /* 0x0000000411003388 */ /* 0x0001e80000000a00 */
[----:B------:R0:W-:Y:S01]  /*4440*/  @P2 STS.64 [R36], R2 ;  /* 0x0000000224002388 */ /* 0x0001e20000000a00 */
[----:B------:R-:W-:Y:S06]  /*4450*/  BAR.SYNC.DEFER_BLOCKING 0x0 ;  /* 0x0000000000007b1d */ /* 0x000fec0000010000 */
[----:B------:R-:W-:Y:S05]  /*4460*/  @P0 EXIT ;  /* 0x000000000000094d */ /* 0x000fea0003800000 */
[----:B0-----:R-:W-:Y:S01]  /*4470*/  LOP3.LUT R2, RZ, R0, RZ, 0x33, !PT ;  /* 0x00000000ff027212 */ /* 0x001fe200078e33ff */
[----:B------:R-:W-:Y:S04]  /*4480*/  BSSY.RECONVERGENT B0, `(.L_x_792) ;  /* 0x000001a000007945 */ /* 0x000fe80003800200 */
[----:B------:R-:W-:-:S05]  /*4490*/  IMAD.IADD R2, R2, 0x1, R19 ;  /* 0x0000000102027824 */ /* 0x000fca00078e0213 */
[C---:B------:R-:W-:Y:S02]  /*44a0*/  LOP3.LUT R3, R2.reuse, 0x300, RZ, 0xc0, !PT ;  /* 0x0000030002037812 */ /* 0x040fe400078ec0ff */
[----:B------:R-:W-:Y:S02]  /*44b0*/  ISETP.GE.U32.AND P1, PT, R2, 0x300, PT ;  /* 0x000003000200780c */ /* 0x000fe40003f26070 */
[----:B------:R-:W-:-:S13]  /*44c0*/  ISETP.NE.AND P0, PT, R3, 0x300, PT ;  /* 0x000003000300780c */ /* 0x000fda0003f05270 */
[----:B------:R-:W-:Y:S05]  /*44d0*/  @!P0 BRA `(.L_x_793) ;  /* 0x0000000000508947 */ /* 0x000fea0003800000 */
[----:B------:R-:W0:Y:S01]  /*44e0*/  LDC.64 R8, c[0x0][0x390] ;  /* 0x0000e400ff087b82 */ /* 0x000e220000000a00 */
[----:B------:R-:W-:Y:S01]  /*44f0*/  LEA.HI R2, R2, 0x1, RZ, 0x18 ;  /* 0x0000000102027811 */ /* 0x000fe200078fc0ff */
[C---:B------:R-:W-:Y:S01]  /*4500*/  IMAD.IADD R11, R0.reuse, 0x1, R21 ;  /* 0x00000001000b7824 */ /* 0x040fe200078e0215 */
[----:B------:R-:W-:-:S03]  /*4510*/  LEA R10, R0, UR8, 0x3 ;  /* 0x00000008000a7c11 */ /* 0x000fc6000f8e18ff */
[C---:B------:R-:W-:Y:S01]  /*4520*/  IMAD.SHL.U32 R3, R2.reuse, 0x100, RZ ;  /* 0x0000010002037824 */ /* 0x040fe200078e00ff */
[----:B------:R-:W-:Y:S01]  /*4530*/  LOP3.LUT R2, R2, 0x3, RZ, 0xc0, !PT ;  /* 0x0000000302027812 */ /* 0x000fe200078ec0ff */
[----:B------:R-:W1:Y:S03]  /*4540*/  LDC.64 R6, c[0x0][0x398] ;  /* 0x0000e600ff067b82 */ /* 0x000e660000000a00 */
[----:B------:R-:W-:Y:S01]  /*4550*/  LOP3.LUT R3, R3, 0x300, RZ, 0xc0, !PT ;  /* 0x0000030003037812 */ /* 0x000fe200078ec0ff */
[----:B------:R-:W-:-:S04]  /*4560*/  IMAD.MOV R12, RZ, RZ, -R2 ;  /* 0x000000ffff0c7224 */ /* 0x000fc800078e0a02 */
[----:B------:R-:W-:-:S07]  /*4570*/  IMAD.IADD R0, R0, 0x1, R3 ;  /* 0x0000000100007824 */ /* 0x000fce00078e0203 */
.L_x_794:
[----:B--2---:R2:W3:Y:S01]  /*4580*/  LDS.64 R14, [R10] ;  /* 0x000000000a0e7984 */ /* 0x0044e20000000a00 */
[----:B0-----:R-:W-:-:S04]  /*4590*/  IMAD.WIDE R4, R11, 0x4, R8 ;  /* 0x000000040b047825 */ /* 0x001fc800078e0208 */
[----:B-1----:R-:W-:-:S04]  /*45a0*/  IMAD.WIDE R2, R11, 0x4, R6 ;  /* 0x000000040b027825 */ /* 0x002fc800078e0206 */
[----:B------:R-:W-:Y:S02]  /*45b0*/  VIADD R12, R12, 0x1 ;  /* 0x000000010c0c7836 */ /* 0x000fe40000000000 */
[----:B------:R-:W-:Y:S02]  /*45c0*/  VIADD R11, R11, 0x100 ;  /* 0x000001000b0b7836 */ /* 0x000fe40000000000 */
[----:B--2---:R-:W-:Y:S01]  /*45d0*/  VIADD R10, R10, 0x800 ;  /* 0x000008000a0a7836 */ /* 0x004fe20000000000 */
[----:B------:R-:W-:Y:S01]  /*45e0*/  ISETP.NE.AND P0, PT, R12, RZ, PT ;  /* 0x000000ff0c00720c */ /* 0x000fe20003f05270 */
[----:B---3--:R2:W-:Y:S04]  /*45f0*/  STG.E desc[UR12][R4.64], R14 ;  /* 0x0000000e04007986 */ /* 0x0085e8000c10190c */
[----:B------:R2:W-:Y:S08]  /*4600*/  STG.E desc[UR12][R2.64], R15 ;  /* 0x0000000f02007986 */ /* 0x0005f0000c10190c */
[----:B------:R-:W-:Y:S05]  /*4610*/  @P0 BRA `(.L_x_794) ;  /* 0xfffffffc00d80947 */ /* 0x000fea000383ffff */
.L_x_793:
[----:B------:R-:W-:Y:S05]  /*4620*/  BSYNC.RECONVERGENT B0 ;  /* 0x0000000000007941 */ /* 0x000fea0003800200 */
.L_x_792:
[----:B------:R-:W-:Y:S05]  /*4630*/  @!P1 EXIT ;  /* 0x000000000000994d */ /* 0x000fea0003800000 */
[----:B------:R-:W0:Y:S01]  /*4640*/  LDCU.128 UR4, c[0x0][0x390] ;  /* 0x00007200ff0477ac */ /* 0x000e220008000c00 */
[----:B--2---:R-:W-:Y:S01]  /*4650*/  IMAD.IADD R2, R19, 0x1, -R0 ;  /* 0x0000000113027824 */ /* 0x004fe200078e0a00 */
[C---:B------:R-:W-:Y:S01]  /*4660*/  LEA R18, R0.reuse, UR8, 0x3 ;  /* 0x0000000800127c11 */ /* 0x040fe2000f8e18ff */
[----:B------:R-:W-:Y:S01]  /*4670*/  BSSY.RECONVERGENT B0, `(.L_x_795) ;  /* 0x0000050000007945 */ /* 0x000fe20003800200 */
[----:B------:R-:W-:Y:S01]  /*4680*/  IMAD.IADD R41, R0, 0x1, R21 ;  /* 0x0000000100297824 */ /* 0x000fe200078e0215 */
[----:B------:R-:W-:Y:S02]  /*4690*/  PLOP3.LUT P0, PT, PT, PT, PT, 0x80, 0x8 ;  /* 0x000000000008781c */ /* 0x000fe40003f0f070 */
[----:B------:R-:W-:Y:S01]  /*46a0*/  ISETP.GT.AND P1, PT, R2, 0xc00, PT ;  /* 0x00000c000200780c */ /* 0x000fe20003f24270 */
[----:B------:R-:W-:Y:S01]  /*46b0*/  VIADD R18, R18, 0x1000 ;  /* 0x0000100012127836 */ /* 0x000fe20000000000 */
[----:B0-----:R-:W-:Y:S02]  /*46c0*/  UIADD3 UR4, UP0, UPT, UR4, 0x800, URZ ;  /* 0x0000080004047890 */ /* 0x001fe4000ff1e0ff */
[----:B------:R-:W-:-:S02]  /*46d0*/  UIADD3 UR6, UP1, UPT, UR6, 0x800, URZ ;  /* 0x0000080006067890 */ /* 0x000fc4000ff3e0ff */
[----:B------:R-:W-:Y:S02]  /*46e0*/  UIADD3.X UR5, UPT, UPT, URZ, UR5, URZ, UP0, !UPT ;  /* 0x00000005ff057290 */ /* 0x000fe400087fe4ff */
[----:B------:R-:W-:Y:S01]  /*46f0*/  UIADD3.X UR7, UPT, UPT, URZ, UR7, URZ, UP1, !UPT ;  /* 0x00000007ff077290 */ /* 0x000fe20008ffe4ff */
[----:B------:R-:W-:Y:S02]  /*4700*/  IMAD.U32 R4, RZ, RZ, UR4 ;  /* 0x00000004ff047e24 */ /* 0x000fe4000f8e00ff */
[----:B------:R-:W-:Y:S02]  /*4710*/  IMAD.U32 R2, RZ, RZ, UR6 ;  /* 0x00000006ff027e24 */ /* 0x000fe4000f8e00ff */
[----:B------:R-:W-:Y:S02]  /*4720*/  IMAD.U32 R5, RZ, RZ, UR5 ;  /* 0x00000005ff057e24 */ /* 0x000fe4000f8e00ff */
[----:B------:R-:W-:Y:S01]  /*4730*/  IMAD.U32 R3, RZ, RZ, UR7 ;  /* 0x00000007ff037e24 */ /* 0x000fe2000f8e00ff */
[----:B------:R-:W-:Y:S06]  /*4740*/  @!P1 BRA `(.L_x_796) ;  /* 0x0000000400089947 */ /* 0x000fec0003800000 */
[----:B------:R-:W-:Y:S01]  /*4750*/  PLOP3.LUT P0, PT, PT, PT, PT, 0x8, 0x80 ;  /* 0x000000000080781c */ /* 0x000fe20003f0e170 */
[----:B------:R-:W-:-:S12]  /*4760*/  VIADD R43, R19, 0xfffff400 ;  /* 0xfffff400132b7836 */ /* 0x000fd80000000000 */
.L_x_797:
[----:B-1----:R-:W0:Y:S01]  /*4770*/  LDS.64 R36, [R18+-0x1000] ;  /* 0xfff0000012247984 */ /* 0x002e220000000a00 */
[----:B------:R-:W-:-:S03]  /*4780*/  IMAD.WIDE R44, R41, 0x4, R4 ;  /* 0x00000004292c7825 */ /* 0x000fc600078e0204 */
[----:B------:R-:W1:Y:S01]  /*4790*/  LDS.64 R48, [R18+-0x800] ;  /* 0xfff8000012307984 */ /* 0x000e620000000a00 */
[----:B------:R-:W-:-:S03]  /*47a0*/  IMAD.WIDE R20, R41, 0x4, R2 ;  /* 0x0000000429147825 */ /* 0x000fc600078e0202 */
[----:B------:R-:W2:Y:S01]  /*47b0*/  LDS.64 R46, [R18] ;  /* 0x00000000122e7984 */ /* 0x000ea20000000a00 */
[----:B------:R-:W-:Y:S02]  /*47c0*/  VIADD R39, R41, 0x400 ;  /* 0x0000040029277836 */ /* 0x000fe40000000000 */
[----:B------:R-:W-:Y:S01]  /*47d0*/  VIADD R0, R0, 0x1000 ;  /* 0x0000100000007836 */ /* 0x000fe20000000000 */
[----:B------:R-:W3:Y:S04]  /*47e0*/  LDS.64 R6, [R18+0x800] ;  /* 0x0008000012067984 */ /* 0x000ee80000000a00 */
[----:B------:R-:W4:Y:S01]  /*47f0*/  LDS.64 R8, [R18+0x1000] ;  /* 0x0010000012087984 */ /* 0x000f220000000a00 */
[----:B------:R-:W-:-:S03]  /*4800*/  ISETP.GE.AND P1, PT, R0, R43, PT ;  /* 0x0000002b0000720c */ /* 0x000fc60003f26270 */
[----:B------:R-:W5:Y:S04]  /*4810*/  LDS.64 R10, [R18+0x1800] ;  /* 0x00180000120a7984 */ /* 0x000f680000000a00 */
        /* <DEDUP_REMOVED lines=9> */
[----:B------:R1:W5:Y:S04]  /*48b0*/  LDS.64 R34, [R18+0x6800] ;  /* 0x0068000012227984 */ /* 0x0003680000000a00 */
[----:B0-----:R-:W-:Y:S04]  /*48c0*/  STG.E desc[UR12][R44.64+-0x800], R36 ;  /* 0xfff800242c007986 */ /* 0x001fe8000c10190c */
[----:B------:R0:W-:Y:S01]  /*48d0*/  STG.E desc[UR12][R20.64+-0x800], R37 ;  /* 0xfff8002514007986 */ /* 0x0001e2000c10190c */
[----:B-1----:R-:W-:-:S03]  /*48e0*/  VIADD R18, R18, 0x8000 ;  /* 0x0000800012127836 */ /* 0x002fc60000000000 */
[----:B------:R-:W-:Y:S04]  /*48f0*/  STG.E desc[UR12][R44.64+-0x400], R48 ;  /* 0xfffc00302c007986 */ /* 0x000fe8000c10190c */
[----:B------:R1:W-:Y:S01]  /*4900*/  STG.E desc[UR12][R20.64+-0x400], R49 ;  /* 0xfffc003114007986 */ /* 0x0003e2000c10190c */
[----:B0-----:R-:W-:-:S03]  /*4910*/  IMAD.WIDE R36, R39, 0x4, R4 ;  /* 0x0000000427247825 */ /* 0x001fc600078e0204 */
[----:B--2---:R-:W-:Y:S01]  /*4920*/  STG.E desc[UR12][R44.64], R46 ;  /* 0x0000002e2c007986 */ /* 0x004fe2000c10190c */
[----:B------:R-:W-:-:S03]  /*4930*/  IMAD.WIDE R38, R39, 0x4, R2 ;  /* 0x0000000427267825 */ /* 0x000fc600078e0202 */
[----:B------:R0:W-:Y:S01]  /*4940*/  STG.E desc[UR12][R20.64], R47 ;  /* 0x0000002f14007986 */ /* 0x0001e2000c10190c */
[----:B-1----:R-:W-:-:S03]  /*4950*/  VIADD R49, R41, 0x800 ;  /* 0x0000080029317836 */ /* 0x002fc60000000000 */
[----:B---3--:R1:W-:Y:S04]  /*4960*/  STG.E desc[UR12][R44.64+0x400], R6 ;  /* 0x000400062c007986 */ /* 0x0083e8000c10190c */
[----:B------:R2:W-:Y:S04]  /*4970*/  STG.E desc[UR12][R20.64+0x400], R7 ;  /* 0x0004000714007986 */ /* 0x0005e8000c10190c */
[----:B----4-:R-:W-:Y:S01]  /*4980*/  STG.E desc[UR12][R36.64+-0x800], R8 ;  /* 0xfff8000824007986 */ /* 0x010fe2000c10190c */
[----:B0-----:R-:W-:-:S03]  /*4990*/  IMAD.WIDE R46, R49, 0x4, R4 ;  /* 0x00000004312e7825 */ /* 0x001fc600078e0204 */
[----:B------:R0:W-:Y:S01]  /*49a0*/  STG.E desc[UR12][R38.64+-0x800], R9 ;  /* 0xfff8000926007986 */ /* 0x0001e2000c10190c */
[----:B-1----:R-:W-:-:S03]  /*49b0*/  IMAD.WIDE R44, R49, 0x4, R2 ;  /* 0x00000004312c7825 */ /* 0x002fc600078e0202 */
[----:B-----5:R1:W-:Y:S01]  /*49c0*/  STG.E desc[UR12][R36.64+-0x400], R10 ;  /* 0xfffc000a24007986 */ /* 0x0203e2000c10190c */
[C---:B--2---:R-:W-:Y:S02]  /*49d0*/  VIADD R21, R41.reuse, 0xc00 ;  /* 0x00000c0029157836 */ /* 0x044fe40000000000 */
[----:B------:R-:W-:Y:S01]  /*49e0*/  VIADD R41, R41, 0x1000 ;  /* 0x0000100029297836 */ /* 0x000fe20000000000 */
[----:B------:R1:W-:Y:S01]  /*49f0*/  STG.E desc[UR12][R38.64+-0x400], R11 ;  /* 0xfffc000b26007986 */ /* 0x0003e2000c10190c */
[----:B------:R-:W-:-:S03]  /*4a00*/  IMAD.WIDE R6, R21, 0x4, R4 ;  /* 0x0000000415067825 */ /* 0x000fc600078e0204 */
[----:B------:R1:W-:Y:S01]  /*4a10*/  STG.E desc[UR12][R36.64], R12 ;  /* 0x0000000c24007986 */ /* 0x0003e2000c10190c */
[----:B0-----:R-:W-:-:S03]  /*4a20*/  IMAD.WIDE R8, R21, 0x4, R2 ;  /* 0x0000000415087825 */ /* 0x001fc600078e0202 */
        /* <DEDUP_REMOVED lines=19> */
[----:B------:R-:W-:Y:S05]  /*4b60*/  @!P1 BRA `(.L_x_797) ;  /* 0xfffffffc00009947 */ /* 0x000fea000383ffff */
.L_x_796:
[----:B------:R-:W-:Y:S05]  /*4b70*/  BSYNC.RECONVERGENT B0 ;  /* 0x0000000000007941 */ /* 0x000fea0003800200 */
.L_x_795:
[----:B-1----:R-:W-:Y:S01]  /*4b80*/  IMAD.IADD R6, R19, 0x1, -R0 ;  /* 0x0000000113067824 */ /* 0x002fe200078e0a00 */
[----:B------:R-:W-:Y:S04]  /*4b90*/  BSSY.RECONVERGENT B0, `(.L_x_798) ;  /* 0x0000024000007945 */ /* 0x000fe80003800200 */
[----:B------:R-:W-:-:S13]  /*4ba0*/  ISETP.GT.AND P1, PT, R6, 0x400, PT ;  /* 0x000004000600780c */ /* 0x000fda0003f24270 */
[----:B------:R-:W-:Y:S05]  /*4bb0*/  @!P1 BRA `(.L_x_799) ;  /* 0x0000000000849947 */ /* 0x000fea0003800000 */
[----:B------:R-:W0:Y:S01]  /*4bc0*/  LDS.64 R14, [R18+-0x1000] ;  /* 0xfff00000120e7984 */ /* 0x000e220000000a00 */
[C---:B------:R-:W-:Y:S01]  /*4bd0*/  IMAD.WIDE R6, R41.reuse, 0x4, R4 ;  /* 0x0000000429067825 */ /* 0x040fe200078e0204 */
[----:B------:R-:W-:Y:S02]  /*4be0*/  PLOP3.LUT P0, PT, PT, PT, PT, 0x8, 0x80 ;  /* 0x000000000080781c */ /* 0x000fe40003f0e170 */
[----:B------:R-:W1:Y:S01]  /*4bf0*/  LDS.64 R16, [R18+-0x800] ;  /* 0xfff8000012107984 */ /* 0x000e620000000a00 */
[----:B------:R-:W-:-:S03]  /*4c00*/  IMAD.WIDE R8, R41, 0x4, R2 ;  /* 0x0000000429087825 */ /* 0x000fc600078e0202 */
[----:B------:R-:W2:Y:S01]  /*4c10*/  LDS.64 R20, [R18] ;  /* 0x0000000012147984 */ /* 0x000ea20000000a00 */
[----:B------:R-:W-:Y:S02]  /*4c20*/  VIADD R13, R41, 0x400 ;  /* 0x00000400290d7836 */ /* 0x000fe40000000000 */
[----:B------:R-:W-:Y:S01]  /*4c30*/  VIADD R0, R0, 0x800 ;  /* 0x0000080000007836 */ /* 0x000fe20000000000 */
[----:B------:R-:W3:Y:S01]  /*4c40*/  LDS.64 R22, [R18+0x800] ;  /* 0x0008000012167984 */ /* 0x000ee20000000a00 */
[----:B------:R-:W-:-:S03]  /*4c50*/  IMAD.WIDE R10, R13, 0x4, R4 ;  /* 0x000000040d0a7825 */ /* 0x000fc600078e0204 */
[----:B------:R-:W4:Y:S01]  /*4c60*/  LDS.64 R24, [R18+0x1000] ;  /* 0x0010000012187984 */ /* 0x000f220000000a00 */
[----:B------:R-:W-:-:S03]  /*4c70*/  IMAD.WIDE R12, R13, 0x4, R2 ;  /* 0x000000040d0c7825 */ /* 0x000fc600078e0202 */
[----:B------:R-:W5:Y:S01]  /*4c80*/  LDS.64 R26, [R18+0x1800] ;  /* 0x00180000121a7984 */ /* 0x000f620000000a00 */
[----:B------:R-:W-:-:S03]  /*4c90*/  VIADD R41, R41, 0x800 ;  /* 0x0000080029297836 */ /* 0x000fc60000000000 */
[----:B------:R-:W5:Y:S04]  /*4ca0*/  LDS.64 R28, [R18+0x2000] ;  /* 0x00200000121c7984 */ /* 0x000f680000000a00 */
[----:B------:R0:W5:Y:S02]  /*4cb0*/  LDS.64 R30, [R18+0x2800] ;  /* 0x00280000121e7984 */ /* 0x0001640000000a00 */
[----:B0-----:R-:W-:Y:S02]  /*4cc0*/  VIADD R18, R18, 0x4000 ;  /* 0x0000400012127836 */ /* 0x001fe40000000000 */
[----:B------:R0:W-:Y:S04]  /*4cd0*/  STG.E desc[UR12][R6.64+-0x800], R14 ;  /* 0xfff8000e06007986 */ /* 0x0001e8000c10190c */
[----:B------:R0:W-:Y:S04]  /*4ce0*/  STG.E desc[UR12][R8.64+-0x800], R15 ;  /* 0xfff8000f08007986 */ /* 0x0001e8000c10190c */
[----:B-1----:R0:W-:Y:S04]  /*4cf0*/  STG.E desc[UR12][R6.64+-0x400], R16 ;  /* 0xfffc001006007986 */ /* 0x0021e8000c10190c */
[----:B------:R0:W-:Y:S04]  /*4d00*/  STG.E desc[UR12][R8.64+-0x400], R17 ;  /* 0xfffc001108007986 */ /* 0x0001e8000c10190c */
[----:B--2---:R0:W-:Y:S04]  /*4d10*/  STG.E desc[UR12][R6.64], R20 ;  /* 0x0000001406007986 */ /* 0x0041e8000c10190c */
[----:B------:R0:W-:Y:S04]  /*4d20*/  STG.E desc[UR12][R8.64], R21 ;  /* 0x0000001508007986 */ /* 0x0001e8000c10190c */
[----:B---3--:R0:W-:Y:S04]  /*4d30*/  STG.E desc[UR12][R6.64+0x400], R22 ;  /* 0x0004001606007986 */ /* 0x0081e8000c10190c */
[----:B------:R0:W-:Y:S04]  /*4d40*/  STG.E desc[UR12][R8.64+0x400], R23 ;  /* 0x0004001708007986 */ /* 0x0001e8000c10190c */
[----:B----4-:R0:W-:Y:S04]  /*4d50*/  STG.E desc[UR12][R10.64+-0x800], R24 ;  /* 0xfff800180a007986 */ /* 0x0101e8000c10190c */
[----:B------:R0:W-:Y:S04]  /*4d60*/  STG.E desc[UR12][R12.64+-0x800], R25 ;  /* 0xfff800190c007986 */ /* 0x0001e8000c10190c */
[----:B-----5:R0:W-:Y:S04]  /*4d70*/  STG.E desc[UR12][R10.64+-0x400], R26 ;  /* 0xfffc001a0a007986 */ /* 0x0201e8000c10190c */
[----:B------:R0:W-:Y:S04]  /*4d80*/  STG.E desc[UR12][R12.64+-0x400], R27 ;  /* 0xfffc001b0c007986 */ /* 0x0001e8000c10190c */
[----:B------:R0:W-:Y:S04]  /*4d90*/  STG.E desc[UR12][R10.64], R28 ;  /* 0x0000001c0a007986 */ /* 0x0001e8000c10190c */
[----:B------:R0:W-:Y:S04]  /*4da0*/  STG.E desc[UR12][R12.64], R29 ;  /* 0x0000001d0c007986 */ /* 0x0001e8000c10190c */
[----:B------:R0:W-:Y:S04]  /*4db0*/  STG.E desc[UR12][R10.64+0x400], R30 ;  /* 0x0004001e0a007986 */ /* 0x0001e8000c10190c */
[----:B------:R0:W-:Y:S02]  /*4dc0*/  STG.E desc[UR12][R12.64+0x400], R31 ;  /* 0x0004001f0c007986 */ /* 0x0001e4000c10190c */
.L_x_799:
[----:B------:R-:W-:Y:S05]  /*4dd0*/  BSYNC.RECONVERGENT B0 ;  /* 0x0000000000007941 */ /* 0x000fea0003800200 */
.L_x_798:
[----:B------:R-:W-:-:S13]  /*4de0*/  ISETP.LT.OR P0, PT, R0, R19, P0 ;  /* 0x000000130000720c */ /* 0x000fda0000701670 */
[----:B------:R-:W-:Y:S05]  /*4df0*/  @!P0 EXIT ;  /* 0x000000000000894d */ /* 0x000fea0003800000 */
[----:B0-----:R-:W0:Y:S01]  /*4e00*/  LDS.64 R6, [R18+-0x1000] ;  /* 0xfff0000012067984 */ /* 0x001e220000000a00 */
[----:B------:R-:W-:-:S03]  /*4e10*/  IMAD.WIDE R4, R41, 0x4, R4 ;  /* 0x0000000429047825 */ /* 0x000fc600078e0204 */
[----:B------:R-:W1:Y:S01]  /*4e20*/  LDS.64 R8, [R18+-0x800] ;  /* 0xfff8000012087984 */ /* 0x000e620000000a00 */
[----:B------:R-:W-:-:S03]  /*4e30*/  IMAD.WIDE R2, R41, 0x4, R2 ;  /* 0x0000000429027825 */ /* 0x000fc600078e0202 */
[----:B------:R-:W2:Y:S04]  /*4e40*/  LDS.64 R10, [R18] ;  /* 0x00000000120a7984 */ /* 0x000ea80000000a00 */
[----:B------:R-:W3:Y:S04]  /*4e50*/  LDS.64 R12, [R18+0x800] ;  /* 0x00080000120c7984 */ /* 0x000ee80000000a00 */
[----:B0-----:R-:W-:Y:S04]  /*4e60*/  STG.E desc[UR12][R4.64+-0x800], R6 ;  /* 0xfff8000604007986 */ /* 0x001fe8000c10190c */
[----:B------:R-:W-:Y:S04]  /*4e70*/  STG.E desc[UR12][R2.64+-0x800], R7 ;  /* 0xfff8000702007986 */ /* 0x000fe8000c10190c */
[----:B-1----:R-:W-:Y:S04]  /*4e80*/  STG.E desc[UR12][R4.64+-0x400], R8 ;  /* 0xfffc000804007986 */ /* 0x002fe8000c10190c */
[----:B------:R-:W-:Y:S04]  /*4e90*/  STG.E desc[UR12][R2.64+-0x400], R9 ;  /* 0xfffc000902007986 */ /* 0x000fe8000c10190c */
[----:B--2---:R-:W-:Y:S04]  /*4ea0*/  STG.E desc[UR12][R4.64], R10 ;  /* 0x0000000a04007986 */ /* 0x004fe8000c10190c */
[----:B------:R-:W-:Y:S04]  /*4eb0*/  STG.E desc[UR12][R2.64], R11 ;  /* 0x0000000b02007986 */ /* 0x000fe8000c10190c */
[----:B---3--:R-:W-:Y:S04]  /*4ec0*/  STG.E desc[UR12][R4.64+0x400], R12 ;  /* 0x0004000c04007986 */ /* 0x008fe8000c10190c */
[----:B------:R-:W-:Y:S01]  /*4ed0*/  STG.E desc[UR12][R2.64+0x400], R13 ;  /* 0x0004000d02007986 */ /* 0x000fe2000c10190c */
[----:B------:R-:W-:Y:S05]  /*4ee0*/  EXIT ;  /* 0x000000000000794d */ /* 0x000fea0003800000 */
.L_x_791:
[----:B------:R-:W0:Y:S01]  /*4ef0*/  LDC.64 R38, c[0x0][0x390] ;  /* 0x0000e400ff267b82 */ /* 0x000e220000000a00 */
[----:B------:R-:W-:Y:S02]  /*4f00*/  ISETP.NE.AND P0, PT, R34, R32, PT ;  /* 0x000000202200720c */ /* 0x000fe40003f05270 */
[----:B------:R-:W-:Y:S02]  /*4f10*/  ISETP.NE.AND P2, PT, R30, R28, PT ;  /* 0x0000001c1e00720c */ /* 0x000fe40003f45270 */
[----:B------:R-:W-:Y:S02]  /*4f20*/  ISETP.NE.AND P1, PT, R32, R30, PT ;  /* 0x0000001e2000720c */ /* 0x000fe40003f25270 */
[----:B------:R-:W-:Y:S01]  /*4f30*/  ISETP.NE.AND P3, PT, R6, R4, PT ;  /* 0x000000040600720c */ /* 0x000fe20003f65270 */
[----:B------:R-:W1:Y:S01]  /*4f40*/  LDC.64 R26, c[0x0][0x398] ;  /* 0x0000e600ff1a7b82 */ /* 0x000e620000000a00 */
[----:B------:R-:W-:Y:S02]  /*4f50*/  ISETP.NE.AND P4, PT, R4, R2, PT ;  /* 0x000000020400720c */ /* 0x000fe40003f85270 */
[----:B------:R-:W-:-:S05]  /*4f60*/  ISETP.NE.AND P5, PT, R2, R37, PT ;  /* 0x000000250200720c */ /* 0x000fca0003fa5270 */
[----:B------:R-:W2:Y:S08]  /*4f70*/  LDC.64 R20, c[0x0][0x398] ;  /* 0x0000e600ff147b82 */ /* 0x000eb00000000a00 */
[----:B------:R-:W3:Y:S01]  /*4f80*/  LDC.64 R24, c[0x0][0x390] ;  /* 0x0000e400ff187b82 */ /* 0x000ee20000000a00 */
[----:B0-----:R-:W-:-:S05]  /*4f90*/  @P0 IMAD.WIDE R38, R43, 0x4, R38 ;  /* 0x000000042b260825 */ /* 0x001fca00078e0226 */
[----:B------:R-:W-:Y:S02]  /*4fa0*/  @P0 STG.E desc[UR12][R38.64], R34 ;  /* 0x0000002226000986 */ /* 0x000fe4000c10190c */
[----:B------:R-:W0:Y:S01]  /*4fb0*/  LDC.64 R22, c[0x0][0x398] ;  /* 0x0000e600ff167b82 */ /* 0x000e220000000a00 */
[----:B-1----:R-:W-:-:S05]  /*4fc0*/  @P0 IMAD.WIDE R26, R43, 0x4, R26 ;  /* 0x000000042b1a0825 */ /* 0x002fca00078e021a */
[----:B------:R-:W-:Y:S01]  /*4fd0*/  @P0 STG.E desc[UR12][R26.64], R35 ;  /* 0x000000231a000986 */ /* 0x000fe2000c10190c */
[----:B------:R-:W-:Y:S01]  /*4fe0*/  ISETP.NE.AND P0, PT, R28, R10, PT ;  /* 0x0000000a1c00720c */ /* 0x000fe20003f05270 */
[----:B------:R-:W1:Y:S01]  /*4ff0*/  LDC.64 R18, c[0x0][0x390] ;  /* 0x0000e400ff127b82 */ /* 0x000e620000000a00 */
[----:B--2---:R-:W-:-:S04]  /*5000*/  @P2 IMAD.WIDE R50, R13, 0x4, R20 ;  /* 0x000000040d322825 */ /* 0x004fc800078e0214 */
[----:B---3--:R-:W-:-:S03]  /*5010*/  @P1 IMAD.WIDE R24, R41, 0x4, R24 ;  /* 0x0000000429181825 */ /* 0x008fc600078e0218 */
[----:B------:R-:W2:Y:S02]  /*5020*/  LDC.64 R20, c[0x0][0x390] ;  /* 0x0000e400ff147b82 */ /* 0x000ea40000000a00 */
[----:B------:R3:W-:Y:S01]  /*5030*/  @P1 STG.E desc[UR12][R24.64], R32 ;  /* 0x0000002018001986 */ /* 0x0007e2000c10190c */
[----:B0-----:R-:W-:-:S05]  /*5040*/  @P1 IMAD.WIDE R22, R41, 0x4, R22 ;  /* 0x0000000429161825 */ /* 0x001fca00078e0216 */
[----:B------:R-:W0:Y:S01]  /*5050*/  LDC.64 R46, c[0x0][0x390] ;  /* 0x0000e400ff2e7b82 */ /* 0x000e220000000a00 */
[----:B------:R4:W-:Y:S01]  /*5060*/  @P1 STG.E desc[UR12][R22.64], R33 ;  /* 0x0000002116001986 */ /* 0x0009e2000c10190c */
[----:B------:R-:W-:Y:S01]  /*5070*/  ISETP.NE.AND P1, PT, R10, R8, PT ;  /* 0x000000080a00720c */ /* 0x000fe20003f25270 */
[----:B-1----:R-:W-:-:S05]  /*5080*/  @P2 IMAD.WIDE R18, R13, 0x4, R18 ;  /* 0x000000040d122825 */ /* 0x002fca00078e0212 */
[----:B------:R-:W1:Y:S01]  /*5090*/  LDC.64 R40, c[0x0][0x398] ;  /* 0x0000e600ff287b82 */ /* 0x000e620000000a00 */
[----:B------:R4:W-:Y:S07]  /*50a0*/  @P2 STG.E desc[UR12][R18.64], R30 ;  /* 0x0000001e12002986 */ /* 0x0009ee000c10190c */
[----:B------:R-:W5:Y:S01]  /*50b0*/  LDC.64 R44, c[0x0][0x398] ;  /* 0x0000e600ff2c7b82 */ /* 0x000f620000000a00 */
[----:B------:R4:W-:Y:S01]  /*50c0*/  @P2 STG.E desc[UR12][R50.64], R31 ;  /* 0x0000001f32002986 */ /* 0x0009e2000c10190c */
[----:B------:R-:W-:Y:S01]  /*50d0*/  ISETP.NE.AND P2, PT, R8, R6, PT ;  /* 0x000000060800720c */ /* 0x000fe20003f45270 */
[----:B--2---:R-:W-:-:S05]  /*50e0*/  @P0 IMAD.WIDE R20, R12, 0x4, R20 ;  /* 0x000000040c140825 */ /* 0x004fca00078e0214 */
[----:B------:R-:W2:Y:S01]  /*50f0*/  LDC.64 R42, c[0x0][0x390] ;  /* 0x0000e400ff2a7b82 */ /* 0x000ea20000000a00 */
[----:B0-----:R-:W-:Y:S01]  /*5100*/  @P1 IMAD.WIDE R46, R14, 0x4, R46 ;  /* 0x000000040e2e1825 */ /* 0x001fe200078e022e */
[----:B------:R4:W-:Y:S06]  /*5110*/  @P0 STG.E desc[UR12][R20.64], R28 ;  /* 0x0000001c14000986 */ /* 0x0009ec000c10190c */
[----:B------:R-:W0:Y:S01]  /*5120*/  LDC.64 R48, c[0x0][0x398] ;  /* 0x0000e600ff307b82 */ /* 0x000e220000000a00 */
[----:B-1----:R-:W-:-:S05]  /*5130*/  @P0 IMAD.WIDE R40, R12, 0x4, R40 ;  /* 0x000000040c280825 */ /* 0x002fca00078e0228 */
[----:B------:R4:W-:Y:S02]  /*5140*/  @P0 STG.E desc[UR12][R40.64], R29 ;  /* 0x0000001d28000986 */ /* 0x0009e4000c10190c */
[----:B---3--:R-:W1:Y:S01]  /*5150*/  LDC.64 R24, c[0x0][0x390] ;  /* 0x0000e400ff187b82 */ /* 0x008e620000000a00 */
[----:B-----5:R-:W-:Y:S01]  /*5160*/  @P1 IMAD.WIDE R44, R14, 0x4, R44 ;  /* 0x000000040e2c1825 */ /* 0x020fe200078e022c */
[----:B------:R4:W-:Y:S04]  /*5170*/  @P1 STG.E desc[UR12][R46.64], R10 ;  /* 0x0000000a2e001986 */ /* 0x0009e8000c10190c */
[----:B------:R4:W-:Y:S02]  /*5180*/  @P1 STG.E desc[UR12][R44.64], R11 ;  /* 0x0000000b2c001986 */ /* 0x0009e4000c10190c */
[----:B------:R-:W3:Y:S01]  /*5190*/  LDC.64 R26, c[0x0][0x398] ;  /* 0x0000e600ff1a7b82 */ /* 0x000ee20000000a00 */
[----:B--2---:R-:W-:-:S05]  /*51a0*/  @P2 IMAD.WIDE R42, R15, 0x4, R42 ;  /* 0x000000040f2a2825 */ /* 0x004fca00078e022a */
[----:B------:R4:W-:Y:S02]  /*51b0*/  @P2 STG.E desc[UR12][R42.64], R8 ;  /* 0x000000082a002986 */ /* 0x0009e4000c10190c */
[----:B------:R-:W2:Y:S01]  /*51c0*/  LDC.64 R34, c[0x0][0x390] ;  /* 0x0000e400ff227b82 */ /* 0x000ea20000000a00 */
[----:B0-----:R-:W-:-:S05]  /*51d0*/  @P2 IMAD.WIDE R48, R15, 0x4, R48 ;  /* 0x000000040f302825 */ /* 0x001fca00078e0230 */
[----:B------:R4:W-:Y:S02]  /*51e0*/  @P2 STG.E desc[UR12][R48.64], R9 ;  /* 0x0000000930002986 */ /* 0x0009e4000c10190c */
[----:B------:R-:W0:Y:S01]  /*51f0*/  LDC.64 R38, c[0x0][0x398] ;  /* 0x0000e600ff267b82 */ /* 0x000e220000000a00 */
[----:B-1----:R-:W-:-:S05]  /*5200*/  @P3 IMAD.WIDE R24, R16, 0x4, R24 ;  /* 0x0000000410183825 */ /* 0x002fca00078e0218 */
[----:B------:R4:W-:Y:S01]  /*5210*/  @P3 STG.E desc[UR12][R24.64], R6 ;  /* 0x0000000618003986 */ /* 0x0009e2000c10190c */
[----:B---3--:R-:W-:-:S05]  /*5220*/  @P3 IMAD.WIDE R26, R16, 0x4, R26 ;  /* 0x00000004101a3825 */ /* 0x008fca00078e021a */
[----:B------:R4:W-:Y:S01]  /*5230*/  @P3 STG.E desc[UR12][R26.64], R7 ;  /* 0x000000071a003986 */ /* 0x0009e2000c10190c */
[----:B--2---:R-:W-:-:S05]  /*5240*/  @P4 IMAD.WIDE R34, R17, 0x4, R34 ;  /* 0x0000000411224825 */ /* 0x004fca00078e0222 */
[----:B------:R4:W-:Y:S01]  /*5250*/  @P4 STG.E desc[UR12][R34.64], R4 ;  /* 0x0000000422004986 */ /* 0x0009e2000c10190c */
[----:B0-----:R-:W-:-:S05]  /*5260*/  @P4 IMAD.WIDE R38, R17, 0x4, R38 ;  /* 0x0000000411264825 */ /* 0x001fca00078e0226 */
[----:B------:R4:W-:Y:S01]  /*5270*/  @P4 STG.E desc[UR12][R38.64], R5 ;  /* 0x0000000526004986 */ /* 0x0009e2000c10190c */
[----:B------:R-:W-:Y:S05]  /*5280*/  @!P5 EXIT ;  /* 0x000000000000d94d */ /* 0x000fea0003800000 */
[----:B----4-:R-:W0:Y:S08]  /*5290*/  LDC.64 R4, c[0x0][0x390] ;  /* 0x0000e400ff047b82 */ /* 0x010e300000000a00 */
[----:B------:R-:W1:Y:S01]  /*52a0*/  LDC.64 R6, c[0x0][0x398] ;  /* 0x0000e600ff067b82 */ /* 0x000e620000000a00 */
[----:B0-----:R-:W-:-:S05]  /*52b0*/  IMAD.WIDE R4, R36, 0x4, R4 ;  /* 0x0000000424047825 */ /* 0x001fca00078e0204 */
[----:B------:R-:W-:Y:S01]  /*52c0*/  STG.E desc[UR12][R4.64], R2 ;  /* 0x0000000204007986 */ /* 0x000fe2000c10190c */
[----:B-1----:R-:W-:-:S05]  /*52d0*/  IMAD.WIDE R36, R36, 0x4, R6 ;  /* 0x0000000424247825 */ /* 0x002fca00078e0206 */
[----:B------:R-:W-:Y:S01]  /*52e0*/  STG.E desc[UR12][R36.64], R3 ;  /* 0x0000000324007986 */ /* 0x000fe2000c10190c */
[----:B------:R-:W-:Y:S05]  /*52f0*/  EXIT ;  /* 0x000000000000794d */ /* 0x000fea0003800000 */
.L_x_767:
[----:B------:R-:W-:-:S13]  /*5300*/  ISETP.GE.AND P0, PT, R38, 0x1, PT ;  /* 0x000000012600780c */ /* 0x000fda0003f06270 */
[----:B------:R-:W-:Y:S05]  /*5310*/  @!P0 EXIT ;  /* 0x000000000000894d */ /* 0x000fea0003800000 */
[----:B------:R-:W-:-:S13]  /*5320*/  ISETP.NE.AND P0, PT, R39, RZ, PT ;  /* 0x000000ff2700720c */ /* 0x000fda0003f05270 */
[----:B------:R-:W-:Y:S05]  /*5330*/  @P0 BRA `(.L_x_800) ;  /* 0x0000002400b40947 */ /* 0x000fea0003800000 */
        /* <DEDUP_REMOVED lines=10> */
[C---:B------:R-:W-:Y:S01]  /*53e0*/  VIADD R15, R7.reuse, 0x60 ;  /* 0x00000060070f7836 */ /* 0x040fe20000000000 */
[CC--:B------:R-:W-:Y:S01]  /*53f0*/  ISETP.GE.U32.AND P1, PT, R7.reuse, R38.reuse, PT ;  /* 0x000000260700720c */ /* 0x0c0fe20003f26070 */
[C---:B------:R-:W-:Y:S02]  /*5400*/  VIADD R3, R7.reuse, 0x20 ;  /* 0x0000002007037836 */ /* 0x040fe40000000000 */
[----:B------:R-:W-:Y:S01]  /*5410*/  IMAD.SHL.U32 R17, R7, 0x4, RZ ;  /* 0x0000000407117824 */ /* 0x000fe200078e00ff */
[-C--:B------:R-:W-:Y:S01]  /*5420*/  ISETP.GE.U32.AND P4, PT, R15, R38.reuse, PT ;  /* 0x000000260f00720c */ /* 0x080fe20003f86070 */
[----:B------:R-:W-:Y:S01]  /*5430*/  VIADD R13, R7, 0x40 ;  /* 0x00000040070d7836 */ /* 0x000fe20000000000 */
[-C--:B------:R-:W-:Y:S01]  /*5440*/  ISETP.GE.U32.AND P5, PT, R3, R38.reuse, PT ;  /* 0x000000260300720c */ /* 0x080fe20003fa6070 */
[C---:B------:R-:W-:Y:S01]  /*5450*/  VIADD R15, R7.reuse, 0xa0 ;  /* 0x000000a0070f7836 */ /* 0x040fe20000000000 */
[----:B------:R-:W-:Y:S01]  /*5460*/  IADD3 R2, P6, PT, R10, R17, RZ ;  /* 0x000000110a027210 */ /* 0x000fe20007fde0ff */
[----:B------:R-:W-:Y:S01]  /*5470*/  VIADD R3, R7, 0x80 ;  /* 0x0000008007037836 */ /* 0x000fe20000000000 */
[----:B------:R-:W-:-:S02]  /*5480*/  ISETP.GE.U32.AND P0, PT, R13, R38, PT ;  /* 0x000000260d00720c */ /* 0x000fc40003f06070 */
[-C--:B------:R-:W-:Y:S01]  /*5490*/  ISETP.GE.U32.AND P2, PT, R15, R38.reuse, PT ;  /* 0x000000260f00720c */ /* 0x080fe20003f46070 */
[----:B------:R-:W-:Y:S01]  /*54a0*/  @!P1 IMAD.WIDE.U32 R12, R7, 0x4, R10 ;  /* 0x00000004070c9825 */ /* 0x000fe200078e000a */
[----:B------:R-:W-:-:S03]  /*54b0*/  ISETP.GE.U32.AND P3, PT, R3, R38, PT ;  /* 0x000000260300720c */ /* 0x000fc60003f66070 */
[----:B------:R-:W-:-:S04]  /*54c0*/  @!P1 IMAD.WIDE.U32 R14, R7, 0x4, R8 ;  /* 0x00000004070e9825 */ /* 0x000fc800078e0008 */
[----:B------:R-:W-:Y:S02]  /*54d0*/  VIADD R19, R7, 0xc0 ;  /* 0x000000c007137836 */ /* 0x000fe40000000000 */
[----:B------:R-:W-:Y:S01]  /*54e0*/  IMAD.X R3, RZ, RZ, R11, P6 ;  /* 0x000000ffff037224 */ /* 0x000fe200030e060b */
[----:B0-----:R-:W-:Y:S01]  /*54f0*/  IADD3 R8, P6, PT, R17, R8, RZ ;  /* 0x0000000811087210 */ /* 0x001fe20007fde0ff */
[C---:B------:R-:W-:Y:S02]  /*5500*/  VIADD R21, R7.reuse, 0xe0 ;  /* 0x000000e007157836 */ /* 0x040fe40000000000 */
[----:B------:R-:W-:Y:S02]  /*5510*/  VIADD R7, R7, 0x100 ;  /* 0x0000010007077836 */ /* 0x000fe40000000000 */
[----:B------:R-:W-:Y:S01]  /*5520*/  IMAD.X R9, RZ, RZ, R9, P6 ;  /* 0x000000ffff097224 */ /* 0x000fe200030e0609 */
[----:B------:R-:W-:Y:S01]  /*5530*/  ISETP.GE.U32.AND P6, PT, R21, R38, PT ;  /* 0x000000261500720c */ /* 0x000fe20003fc6070 */
[----:B--2---:R-:W-:-:S02]  /*5540*/  IMAD.MOV.U32 R11, RZ, RZ, R6 ;  /* 0x000000ffff0b7224 */ /* 0x004fc400078e0006 */
[----:B------:R0:W2:Y:S02]  /*5550*/  @!P1 LDG.E.CONSTANT R6, desc[UR12][R12.64] ;  /* 0x0000000c0c069981 */ /* 0x0000a4000c1e9900 */
[----:B------:R-:W-:Y:S02]  /*5560*/  IMAD.MOV.U32 R16, RZ, RZ, R11 ;  /* 0x000000ffff107224 */ /* 0x000fe400078e000b */
[----:B---3--:R-:W-:Y:S02]  /*5570*/  IMAD.MOV.U32 R10, RZ, RZ, R5 ;  /* 0x000000ffff0a7224 */ /* 0x008fe400078e0005 */
[----:B------:R1:W3:Y:S01]  /*5580*/  @!P1 LDG.E.CONSTANT R5, desc[UR12][R14.64] ;  /* 0x0000000c0e059981 */ /* 0x0002e2000c1e9900 */
[-C--:B------:R-:W-:Y:S01]  /*5590*/  ISETP.GE.U32.AND P1, PT, R19, R38.reuse, PT ;  /* 0x000000261300720c */ /* 0x080fe20003f26070 */
[----:B------:R-:W-:Y:S02]  /*55a0*/  IMAD.MOV.U32 R19, RZ, RZ, R10 ;  /* 0x000000ffff137224 */ /* 0x000fe400078e000a */
[----:B------:R-:W4:Y:S04]  /*55b0*/  @!P5 LDG.E.CONSTANT R16, desc[UR12][R2.64+0x80] ;  /* 0x0000800c0210d981 */ /* 0x000f28000c1e9900 */
[----:B------:R-:W5:Y:S01]  /*55c0*/  @!P5 LDG.E.CONSTANT R19, desc[UR12][R8.64+0x80] ;  /* 0x0000800c0813d981 */ /* 0x000f62000c1e9900 */
[----:B------:R-:W-:Y:S01]  /*55d0*/  ISETP.GE.U32.AND P5, PT, R7, R38, PT ;  /* 0x000000260700720c */ /* 0x000fe20003fa6070 */
[----:B0-----:R-:W-:-:S02]  /*55e0*/  IMAD.MOV.U32 R12, RZ, RZ, R11 ;  /* 0x000000ffff0c7224 */ /* 0x001fc400078e000b */
[--C-:B------:R-:W-:Y:S02]  /*55f0*/  IMAD.MOV.U32 R13, RZ, RZ, R11.reuse ;  /* 0x000000ffff0d7224 */ /* 0x100fe400078e000b */
[--C-:B-1----:R-:W-:Y:S02]  /*5600*/  IMAD.MOV.U32 R14, RZ, RZ, R11.reuse ;  /* 0x000000ffff0e7224 */ /* 0x102fe400078e000b */
        /* <DEDUP_REMOVED lines=23> */
[----:B------:R-:W0:Y:S01]  /*5780*/  S2R R7, SR_LANEID ;  /* 0x0000000000077919 */ /* 0x000e220000000000 */
[----:B------:R-:W1:Y:S01]  /*5790*/  S2UR UR5, SR_CgaCtaId ;  /* 0x00000000000579c3 */ /* 0x000e620000008800 */
[----:B------:R-:W-:Y:S01]  /*57a0*/  SHF.R.U32.HI R46, RZ, 0x5, R0 ;  /* 0x00000005ff2e7819 */ /* 0x000fe20000011600 */
[----:B------:R-:W-:-:S02]  /*57b0*/  UMOV UR4, 0x400 ;  /* 0x0000040000047882 */ /* 0x000fc40000000000 */
[----:B-1----:R-:W-:Y:S02]  /*57c0*/  ULEA UR4, UR5, UR4, 0x18 ;  /* 0x0000000405047291 */ /* 0x002fe4000f8ec0ff */
[----:B0-----:R-:W-:-:S05]  /*57d0*/  IMAD R2, R46, 0x120, R7 ;  /* 0x000001202e027824 */ /* 0x001fca00078e0207 */
[----:B------:R-:W-:-:S05]  /*57e0*/  LEA R2, R2, UR4, 0x2 ;  /* 0x0000000402027c11 */ /* 0x000fca000f8e10ff */
[----:B------:R-:W-:Y:S01]  /*57f0*/  IMAD R8, R7, 0x20, R2 ;  /* 0x0000002007087824 */ /* 0x000fe200078e0202 */
[C---:B------:R-:W-:Y:S01]  /*5800*/  ISETP.NE.AND P3, PT, R0.reuse, RZ, PT ;  /* 0x000000ff0000720c */ /* 0x040fe20003f65270 */
[----:B------:R-:W-:-:S05]  /*5810*/  IMAD R9, R0, 0x9, RZ ;  /* 0x0000000900097824 */ /* 0x000fca00078e02ff */
[----:B------:R-:W-:Y:S01]  /*5820*/  ISETP.NE.AND P2, PT, R9, R38, PT ;  /* 0x000000260900720c */ /* 0x000fe20003f45270 */
[----:B--2---:R-:W-:Y:S04]  /*5830*/  STS [R2], R6 ;  /* 0x0000000602007388 */ /* 0x004fe80000000800 */
[----:B----4-:R-:W-:Y:S04]  /*5840*/  STS [R2+0x80], R16 ;  /* 0x0000801002007388 */ /* 0x010fe80000000800 */
[----:B---3--:R0:W-:Y:S04]  /*5850*/  STS [R2+0x100], R12 ;  /* 0x0001000c02007388 */ /* 0x0081e80000000800 */
[----:B-----5:R-:W-:Y:S04]  /*5860*/  STS [R2+0x180], R13 ;  /* 0x0001800d02007388 */ /* 0x020fe80000000800 */
[----:B------:R-:W-:Y:S04]  /*5870*/  STS [R2+0x200], R14 ;  /* 0x0002000e02007388 */ /* 0x000fe80000000800 */
[----:B------:R-:W-:Y:S04]  /*5880*/  STS [R2+0x280], R15 ;  /* 0x0002800f02007388 */ /* 0x000fe80000000800 */
[----:B------:R-:W-:Y:S04]  /*5890*/  STS [R2+0x300], R17 ;  /* 0x0003001102007388 */ /* 0x000fe80000000800 */
[----:B------:R-:W-:Y:S04]  /*58a0*/  STS [R2+0x380], R18 ;  /* 0x0003801202007388 */ /* 0x000fe80000000800 */
[----:B------:R-:W-:Y:S01]  /*58b0*/  STS [R2+0x400], R11 ;  /* 0x0004000b02007388 */ /* 0x000fe20000000800 */
[----:B------:R-:W-:-:S03]  /*58c0*/  NOP ;  /* 0x0000000000007918 */ /* 0x000fc60000000000 */
[----:B------:R-:W1:Y:S04]  /*58d0*/  LDS R3, [R8+0x20] ;  /* 0x0000200008037984 */ /* 0x000e680000000800 */
[----:B------:R-:W-:Y:S04]  /*58e0*/  LDS R6, [R8] ;  /* 0x0000000008067984 */ /* 0x000fe80000000800 */
        /* <DEDUP_REMOVED lines=8> */
[----:B0-----:R-:W-:-:S05]  /*5970*/  LEA R12, R0, UR4, 0x2 ;  /* 0x00000004000c7c11 */ /* 0x001fca000f8e10ff */
[----:B------:R-:W-:Y:S04]  /*5980*/  STS [R2], R5 ;  /* 0x0000000502007388 */ /* 0x000fe80000000800 */
[----:B------:R-:W-:Y:S04]  /*5990*/  STS [R2+0x80], R19 ;  /* 0x0000801302007388 */ /* 0x000fe80000000800 */
        /* <DEDUP_REMOVED lines=8> */
[----:B------:R-:W4:Y:S04]  /*5a20*/  LDS R44, [R8] ;  /* 0x00000000082c7984 */ /* 0x000f280000000800 */
[----:B------:R-:W5:Y:S04]  /*5a30*/  LDS R25, [R8+0x4] ;  /* 0x0000040008197984 */ /* 0x000f680000000800 */
        /* <DEDUP_REMOVED lines=8> */
[----:B-1----:R-:W-:Y:S02]  /*5ac0*/  STS [R12+0x47c], R3 ;  /* 0x00047c030c007388 */ /* 0x002fe40000000800 */
[----:B------:R-:W-:Y:S06]  /*5ad0*/  BAR.SYNC.DEFER_BLOCKING 0x0 ;  /* 0x0000000000007b1d */ /* 0x000fec0000010000 */
[----:B------:R-:W1:Y:S01]  /*5ae0*/  @P3 LDS R4, [R12+0x478] ;  /* 0x000478000c043984 */ /* 0x000e620000000800 */
[----:B------:R-:W-:Y:S01]  /*5af0*/  VIADD R13, R9, 0x1 ;  /* 0x00000001090d7836 */ /* 0x000fe20000000000 */
[----:B--2---:R-:W-:Y:S01]  /*5b00*/  ISETP.NE.AND P0, PT, R6, R24, PT ;  /* 0x000000180600720c */ /* 0x004fe20003f05270 */
[----:B------:R-:W-:Y:S01]  /*5b10*/  IMAD.MOV.U32 R11, RZ, RZ, 0x1 ;  /* 0x00000001ff0b7424 */ /* 0x000fe200078e00ff */
[----:B0-----:R-:W-:-:S02]  /*5b20*/  SEL R2, RZ, 0x1, P2 ;  /* 0x00000001ff027807 */ /* 0x001fc40001000000 */
[----:B------:R-:W-:Y:S02]  /*5b30*/  ISETP.EQ.OR P4, PT, R13, R38, P0 ;  /* 0x000000260d00720c */ /* 0x000fe40000782670 */
[----:B---3--:R-:W-:Y:S02]  /*5b40*/  ISETP.NE.AND P0, PT, R24, R26, PT ;  /* 0x0000001a1800720c */ /* 0x008fe40003f05270 */
[----:B----4-:R-:W-:-:S05]  /*5b50*/  SEL R10, R44, RZ, !P4 ;  /* 0x000000ff2c0a7207 */ /* 0x010fca0006000000 */
[----:B-----5:R-:W-:Y:S01]  /*5b60*/  IMAD.IADD R10, R25, 0x1, R10 ;  /* 0x00000001190a7824 */ /* 0x020fe200078e020a */
[----:B-1----:R-:W-:-:S04]  /*5b70*/  @P3 ISETP.NE.AND P1, PT, R4, R6, PT ;  /* 0x000000060400320c */ /* 0x002fc80003f25270 */
[----:B------:R-:W-:-:S04]  /*5b80*/  @P3 SEL R11, RZ, 0x1, !P1 ;  /* 0x00000001ff0b3807 */ /* 0x000fc80004800000 */
[----:B------:R-:W-:Y:S01]  /*5b90*/  @P3 SEL R2, R2, R11, !P2 ;  /* 0x0000000b02023207 */ /* 0x000fe20005000000 */
[----:B------:R-:W-:-:S05]  /*5ba0*/  VIADD R11, R9, 0x2 ;  /* 0x00000002090b7836 */ /* 0x000fca0000000000 */
[----:B------:R-:W-:Y:S01]  /*5bb0*/  ISETP.EQ.OR P0, PT, R11, R38, P0 ;  /* 0x000000260b00720c */ /* 0x000fe20000702670 */
[----:B------:R-:W-:Y:S01]  /*5bc0*/  VIADD R11, R9, 0x3 ;  /* 0x00000003090b7836 */ /* 0x000fe20000000000 */
[----:B------:R-:W-:Y:S02]  /*5bd0*/  ISETP.NE.AND P1, PT, R26, R28, PT ;  /* 0x0000001c1a00720c */ /* 0x000fe40003f25270 */
[----:B------:R-:W-:Y:S02]  /*5be0*/  SEL R10, R10, RZ, !P0 ;  /* 0x000000ff0a0a7207 */ /* 0x000fe40004000000 */
[----:B------:R-:W-:-:S03]  /*5bf0*/  ISETP.EQ.OR P1, PT, R11, R38, P1 ;  /* 0x000000260b00720c */ /* 0x000fc60000f22670 */
[----:B------:R-:W-:Y:S01]  /*5c00*/  IMAD.IADD R10, R27, 0x1, R10 ;  /* 0x000000011b0a7824 */ /* 0x000fe200078e020a */
[----:B------:R-:W-:Y:S01]  /*5c10*/  ISETP.NE.AND P5, PT, R28, R30, PT ;  /* 0x0000001e1c00720c */ /* 0x000fe20003fa5270 */
[----:B------:R-:W-:-:S03]  /*5c20*/  VIADD R11, R9, 0x4 ;  /* 0x00000004090b7836 */ /* 0x000fc60000000000 */
[----:B------:R-:W-:Y:S02]  /*5c30*/  SEL R10, R10, RZ, !P1 ;  /* 0x000000ff0a0a7207 */ /* 0x000fe40004800000 */
[----:B------:R-:W-:-:S03]  /*5c40*/  ISETP.EQ.OR P5, PT, R11, R38, P5 ;  /* 0x000000260b00720c */ /* 0x000fc60002fa2670 */
[----:B------:R-:W-:Y:S01]  /*5c50*/  IMAD.IADD R10, R29, 0x1, R10 ;  /* 0x000000011d0a7824 */ /* 0x000fe200078e020a */
[----:B------:R-:W-:Y:S01]  /*5c60*/  ISETP.NE.AND P2, PT, R30, R32, PT ;  /* 0x000000201e00720c */ /* 0x000fe20003f45270 */
[----:B------:R-:W-:-:S03]  /*5c70*/  VIADD R11, R9, 0x5 ;  /* 0x00000005090b7836 */ /* 0x000fc60000000000 */
[----:B------:R-:W-:Y:S02]  /*5c80*/  SEL R10, R10, RZ, !P5 ;  /* 0x000000ff0a0a7207 */ /* 0x000fe40006800000 */
[----:B------:R-:W-:-:S03]  /*5c90*/  ISETP.EQ.OR P2, PT, R11, R38, P2 ;  /* 0x000000260b00720c */ /* 0x000fc60001742670 */
[----:B------:R-:W-:Y:S02]  /*5ca0*/  IMAD.IADD R10, R31, 0x1, R10 ;  /* 0x000000011f0a7824 */ /* 0x000fe400078e020a */
[----:B------:R-:W-:Y:S01]  /*5cb0*/  VIADD R42, R2, 0x1 ;  /* 0x00000001022a7836 */ /* 0x000fe20000000000 */
[----:B------:R-:W-:Y:S01]  /*5cc0*/  ISETP.NE.AND P3, PT, R32, R34, PT ;  /* 0x000000222000720c */ /* 0x000fe20003f65270 */
[----:B------:R-:W-:Y:S01]  /*5cd0*/  VIADD R11, R9, 0x6 ;  /* 0x00000006090b7836 */ /* 0x000fe20000000000 */
[----:B------:R-:W-:Y:S01]  /*5ce0*/  SEL R10, R10, RZ, !P2 ;  /* 0x000000ff0a0a7207 */ /* 0x000fe20005000000 */
[----:B------:R-:W-:Y:S02]  /*5cf0*/  IMAD.MOV.U32 R8, RZ, RZ, R42 ;  /* 0x000000ffff087224 */ /* 0x000fe400078e002a */
[----:B------:R-:W-:Y:S01]  /*5d00*/  @!P4 IMAD.MOV R8, RZ, RZ, R2 ;  /* 0x000000ffff08c224 */ /* 0x000fe200078e0202 */
[----:B------:R-:W-:Y:S01]  /*5d10*/  ISETP.EQ.OR P3, PT, R11, R38, P3 ;  /* 0x000000260b00720c */ /* 0x000fe20001f62670 */
[----:B------:R-:W-:-:S02]  /*5d20*/  IMAD.IADD R10, R33, 0x1, R10 ;  /* 0x00000001210a7824 */ /* 0x000fc400078e020a */
[----:B------:R-:W-:Y:S02]  /*5d30*/  VIADD R13, R8, 0x1 ;  /* 0x00000001080d7836 */ /* 0x000fe40000000000 */
[----:B------:R-:W-:Y:S01]  /*5d40*/  @!P0 IMAD.MOV R13, RZ, RZ, R8 ;  /* 0x000000ffff0d8224 */ /* 0x000fe200078e0208 */
[----:B------:R-:W-:Y:S01]  /*5d50*/  SEL R10, R10, RZ, !P3 ;  /* 0x000000ff0a0a7207 */ /* 0x000fe20005800000 */
[----:B------:R-:W-:Y:S01]  /*5d60*/  VIADD R11, R9, 0x7 ;  /* 0x00000007090b7836 */ /* 0x000fe20000000000 */
[----:B------:R-:W-:Y:S01]  /*5d70*/  P2R R12, PR, RZ, 0x10 ;  /* 0x00000010ff0c7803 */ /* 0x000fe20000000000 */
[----:B------:R-:W-:Y:S01]  /*5d80*/  VIADD R8, R13, 0x1 ;  /* 0x000000010d087836 */ /* 0x000fe20000000000 */
[----:B------:R-:W-:Y:S01]  /*5d90*/  ISETP.NE.AND P4, PT, R34, R36, PT ;  /* 0x000000242200720c */ /* 0x000fe20003f85270 */
[----:B------:R-:W-:Y:S01]  /*5da0*/  @!P1 IMAD.MOV R8, RZ, RZ, R13 ;  /* 0x000000ffff089224 */ /* 0x000fe200078e020d */
[----:B------:R-:W-:Y:S01]  /*5db0*/  P2R R43, PR, RZ, 0x1 ;  /* 0x00000001ff2b7803 */ /* 0x000fe20000000000 */
[----:B------:R-:W-:Y:S01]  /*5dc0*/  IMAD.IADD R10, R35, 0x1, R10 ;  /* 0x00000001230a7824 */ /* 0x000fe200078e020a */
[----:B------:R-:W-:-:S02]  /*5dd0*/  ISETP.EQ.OR P4, PT, R11, R38, P4 ;  /* 0x000000260b00720c */ /* 0x000fc40002782670 */
[----:B------:R-:W-:Y:S01]  /*5de0*/  ISETP.NE.AND P0, PT, R12, RZ, PT ;  /* 0x000000ff0c00720c */ /* 0x000fe20003f05270 */
[----:B------:R-:W-:Y:S01]  /*5df0*/  VIADD R12, R8, 0x1 ;  /* 0x00000001080c7836 */ /* 0x000fe20000000000 */
[----:B------:R-:W-:Y:S01]  /*5e00*/  SEL R10, R10, RZ, !P4 ;  /* 0x000000ff0a0a7207 */ /* 0x000fe20006000000 */
[----:B------:R-:W-:Y:S01]  /*5e10*/  @!P5 IMAD.MOV R12, RZ, RZ, R8 ;  /* 0x000000ffff0cd224 */ /* 0x000fe200078e0208 */
[----:B------:R-:W-:Y:S01]  /*5e20*/  ISETP.NE.AND P6, PT, R36, R3, PT ;  /* 0x000000032400720c */ /* 0x000fe20003fc5270 */
[----:B------:R-:W-:Y:S02]  /*5e30*/  VIADD R9, R9, 0x8 ;  /* 0x0000000809097836 */ /* 0x000fe40000000000 */
[----:B------:R-:W-:Y:S02]  /*5e40*/  VIADD R8, R12, 0x1 ;  /* 0x000000010c087836 */ /* 0x000fe40000000000 */
[----:B------:R-:W-:Y:S01]  /*5e50*/  @!P2 IMAD.MOV R8, RZ, RZ, R12 ;  /* 0x000000ffff08a224 */ /* 0x000fe200078e020c */
[----:B------:R-:W-:Y:S01]  /*5e60*/  ISETP.EQ.OR P6, PT, R9, R38, P6 ;  /* 0x000000260900720c */ /* 0x000fe200037c2670 */
[----:B------:R-:W-:-:S02]  /*5e70*/  IMAD.IADD R10, R37, 0x1, R10 ;  /* 0x00000001250a7824 */ /* 0x000fc400078e020a */
[----:B------:R-:W-:Y:S02]  /*5e80*/  VIADD R12, R8, 0x1 ;  /* 0x00000001080c7836 */ /* 0x000fe40000000000 */
[----:B------:R-:W-:Y:S01]  /*5e90*/  @!P3 IMAD.MOV R12, RZ, RZ, R8 ;  /* 0x000000ffff0cb224 */ /* 0x000fe200078e0208 */
[----:B------:R-:W-:-:S03]  /*5ea0*/  SEL R10, R10, RZ, !P6 ;  /* 0x000000ff0a0a7207 */ /* 0x000fc60007000000 */
[----:B------:R-:W-:Y:S02]  /*5eb0*/  VIADD R9, R12, 0x1 ;  /* 0x000000010c097836 */ /* 0x000fe40000000000 */
[----:B------:R-:W-:Y:S02]  /*5ec0*/  @!P4 IMAD.MOV R9, RZ, RZ, R12 ;  /* 0x000000ffff09c224 */ /* 0x000fe400078e020c */
[----:B------:R-:W-:Y:S02]  /*5ed0*/  IMAD.IADD R5, R5, 0x1, R10 ;  /* 0x0000000105057824 */ /* 0x000fe400078e020a */
[----:B------:R-:W-:Y:S02]  /*5ee0*/  VIADD R8, R9, 0x1 ;  /* 0x0000000109087836 */ /* 0x000fe40000000000 */
[----:B------:R-:W-:Y:S02]  /*5ef0*/  @!P6 IMAD.MOV R8, RZ, RZ, R9 ;  /* 0x000000ffff08e224 */ /* 0x000fe400078e0209 */
[----:B------:R-:W0:Y:S03]  /*5f00*/  SHFL.UP PT, R9, R5, 0x1, RZ ;  /* 0x0420000005097989 */ /* 0x000e2600000e00ff */
        /* <DEDUP_REMOVED lines=48> */
[----:B------:R-:W0:Y:S04]  /*6210*/  LDS.128 R8, [UR4] ;  /* 0x00000004ff087984 */ /* 0x000e280008000c00 */
[----:B------:R-:W1:Y:S01]  /*6220*/  LDS.128 R12, [UR4+0x10] ;  /* 0x00001004ff0c7984 */ /* 0x000e620008000c00 */
[----:B0-----:R-:W-:-:S04]  /*6230*/  ISETP.NE.AND P6, PT, R10, RZ, PT ;  /* 0x000000ff0a00720c */ /* 0x001fc80003fc5270 */
[----:B------:R-:W-:Y:S02]  /*6240*/  SEL R16, R9, RZ, !P6 ;  /* 0x000000ff09107207 */ /* 0x000fe40007000000 */
[----:B-1----:R-:W-:-:S03]  /*6250*/  ISETP.NE.AND P6, PT, R12, RZ, PT ;  /* 0x000000ff0c00720c */ /* 0x002fc60003fc5270 */
[----:B------:R-:W-:Y:S02]  /*6260*/  IMAD.IADD R16, R11, 0x1, R16 ;  /* 0x000000010b107824 */ /* 0x000fe400078e0210 */
[----:B------:R-:W-:-:S03]  /*6270*/  IMAD.IADD R5, R8, 0x1, R10 ;  /* 0x0000000108057824 */ /* 0x000fc600078e020a */
[----:B------:R-:W-:Y:S02]  /*6280*/  SEL R18, R16, RZ, !P6 ;  /* 0x000000ff10127207 */ /* 0x000fe40007000000 */
[----:B------:R-:W-:-:S03]  /*6290*/  ISETP.NE.AND P6, PT, R46, 0x2, PT ;  /* 0x000000022e00780c */ /* 0x000fc60003fc5270 */
[----:B------:R-:W-:Y:S01]  /*62a0*/  IMAD.IADD R18, R13, 0x1, R18 ;  /* 0x000000010d127824 */ /* 0x000fe200078e0212 */
[C---:B------:R-:W-:Y:S01]  /*62b0*/  SEL R11, R5.reuse, R8, !P6 ;  /* 0x00000008050b7207 */ /* 0x040fe20007000000 */
[----:B------:R-:W-:Y:S01]  /*62c0*/  IMAD.IADD R5, R5, 0x1, R12 ;  /* 0x0000000105057824 */ /* 0x000fe200078e020c */
[----:B------:R-:W-:Y:S02]  /*62d0*/  SEL R9, R16, R9, !P6 ;  /* 0x0000000910097207 */ /* 0x000fe40007000000 */
[----:B------:R-:W-:-:S04]  /*62e0*/  ISETP.NE.AND P6, PT, R46, 0x3, PT ;  /* 0x000000032e00780c */ /* 0x000fc80003fc5270 */
[----:B------:R-:W-:Y:S02]  /*62f0*/  SEL R11, R5, R11, !P6 ;  /* 0x0000000b050b7207 */ /* 0x000fe40007000000 */
[----:B------:R-:W-:Y:S02]  /*6300*/  SEL R9, R18, R9, !P6 ;  /* 0x0000000912097207 */ /* 0x000fe40007000000 */
[----:B------:R-:W-:-:S04]  /*6310*/  ISETP.NE.AND P6, PT, R14, RZ, PT ;  /* 0x000000ff0e00720c */ /* 0x000fc80003fc5270 */
[----:B------:R-:W-:Y:S02]  /*6320*/  SEL R20, R18, RZ, !P6 ;  /* 0x000000ff12147207 */ /* 0x000fe40007000000 */
[----:B------:R-:W0:Y:S03]  /*6330*/  LDS.128 R16, [UR4+0x20] ;  /* 0x00002004ff107984 */ /* 0x000e260008000c00 */
[----:B------:R-:W-:Y:S02]  /*6340*/  IMAD.IADD R20, R15, 0x1, R20 ;  /* 0x000000010f147824 */ /* 0x000fe400078e0214 */
[----:B------:R-:W-:Y:S01]  /*6350*/  IMAD.IADD R5, R14, 0x1, R5 ;  /* 0x000000010e057824 */ /* 0x000fe200078e0205 */
[----:B0-----:R-:W-:-:S04]  /*6360*/  ISETP.NE.AND P6, PT, R16, RZ, PT ;  /* 0x000000ff1000720c */ /* 0x001fc80003fc5270 */
[----:B------:R-:W-:Y:S02]  /*6370*/  SEL R48, R20, RZ, !P6 ;  /* 0x000000ff14307207 */ /* 0x000fe40007000000 */
[----:B------:R-:W-:-:S04]  /*6380*/  ISETP.NE.AND P6, PT, R46, 0x4, PT ;  /* 0x000000042e00780c */ /* 0x000fc80003fc5270 */
[C---:B------:R-:W-:Y:S02]  /*6390*/  SEL R22, R5.reuse, R11, !P6 ;  /* 0x0000000b05167207 */ /* 0x040fe40007000000 */
[----:B------:R-:W-:Y:S01]  /*63a0*/  SEL R11, R20, R9, !P6 ;  /* 0x00000009140b7207 */ /* 0x000fe20007000000 */
[----:B------:R-:W-:Y:S01]  /*63b0*/  IMAD.IADD R9, R5, 0x1, R16 ;  /* 0x0000000105097824 */ /* 0x000fe200078e0210 */
[----:B------:R-:W-:-:S04]  /*63c0*/  ISETP.NE.AND P6, PT, R46, 0x5, PT ;  /* 0x000000052e00780c */ /* 0x000fc80003fc5270 */
[----:B------:R-:W-:Y:S02]  /*63d0*/  SEL R5, R9, R22, !P6 ;  /* 0x0000001609057207 */ /* 0x000fe40007000000 */
[----:B------:R-:W0:Y:S01]  /*63e0*/  LDS.128 R20, [UR4+0x30] ;  /* 0x00003004ff147984 */ /* 0x000e220008000c00 */
[----:B------:R-:W-:-:S05]  /*63f0*/  IMAD.IADD R48, R17, 0x1, R48 ;  /* 0x0000000111307824 */ /* 0x000fca00078e0230 */
[----:B------:R-:W-:Y:S02]  /*6400*/  SEL R11, R48, R11, !P6 ;  /* 0x0000000b300b7207 */ /* 0x000fe40007000000 */
[----:B------:R-:W-:-:S04]  /*6410*/  ISETP.NE.AND P6, PT, R18, RZ, PT ;  /* 0x000000ff1200720c */ /* 0x000fc80003fc5270 */
[----:B------:R-:W-:Y:S01]  /*6420*/  SEL R48, R48, RZ, !P6 ;  /* 0x000000ff30307207 */ /* 0x000fe20007000000 */
[----:B------:R-:W1:Y:S04]  /*6430*/  SHFL.UP PT, R40, R40, 0x1, RZ ;  /* 0x0420000028287989 */ /* 0x000e6800000e00ff */
[----:B------:R-:W-:Y:S02]  /*6440*/  IMAD.IADD R48, R19, 0x1, R48 ;  /* 0x0000000113307824 */ /* 0x000fe400078e0230 */
[----:B------:R-:W-:Y:S01]  /*6450*/  IMAD.IADD R9, R18, 0x1, R9 ;  /* 0x0000000112097824 */ /* 0x000fe200078e0209 */
[----:B0-----:R-:W-:-:S04]  /*6460*/  ISETP.NE.AND P6, PT, R20, RZ, PT ;  /* 0x000000ff1400720c */ /* 0x001fc80003fc5270 */
[----:B------:R-:W-:Y:S02]  /*6470*/  SEL R52, R48, RZ, !P6 ;  /* 0x000000ff30347207 */ /* 0x000fe40007000000 */
[----:B------:R-:W-:-:S03]  /*6480*/  ISETP.NE.AND P6, PT, R46, 0x6, PT ;  /* 0x000000062e00780c */ /* 0x000fc60003fc5270 */
[----:B------:R-:W-:Y:S01]  /*6490*/  IMAD.IADD R39, R21, 0x1, R52 ;  /* 0x0000000115277824 */ /* 0x000fe200078e0234 */
[----:B------:R-:W-:Y:S01]  /*64a0*/  SEL R50, R48, R11, !P6 ;  /* 0x0000000b30327207 */ /* 0x000fe20007000000 */
[C---:B------:R-:W-:Y:S01]  /*64b0*/  IMAD.IADD R21, R9.reuse, 0x1, R20 ;  /* 0x0000000109157824 */ /* 0x040fe200078e0214 */
[----:B------:R-:W-:Y:S02]  /*64c0*/  SEL R48, R9, R5, !P6 ;  /* 0x0000000509307207 */ /* 0x000fe40007000000 */
[----:B------:R-:W-:-:S04]  /*64d0*/  ISETP.NE.AND P6, PT, R46, 0x7, PT ;  /* 0x000000072e00780c */ /* 0x000fc80003fc5270 */
[----:B------:R-:W-:Y:S02]  /*64e0*/  SEL R19, R21, R48, !P6 ;  /* 0x0000003015137207 */ /* 0x000fe40007000000 */
[----:B------:R-:W-:Y:S01]  /*64f0*/  SEL R50, R39, R50, !P6 ;  /* 0x0000003227327207 */ /* 0x000fe20007000000 */
[----:B------:R-:W0:Y:S01]  /*6500*/  SHFL.UP PT, R48, R41, 0x1, RZ ;  /* 0x0420000029307989 */ /* 0x000e2200000e00ff */
[----:B------:R-:W-:-:S04]  /*6510*/  ISETP.GE.U32.AND P6, PT, R0, 0x20, PT ;  /* 0x000000200000780c */ /* 0x000fc80003fc6070 */
[----:B------:R-:W-:Y:S02]  /*6520*/  SEL R19, R19, RZ, P6 ;  /* 0x000000ff13137207 */ /* 0x000fe40003000000 */
[----:B------:R-:W-:Y:S02]  /*6530*/  SEL R5, R50, RZ, P6 ;  /* 0x000000ff32057207 */ /* 0x000fe40003000000 */
[----:B-1----:R-:W-:-:S04]  /*6540*/  ISETP.NE.AND P6, PT, R40, RZ, PT ;  /* 0x000000ff2800720c */ /* 0x002fc80003fc5270 */
[----:B------:R-:W-:Y:S02]  /*6550*/  SEL R9, R5, RZ, !P6 ;  /* 0x000000ff05097207 */ /* 0x000fe40007000000 */
[----:B------:R-:W-:-:S04]  /*6560*/  ISETP.NE.AND P6, PT, R7, RZ, PT ;  /* 0x000000ff0700720c */ /* 0x000fc80003fc5270 */
[----:B------:R-:W-:-:S09]  /*6570*/  SEL R46, R40, RZ, P6 ;  /* 0x000000ff282e7207 */ /* 0x000fd20003000000 */
[----:B0-----:R-:W-:Y:S01]  /*6580*/  @P6 IMAD.IADD R5, R48, 0x1, R9 ;  /* 0x0000000130056824 */ /* 0x001fe200078e0209 */
[----:B------:R-:W-:-:S04]  /*6590*/  ISETP.NE.AND P6, PT, R2, RZ, PT ;  /* 0x000000ff0200720c */ /* 0x000fc80003fc5270 */
[----:B------:R-:W-:-:S05]  /*65a0*/  SEL R7, R5, RZ, !P6 ;  /* 0x000000ff05077207 */ /* 0x000fca0007000000 */
[----:B------:R-:W-:-:S05]  /*65b0*/  IMAD.IADD R7, R44, 0x1, R7 ;  /* 0x000000012c077824 */ /* 0x000fca00078e0207 */
[----:B------:R-:W-:Y:S01]  /*65c0*/  SEL R44, R7, RZ, !P0 ;  /* 0x000000ff072c7207 */ /* 0x000fe20004000000 */
[----:B------:R-:W-:Y:S01]  /*65d0*/  @!P0 IMAD.MOV R42, RZ, RZ, R2 ;  /* 0x000000ffff2a8224 */ /* 0x000fe200078e0202 */
[----:B------:R-:W-:-:S03]  /*65e0*/  ISETP.NE.AND P0, PT, R43, RZ, PT ;  /* 0x000000ff2b00720c */ /* 0x000fc60003f05270 */
[----:B------:R-:W-:-:S05]  /*65f0*/  IMAD.IADD R25, R25, 0x1, R44 ;  /* 0x0000000119197824 */ /* 0x000fca00078e022c */
[----:B------:R-:W-:-:S05]  /*6600*/  SEL R40, R25, RZ, !P0 ;  /* 0x000000ff19287207 */ /* 0x000fca0004000000 */
[----:B------:R-:W-:-:S05]  /*6610*/  IMAD.IADD R27, R27, 0x1, R40 ;  /* 0x000000011b1b7824 */ /* 0x000fca00078e0228 */
[----:B------:R-:W-:Y:S01]  /*6620*/  SEL R40, R27, RZ, !P1 ;  /* 0x000000ff1b287207 */ /* 0x000fe20004800000 */
[----:B------:R-:W-:-:S04]  /*6630*/  IMAD.IADD R19, R19, 0x1, R46 ;  /* 0x0000000113137824 */ /* 0x000fc800078e022e */
[----:B------:R-:W-:Y:S02]  /*6640*/  IMAD.IADD R29, R29, 0x1, R40 ;  /* 0x000000011d1d7824 */ /* 0x000fe400078e0228 */
[----:B------:R-:W-:-:S03]  /*6650*/  IMAD.IADD R17, R19, 0x1, R42 ;  /* 0x0000000113117824 */ /* 0x000fc600078e022a */
[----:B------:R-:W-:Y:S01]  /*6660*/  SEL R40, R29, RZ, !P5 ;  /* 0x000000ff1d287207 */ /* 0x000fe20006800000 */
[----:B------:R-:W-:Y:S02]  /*6670*/  VIADD R15, R17, 0x1 ;  /* 0x00000001110f7836 */ /* 0x000fe40000000000 */
[----:B------:R-:W-:Y:S02]  /*6680*/  @!P0 IMAD.MOV R15, RZ, RZ, R17 ;  /* 0x000000ffff0f8224 */ /* 0x000fe400078e0211 */
[----:B------:R-:W-:Y:S02]  /*6690*/  IMAD.IADD R31, R31, 0x1, R40 ;  /* 0x000000011f1f7824 */ /* 0x000fe400078e0228 */
[----:B------:R-:W-:Y:S02]  /*66a0*/  VIADD R11, R15, 0x1 ;  /* 0x000000010f0b7836 */ /* 0x000fe40000000000 */
[----:B------:R-:W-:Y:S01]  /*66b0*/  @!P1 IMAD.MOV R11, RZ, RZ, R15 ;  /* 0x000000ffff0b9224 */ /* 0x000fe200078e020f */
[----:B------:R-:W-:Y:S01]  /*66c0*/  SEL R40, R31, RZ, !P2 ;  /* 0x000000ff1f287207 */ /* 0x000fe20005000000 */
[----:B------:R-:W-:-:S02]  /*66d0*/  IMAD.IADD R21, R22, 0x1, R21 ;  /* 0x0000000116157824 */ /* 0x000fc400078e0215 */
[----:B------:R-:W-:Y:S02]  /*66e0*/  VIADD R9, R11, 0x1 ;  /* 0x000000010b097836 */ /* 0x000fe40000000000 */
[----:B------:R-:W-:Y:S01]  /*66f0*/  @!P5 IMAD.MOV R9, RZ, RZ, R11 ;  /* 0x000000ffff09d224 */ /* 0x000fe200078e020b */
[----:B------:R-:W-:Y:S01]  /*6700*/  ISETP.NE.AND P5, PT, R22, RZ, PT ;  /* 0x000000ff1600720c */ /* 0x000fe20003fa5270 */
[----:B------:R-:W-:-:S03]  /*6710*/  IMAD.IADD R33, R33, 0x1, R40 ;  /* 0x0000000121217824 */ /* 0x000fc600078e0228 */
[----:B------:R-:W-:Y:S02]  /*6720*/  SEL R40, R39, RZ, !P5 ;  /* 0x000000ff27287207 */ /* 0x000fe40006800000 */
[----:B------:R-:W-:Y:S02]  /*6730*/  SEL R42, R33, RZ, !P3 ;  /* 0x000000ff212a7207 */ /* 0x000fe40005800000 */
[----:B------:R-:W-:Y:S01]  /*6740*/  ISETP.GE.AND P5, PT, R21, 0x101, PT ;  /* 0x000001011500780c */ /* 0x000fe20003fa6270 */
[----:B------:R-:W-:Y:S02]  /*6750*/  VIADD R13, R9, 0x1 ;  /* 0x00000001090d7836 */ /* 0x000fe40000000000 */
[----:B------:R-:W-:Y:S02]  /*6760*/  @!P2 IMAD.MOV R13, RZ, RZ, R9 ;  /* 0x000000ffff0da224 */ /* 0x000fe400078e0209 */
[----:B------:R-:W-:Y:S02]  /*6770*/  IMAD.IADD R35, R35, 0x1, R42 ;  /* 0x0000000123237824 */ /* 0x000fe400078e022a */
[----:B------:R-:W-:-:S02]  /*6780*/  IMAD.IADD R23, R23, 0x1, R40 ;  /* 0x0000000117177824 */ /* 0x000fc400078e0228 */
[----:B------:R-:W-:Y:S01]  /*6790*/  VIADD R39, R13, 0x1 ;  /* 0x000000010d277836 */ /* 0x000fe20000000000 */
[----:B------:R-:W-:Y:S01]  /*67a0*/  SEL R40, R35, RZ, !P4 ;  /* 0x000000ff23287207 */ /* 0x000fe20006000000 */
[----:B------:R-:W-:Y:S01]  /*67b0*/  @!P3 IMAD.MOV R39, RZ, RZ, R13 ;  /* 0x000000ffff27b224 */ /* 0x000fe200078e020d */
[----:B------:R-:W-:Y:S01]  /*67c0*/  BSSY.RECONVERGENT B0, `(.L_x_801) ;  /* 0x0000117000007945 */ /* 0x000fe20003800200 */
[----:B------:R-:W-:Y:S02]  /*67d0*/  IMAD.IADD R43, R2, 0x1, R19 ;  /* 0x00000001022b7824 */ /* 0x000fe400078e0213 */
[----:B------:R-:W-:Y:S02]  /*67e0*/  VIADD R42, R39, 0x1 ;  /* 0x00000001272a7836 */ /* 0x000fe40000000000 */
[----:B------:R-:W-:Y:S02]  /*67f0*/  IMAD.IADD R37, R37, 0x1, R40 ;  /* 0x0000000125257824 */ /* 0x000fe400078e0228 */
[----:B------:R-:W-:Y:S01]  /*6800*/  @!P4 IMAD.MOV R42, RZ, RZ, R39 ;  /* 0x000000ffff2ac224 */ /* 0x000fe200078e0227 */
[----:B------:R-:W-:Y:S06]  /*6810*/  @!P5 BRA `(.L_x_802) ;  /* 0x0000000c0044d947 */ /* 0x000fec0003800000 */
[----:B------:R-:W-:Y:S01]  /*6820*/  BAR.SYNC.DEFER_BLOCKING 0x0 ;  /* 0x0000000000007b1d */ /* 0x000fe20000010000 */
[----:B------:R-:W-:Y:S01]  /*6830*/  IMAD.MOV.U32 R41, RZ, RZ, 0x1 ;  /* 0x00000001ff297424 */ /* 0x000fe200078e00ff */
[----:B------:R-:W-:Y:S01]  /*6840*/  ISETP.NE.AND P5, PT, R6, R24, PT ;  /* 0x000000180600720c */ /* 0x000fe20003fa5270 */
[----:B------:R-:W-:Y:S01]  /*6850*/  IMAD.MOV.U32 R45, RZ, RZ, 0x9 ;  /* 0x00000009ff2d7424 */ /* 0x000fe200078e00ff */
[----:B------:R-:W-:Y:S01]  /*6860*/  @P6 LEA R19, R19, UR4, 0x3 ;  /* 0x0000000413136c11 */ /* 0x000fe2000f8e18ff */
[C---:B------:R-:W-:Y:S01]  /*6870*/  IMAD R41, R0.reuse, 0x9, R41 ;  /* 0x0000000900297824 */ /* 0x040fe200078e0229 */
[----:B------:R-:W-:Y:S02]  /*6880*/  @P0 LEA R17, R17, UR4, 0x3 ;  /* 0x0000000411110c11 */ /* 0x000fe4000f8e18ff */
[----:B------:R-:W-:Y:S02]  /*6890*/  @P1 LEA R15, R15, UR4, 0x3 ;  /* 0x000000040f0f1c11 */ /* 0x000fe4000f8e18ff */
[----:B------:R-:W-:Y:S01]  /*68a0*/  ISETP.NE.AND P5, PT, R41, R38, !P5 ;  /* 0x000000262900720c */ /* 0x000fe20006fa5270 */
[----:B------:R-:W-:Y:S01]  /*68b0*/  IMAD R41, R0, R45, 0x4 ;  /* 0x0000000400297424 */ /* 0x000fe200078e022d */
[----:B------:R-:W-:-:S02]  /*68c0*/  @P2 LEA R9, R9, UR4, 0x3 ;  /* 0x0000000409092c11 */ /* 0x000fc4000f8e18ff */
[----:B------:R-:W-:Y:S02]  /*68d0*/  @P3 LEA R13, R13, UR4, 0x3 ;  /* 0x000000040d0d3c11 */ /* 0x000fe4000f8e18ff */
[----:B------:R-:W-:-:S07]  /*68e0*/  @P4 LEA R39, R39, UR4, 0x3 ;  /* 0x0000000427274c11 */ /* 0x000fce000f8e18ff */
[----:B------:R-:W-:Y:S01]  /*68f0*/  @!P5 LEA R43, R43, UR4, 0x3 ;  /* 0x000000042b2bdc11 */ /* 0x000fe2000f8e18ff */
[----:B------:R0:W-:Y:S01]  /*6900*/  @P6 STS.64 [R19], R4 ;  /* 0x0000000413006388 */ /* 0x0001e20000000a00 */
[----:B------:R-:W-:-:S03]  /*6910*/  ISETP.NE.AND P6, PT, R28, R30, PT ;  /* 0x0000001e1c00720c */ /* 0x000fc60003fc5270 */
[----:B------:R0:W-:Y:S01]  /*6920*/  @!P5 STS.64 [R43], R6 ;  /* 0x000000062b00d388 */ /* 0x0001e20000000a00 */
[-C--:B------:R-:W-:Y:S01]  /*6930*/  ISETP.NE.AND P6, PT, R41, R38.reuse, !P6 ;  /* 0x000000262900720c */ /* 0x080fe200077c5270 */
[----:B------:R-:W-:Y:S01]  /*6940*/  IMAD R41, R0, R45, 0x8 ;  /* 0x0000000800297424 */ /* 0x000fe200078e022d */
[----:B------:R-:W-:Y:S01]  /*6950*/  ISETP.NE.AND P5, PT, R36, R3, PT ;  /* 0x000000032400720c */ /* 0x000fe20003fa5270 */
[----:B------:R0:W-:Y:S01]  /*6960*/  @P0 STS.64 [R17], R24 ;  /* 0x0000001811000388 */ /* 0x0001e20000000a00 */
[----:B------:R-:W-:Y:S02]  /*6970*/  ISETP.GE.U32.AND P0, PT, R0, R21, PT ;  /* 0x000000150000720c */ /* 0x000fe40003f06070 */
[----:B------:R-:W-:Y:S01]  /*6980*/  ISETP.NE.AND P5, PT, R41, R38, !P5 ;  /* 0x000000262900720c */ /* 0x000fe20006fa5270 */
[----:B------:R0:W-:Y:S06]  /*6990*/  @P1 STS.64 [R15], R26 ;  /* 0x0000001a0f001388 */ /* 0x0001ec0000000a00 */
[----:B------:R-:W-:-:S05]  /*69a0*/  @!P6 LEA R11, R11, UR4, 0x3 ;  /* 0x000000040b0bec11 */ /* 0x000fca000f8e18ff */
[----:B------:R0:W-:Y:S01]  /*69b0*/  @!P6 STS.64 [R11], R28 ;  /* 0x0000001c0b00e388 */ /* 0x0001e20000000a00 */
[----:B------:R-:W-:-:S03]  /*69c0*/  @!P5 LEA R42, R42, UR4, 0x3 ;  /* 0x000000042a2adc11 */ /* 0x000fc6000f8e18ff */
[----:B------:R0:W-:Y:S04]  /*69d0*/  @P2 STS.64 [R9], R30 ;  /* 0x0000001e09002388 */ /* 0x0001e80000000a00 */
[----:B------:R0:W-:Y:S04]  /*69e0*/  @P3 STS.64 [R13], R32 ;  /* 0x000000200d003388 */ /* 0x0001e80000000a00 */
[----:B------:R0:W-:Y:S04]  /*69f0*/  @P4 STS.64 [R39], R34 ;  /* 0x0000002227004388 */ /* 0x0001e80000000a00 */
[----:B------:R0:W-:Y:S01]  /*6a00*/  @!P5 STS.64 [R42], R36 ;  /* 0x000000242a00d388 */ /* 0x0001e20000000a00 */
[----:B------:R-:W-:Y:S06]  /*6a10*/  BAR.SYNC.DEFER_BLOCKING 0x0 ;  /* 0x0000000000007b1d */ /* 0x000fec0000010000 */
[----:B------:R-:W-:Y:S05]  /*6a20*/  @P0 BRA `(.L_x_803) ;  /* 0x0000000c00c00947 */ /* 0x000fea0003800000 */
[----:B0-----:R-:W-:Y:S01]  /*6a30*/  IADD3 R5, PT, PT, R14, R10, R12 ;  /* 0x0000000a0e057210 */ /* 0x001fe20007ffe00c */
[----:B------:R-:W-:Y:S01]  /*6a40*/  BSSY.RECONVERGENT B1, `(.L_x_804) ;  /* 0x0000028000017945 */ /* 0x000fe20003800200 */
[----:B------:R-:W-:Y:S02]  /*6a50*/  LOP3.LUT R2, RZ, R0, RZ, 0x33, !PT ;  /* 0x00000000ff027212 */ /* 0x000fe400078e33ff */
[----:B------:R-:W-:-:S04]  /*6a60*/  IADD3 R5, PT, PT, R18, R5, R16 ;  /* 0x0000000512057210 */ /* 0x000fc80007ffe010 */
[----:B------:R-:W-:-:S04]  /*6a70*/  IADD3 R5, PT, PT, R22, R5, R20 ;  /* 0x0000000516057210 */ /* 0x000fc80007ffe014 */
[----:B------:R-:W-:-:S04]  /*6a80*/  IADD3 R8, PT, PT, R2, R5, R8 ;  /* 0x0000000502087210 */ /* 0x000fc80007ffe008 */
[C---:B------:R-:W-:Y:S02]  /*6a90*/  LOP3.LUT R2, R8.reuse, 0x300, RZ, 0xc0, !PT ;  /* 0x0000030008027812 */ /* 0x040fe400078ec0ff */
[----:B------:R-:W-:Y:S02]  /*6aa0*/  ISETP.GE.U32.AND P1, PT, R8, 0x300, PT ;  /* 0x000003000800780c */ /* 0x000fe40003f26070 */
[----:B------:R-:W-:Y:S01]  /*6ab0*/  ISETP.NE.AND P0, PT, R2, 0x300, PT ;  /* 0x000003000200780c */ /* 0x000fe20003f05270 */
[----:B------:R-:W-:-:S12]  /*6ac0*/  IMAD.MOV.U32 R2, RZ, RZ, R0 ;  /* 0x000000ffff027224 */ /* 0x000fd800078e0000 */
[----:B------:R-:W-:Y:S05]  /*6ad0*/  @!P0 BRA `(.L_x_805) ;  /* 0x0000000000788947 */ /* 0x000fea0003800000 */
[----:B------:R-:W0:Y:S01]  /*6ae0*/  LDC.64 R4, c[0x0][0x398] ;  /* 0x0000e600ff047b82 */ /* 0x000e220000000a00 */
[----:B------:R-:W-:Y:S02]  /*6af0*/  LEA.HI R8, R8, 0x1, RZ, 0x18 ;  /* 0x0000000108087811 */ /* 0x000fe400078fc0ff */
[----:B------:R-:W-:-:S03]  /*6b00*/  LEA R9, R0, UR4, 0x3 ;  /* 0x0000000400097c11 */ /* 0x000fc6000f8e18ff */
[C---:B------:R-:W-:Y:S01]  /*6b10*/  IMAD.SHL.U32 R2, R8.reuse, 0x100, RZ ;  /* 0x0000010008027824 */ /* 0x040fe200078e00ff */
[----:B------:R-:W-:Y:S01]  /*6b20*/  LOP3.LUT R8, R8, 0x3, RZ, 0xc0, !PT ;  /* 0x0000000308087812 */ /* 0x000fe200078ec0ff */
[----:B------:R-:W1:Y:S04]  /*6b30*/  LDC.64 R6, c[0x0][0x390] ;  /* 0x0000e400ff067b82 */ /* 0x000e680000000a00 */
[----:B------:R-:W-:Y:S02]  /*6b40*/  IMAD.MOV R8, RZ, RZ, -R8 ;  /* 0x000000ffff087224 */ /* 0x000fe400078e0a08 */
[----:B0-----:R-:W-:-:S04]  /*6b50*/  IMAD.WIDE.U32 R4, R0, 0x4, R4 ;  /* 0x0000000400047825 */ /* 0x001fc800078e0004 */
[----:B------:R-:W-:Y:S01]  /*6b60*/  IMAD.MOV.U32 R15, RZ, RZ, R5 ;  /* 0x000000ffff0f7224 */ /* 0x000fe200078e0005 */
[----:B------:R-:W-:Y:S01]  /*6b70*/  LOP3.LUT R5, R2, 0x300, RZ, 0xc0, !PT ;  /* 0x0000030002057812 */ /* 0x000fe200078ec0ff */
[----:B------:R-:W-:Y:S02]  /*6b80*/  IMAD.MOV.U32 R14, RZ, RZ, R4 ;  /* 0x000000ffff0e7224 */ /* 0x000fe400078e0004 */
[----:B-1----:R-:W-:-:S04]  /*6b90*/  IMAD.WIDE.U32 R6, R0, 0x4, R6 ;  /* 0x0000000400067825 */ /* 0x002fc800078e0006 */
[----:B------:R-:W-:Y:S02]  /*6ba0*/  IMAD.MOV.U32 R12, RZ, RZ, R6 ;  /* 0x000000ffff0c7224 */ /* 0x000fe400078e0006 */
[----:B------:R-:W-:Y:S02]  /*6bb0*/  IMAD.MOV.U32 R13, RZ, RZ, R7 ;  /* 0x000000ffff0d7224 */ /* 0x000fe400078e0007 */
[----:B------:R-:W-:-:S07]  /*6bc0*/  IMAD.IADD R2, R5, 0x1, R0 ;  /* 0x0000000105027824 */ /* 0x000fce00078e0200 */
.L_x_806:
[----:B0-----:R0:W1:Y:S01]  /*6bd0*/  LDS.64 R10, [R9] ;  /* 0x00000000090a7984 */ /* 0x0010620000000a00 */
[----:B------:R-:W-:Y:S01]  /*6be0*/  IMAD.MOV.U32 R4, RZ, RZ, R12 ;  /* 0x000000ffff047224 */ /* 0x000fe200078e000c */
[----:B------:R-:W-:Y:S01]  /*6bf0*/  IADD3 R12, P3, PT, R12, 0x400, RZ ;  /* 0x000004000c0c7810 */ /* 0x000fe20007f7e0ff */
[----:B------:R-:W-:Y:S02]  /*6c00*/  IMAD.MOV.U32 R5, RZ, RZ, R13 ;  /* 0x000000ffff057224 */ /* 0x000fe400078e000d */
[----:B------:R-:W-:Y:S01]  /*6c10*/  IMAD.MOV.U32 R6, RZ, RZ, R14 ;  /* 0x000000ffff067224 */ /* 0x000fe200078e000e */
[----:B------:R-:W-:Y:S01]  /*6c20*/  IADD3 R14, P2, PT, R14, 0x400, RZ ;  /* 0x000004000e0e7810 */ /* 0x000fe20007f5e0ff */
[----:B------:R-:W-:Y:S02]  /*6c30*/  IMAD.MOV.U32 R7, RZ, RZ, R15 ;  /* 0x000000ffff077224 */ /* 0x000fe400078e000f */
[----:B------:R-:W-:Y:S02]  /*6c40*/  VIADD R8, R8, 0x1 ;  /* 0x0000000108087836 */ /* 0x000fe40000000000 */
[----:B0-----:R-:W-:-:S02]  /*6c50*/  VIADD R9, R9, 0x800 ;  /* 0x0000080009097836 */ /* 0x001fc40000000000 */
[----:B------:R-:W-:Y:S01]  /*6c60*/  IMAD.X R15, RZ, RZ, R15, P2 ;  /* 0x000000ffff0f7224 */ /* 0x000fe200010e060f */
[----:B------:R-:W-:Y:S01]  /*6c70*/  ISETP.NE.AND P0, PT, R8, RZ, PT ;  /* 0x000000ff0800720c */ /* 0x000fe20003f05270 */
[----:B------:R-:W-:Y:S01]  /*6c80*/  IMAD.X R13, RZ, RZ, R13, P3 ;  /* 0x000000ffff0d7224 */ /* 0x000fe200018e060d */
[----:B-1----:R0:W-:Y:S04]  /*6c90*/  STG.E desc[UR12][R4.64], R10 ;  /* 0x0000000a04007986 */ /* 0x0021e8000c10190c */
[----:B------:R0:W-:Y:S07]  /*6ca0*/  STG.E desc[UR12][R6.64], R11 ;  /* 0x0000000b06007986 */ /* 0x0001ee000c10190c */
[----:B------:R-:W-:Y:S05]  /*6cb0*/  @P0 BRA `(.L_x_806) ;  /* 0xfffffffc00c40947 */ /* 0x000fea000383ffff */
.L_x_805:
[----:B------:R-:W-:Y:S05]  /*6cc0*/  BSYNC.RECONVERGENT B1 ;  /* 0x0000000000017941 */ /* 0x000fea0003800200 */
.L_x_804:
[----:B------:R-:W-:Y:S05]  /*6cd0*/  @!P1 BRA `(.L_x_803) ;  /* 0x0000000c00149947 */ /* 0x000fea0003800000 */
[----:B------:R-:W1:Y:S01]  /*6ce0*/  LDCU.128 UR8, c[0x0][0x390] ;  /* 0x00007200ff0877ac */ /* 0x000e620008000c00 */
[----:B0-----:R-:W-:Y:S01]  /*6cf0*/  IMAD.IADD R7, R21, 0x1, -R2 ;  /* 0x0000000115077824 */ /* 0x001fe200078e0a02 */
[----:B------:R-:W-:Y:S01]  /*6d00*/  LEA R20, R2, UR4, 0x3 ;  /* 0x0000000402147c11 */ /* 0x000fe2000f8e18ff */
[----:B------:R-:W-:Y:S01]  /*6d10*/  IMAD.MOV.U32 R4, RZ, RZ, 0x800 ;  /* 0x00000800ff047424 */ /* 0x000fe200078e00ff */
[----:B------:R-:W-:Y:S01]  /*6d20*/  BSSY.RECONVERGENT B1, `(.L_x_807) ;  /* 0x0000049000017945 */ /* 0x000fe20003800200 */
[----:B------:R-:W-:Y:S01]  /*6d30*/  IMAD.MOV.U32 R5, RZ, RZ, 0x0 ;  /* 0x00000000ff057424 */ /* 0x000fe200078e00ff */
[----:B------:R-:W-:Y:S01]  /*6d40*/  ISETP.GT.AND P1, PT, R7, 0xc00, PT ;  /* 0x00000c000700780c */ /* 0x000fe20003f24270 */
[----:B------:R-:W-:Y:S02]  /*6d50*/  VIADD R20, R20, 0x1000 ;  /* 0x0000100014147836 */ /* 0x000fe40000000000 */
[----:B------:R-:W-:-:S03]  /*6d60*/  IMAD.WIDE.U32 R4, R2, 0x4, R4 ;  /* 0x0000000402047825 */ /* 0x000fc600078e0004 */
[C---:B-1----:R-:W-:Y:S02]  /*6d70*/  IADD3 R6, P0, PT, R4.reuse, UR8, RZ ;  /* 0x0000000804067c10 */ /* 0x042fe4000ff1e0ff */
[----:B------:R-:W-:Y:S02]  /*6d80*/  IADD3 R8, P2, PT, R4, UR10, RZ ;  /* 0x0000000a04087c10 */ /* 0x000fe4000ff5e0ff */
[C---:B------:R-:W-:Y:S02]  /*6d90*/  IADD3.X R7, PT, PT, R5.reuse, UR9, RZ, P0, !PT ;  /* 0x0000000905077c10 */ /* 0x040fe400087fe4ff */
[----:B------:R-:W-:Y:S02]  /*6da0*/  IADD3.X R9, PT, PT, R5, UR11, RZ, P2, !PT ;  /* 0x0000000b05097c10 */ /* 0x000fe400097fe4ff */
[----:B------:R-:W-:Y:S01]  /*6db0*/  PLOP3.LUT P0, PT, PT, PT, PT, 0x80, 0x8 ;  /* 0x000000000008781c */ /* 0x000fe20003f0f070 */
[----:B------:R-:W-:-:S12]  /*6dc0*/  @!P1 BRA `(.L_x_808) ;  /* 0x0000000000f89947 */ /* 0x000fd80003800000 */
[----:B------:R-:W-:Y:S01]  /*6dd0*/  PLOP3.LUT P0, PT, PT, PT, PT, 0x8, 0x80 ;  /* 0x000000000080781c */ /* 0x000fe20003f0e170 */
[----:B------:R-:W-:-:S12]  /*6de0*/  VIADD R39, R21, 0xfffff400 ;  /* 0xfffff40015277836 */ /* 0x000fd80000000000 */
.L_x_809:
[----:B------:R-:W0:Y:S01]  /*6df0*/  LDS.64 R44, [R20+-0x1000] ;  /* 0xfff00000142c7984 */ /* 0x000e220000000a00 */
[----:B------:R-:W-:-:S03]  /*6e00*/  VIADD R2, R2, 0x1000 ;  /* 0x0000100002027836 */ /* 0x000fc60000000000 */
[----:B------:R-:W1:Y:S02]  /*6e10*/  LDS.64 R10, [R20+-0x800] ;  /* 0xfff80000140a7984 */ /* 0x000e640000000a00 */
[----:B------:R-:W-:Y:S02]  /*6e20*/  ISETP.GE.AND P1, PT, R2, R39, PT ;  /* 0x000000270200720c */ /* 0x000fe40003f26270 */
[----:B------:R-:W2:Y:S04]  /*6e30*/  LDS.64 R12, [R20] ;  /* 0x00000000140c7984 */ /* 0x000ea80000000a00 */
[----:B------:R-:W3:Y:S04]  /*6e40*/  LDS.64 R14, [R20+0x800] ;  /* 0x00080000140e7984 */ /* 0x000ee80000000a00 */
[----:B------:R-:W4:Y:S04]  /*6e50*/  LDS.64 R16, [R20+0x1000] ;  /* 0x0010000014107984 */ /* 0x000f280000000a00 */
        /* <DEDUP_REMOVED lines=12> */
[----:B------:R-:W-:Y:S01]  /*6f20*/  STG.E desc[UR12][R8.64+-0x800], R45 ;  /* 0xfff8002d08007986 */ /* 0x000fe2000c10190c */
[----:B-1----:R-:W-:-:S03]  /*6f30*/  VIADD R20, R20, 0x8000 ;  /* 0x0000800014147836 */ /* 0x002fc60000000000 */
[----:B------:R0:W-:Y:S04]  /*6f40*/  STG.E desc[UR12][R6.64+-0x400], R10 ;  /* 0xfffc000a06007986 */ /* 0x0001e8000c10190c */
[----:B------:R1:W-:Y:S04]  /*6f50*/  STG.E desc[UR12][R8.64+-0x400], R11 ;  /* 0xfffc000b08007986 */ /* 0x0003e8000c10190c */
[----:B--2---:R2:W-:Y:S04]  /*6f60*/  STG.E desc[UR12][R6.64], R12 ;  /* 0x0000000c06007986 */ /* 0x0045e8000c10190c */
[----:B------:R4:W-:Y:S01]  /*6f70*/  STG.E desc[UR12][R8.64], R13 ;  /* 0x0000000d08007986 */ /* 0x0009e2000c10190c */
[----:B0-----:R-:W-:-:S03]  /*6f80*/  IADD3 R10, P3, PT, R8, 0x4000, RZ ;  /* 0x00004000080a7810 */ /* 0x001fc60007f7e0ff */
[----:B---3--:R-:W-:Y:S02]  /*6f90*/  STG.E desc[UR12][R6.64+0x400], R14 ;  /* 0x0004000e06007986 */ /* 0x008fe4000c10190c */
[----:B-1----:R-:W-:Y:S02]  /*6fa0*/  IMAD.X R11, RZ, RZ, R9, P3 ;  /* 0x000000ffff0b7224 */ /* 0x002fe400018e0609 */
[----:B------:R-:W-:Y:S01]  /*6fb0*/  STG.E desc[UR12][R8.64+0x400], R15 ;  /* 0x0004000f08007986 */ /* 0x000fe2000c10190c */
[----:B--2---:R-:W-:-:S03]  /*6fc0*/  IADD3 R12, P2, PT, R6, 0x4000, RZ ;  /* 0x00004000060c7810 */ /* 0x004fc60007f5e0ff */
[----:B----4-:R-:W-:Y:S02]  /*6fd0*/  STG.E desc[UR12][R6.64+0x800], R16 ;  /* 0x0008001006007986 */ /* 0x010fe4000c10190c */
[----:B------:R-:W-:Y:S02]  /*6fe0*/  IMAD.X R13, RZ, RZ, R7, P2 ;  /* 0x000000ffff0d7224 */ /* 0x000fe400010e0607 */
[----:B------:R-:W-:Y:S04]  /*6ff0*/  STG.E desc[UR12][R8.64+0x800], R17 ;  /* 0x0008001108007986 */ /* 0x000fe8000c10190c */
        /* <DEDUP_REMOVED lines=27> */
.L_x_808:
[----:B------:R-:W-:Y:S05]  /*71b0*/  BSYNC.RECONVERGENT B1 ;  /* 0x0000000000017941 */ /* 0x000fea0003800200 */
.L_x_807:
[----:B------:R-:W-:Y:S01]  /*71c0*/  IMAD.IADD R4, R21, 0x1, -R2 ;  /* 0x0000000115047824 */ /* 0x000fe200078e0a02 */
[----:B------:R-:W-:Y:S04]  /*71d0*/  BSSY.RECONVERGENT B1, `(.L_x_810) ;  /* 0x0000026000017945 */ /* 0x000fe80003800200 */
[----:B------:R-:W-:-:S13]  /*71e0*/  ISETP.GT.AND P1, PT, R4, 0x400, PT ;  /* 0x000004000400780c */ /* 0x000fda0003f24270 */
[----:B------:R-:W-:Y:S05]  /*71f0*/  @!P1 BRA `(.L_x_811) ;  /* 0x00000000008c9947 */ /* 0x000fea0003800000 */
[----:B------:R-:W0:Y:S01]  /*7200*/  LDS.64 R4, [R20+-0x1000] ;  /* 0xfff0000014047984 */ /* 0x000e220000000a00 */
[----:B------:R-:W-:Y:S01]  /*7210*/  PLOP3.LUT P0, PT, PT, PT, PT, 0x8, 0x80 ;  /* 0x000000000080781c */ /* 0x000fe20003f0e170 */
[----:B------:R-:W-:Y:S02]  /*7220*/  VIADD R2, R2, 0x800 ;  /* 0x0000080002027836 */ /* 0x000fe40000000000 */
[----:B------:R-:W1:Y:S04]  /*7230*/  LDS.64 R10, [R20+-0x800] ;  /* 0xfff80000140a7984 */ /* 0x000e680000000a00 */
[----:B------:R-:W2:Y:S04]  /*7240*/  LDS.64 R12, [R20] ;  /* 0x00000000140c7984 */ /* 0x000ea80000000a00 */
[----:B------:R-:W3:Y:S04]  /*7250*/  LDS.64 R14, [R20+0x800] ;  /* 0x00080000140e7984 */ /* 0x000ee80000000a00 */
[----:B------:R-:W4:Y:S04]  /*7260*/  LDS.64 R16, [R20+0x1000] ;  /* 0x0010000014107984 */ /* 0x000f280000000a00 */
[----:B------:R-:W5:Y:S04]  /*7270*/  LDS.64 R18, [R20+0x1800] ;  /* 0x0018000014127984 */ /* 0x000f680000000a00 */
[----:B------:R-:W5:Y:S04]  /*7280*/  LDS.64 R24, [R20+0x2000] ;  /* 0x0020000014187984 */ /* 0x000f680000000a00 */
[----:B------:R0:W5:Y:S02]  /*7290*/  LDS.64 R26, [R20+0x2800] ;  /* 0x00280000141a7984 */ /* 0x0001640000000a00 */
[----:B0-----:R-:W-:-:S02]  /*72a0*/  VIADD R20, R20, 0x4000 ;  /* 0x0000400014147836 */ /* 0x001fc40000000000 */
[----:B------:R0:W-:Y:S04]  /*72b0*/  STG.E desc[UR12][R6.64+-0x800], R4 ;  /* 0xfff8000406007986 */ /* 0x0001e8000c10190c */
[----:B------:R3:W-:Y:S04]  /*72c0*/  STG.E desc[UR12][R8.64+-0x800], R5 ;  /* 0xfff8000508007986 */ /* 0x0007e8000c10190c */
[----:B-1----:R1:W-:Y:S04]  /*72d0*/  STG.E desc[UR12][R6.64+-0x400], R10 ;  /* 0xfffc000a06007986 */ /* 0x0023e8000c10190c */
[----:B------:R4:W-:Y:S01]  /*72e0*/  STG.E desc[UR12][R8.64+-0x400], R11 ;  /* 0xfffc000b08007986 */ /* 0x0009e2000c10190c */
[----:B0-----:R-:W-:-:S03]  /*72f0*/  IADD3 R4, P2, PT, R8, 0x2000, RZ ;  /* 0x0000200008047810 */ /* 0x001fc60007f5e0ff */
[----:B--2---:R-:W-:Y:S02]  /*7300*/  STG.E desc[UR12][R6.64], R12 ;  /* 0x0000000c06007986 */ /* 0x004fe4000c10190c */
[----:B---3--:R-:W-:Y:S02]  /*7310*/  IMAD.X R5, RZ, RZ, R9, P2 ;  /* 0x000000ffff057224 */ /* 0x008fe400010e0609 */
[----:B------:R-:W-:Y:S01]  /*7320*/  STG.E desc[UR12][R8.64], R13 ;  /* 0x0000000d08007986 */ /* 0x000fe2000c10190c */
[----:B-1----:R-:W-:-:S03]  /*7330*/  IADD3 R10, P1, PT, R6, 0x2000, RZ ;  /* 0x00002000060a7810 */ /* 0x002fc60007f3e0ff */
[----:B------:R-:W-:Y:S02]  /*7340*/  STG.E desc[UR12][R6.64+0x400], R14 ;  /* 0x0004000e06007986 */ /* 0x000fe4000c10190c */
[----:B----4-:R-:W-:Y:S02]  /*7350*/  IMAD.X R11, RZ, RZ, R7, P1 ;  /* 0x000000ffff0b7224 */ /* 0x010fe400008e0607 */
[----:B------:R-:W-:Y:S04]  /*7360*/  STG.E desc[UR12][R8.64+0x400], R15 ;  /* 0x0004000f08007986 */ /* 0x000fe8000c10190c */
[----:B------:R-:W-:Y:S04]  /*7370*/  STG.E desc[UR12][R6.64+0x800], R16 ;  /* 0x0008001006007986 */ /* 0x000fe8000c10190c */
[----:B------:R-:W-:Y:S04]  /*7380*/  STG.E desc[UR12][R8.64+0x800], R17 ;  /* 0x0008001108007986 */ /* 0x000fe8000c10190c */
[----:B-----5:R-:W-:Y:S04]  /*7390*/  STG.E desc[UR12][R6.64+0xc00], R18 ;  /* 0x000c001206007986 */ /* 0x020fe8000c10190c */
        /* <DEDUP_REMOVED lines=9> */
.L_x_811:
[----:B------:R-:W-:Y:S05]  /*7430*/  BSYNC.RECONVERGENT B1 ;  /* 0x0000000000017941 */ /* 0x000fea0003800200 */
.L_x_810:
[----:B------:R-:W-:-:S13]  /*7440*/  ISETP.LT.OR P0, PT, R2, R21, P0 ;  /* 0x000000150200720c */ /* 0x000fda0000701670 */
[----:B------:R-:W-:Y:S05]  /*7450*/  @!P0 BRA `(.L_x_803) ;  /* 0x0000000400348947 */ /* 0x000fea0003800000 */
[----:B------:R-:W0:Y:S04]  /*7460*/  LDS.64 R4, [R20+-0x1000] ;  /* 0xfff0000014047984 */ /* 0x000e280000000a00 */
[----:B------:R-:W1:Y:S04]  /*7470*/  LDS.64 R10, [R20+-0x800] ;  /* 0xfff80000140a7984 */ /* 0x000e680000000a00 */
[----:B------:R-:W2:Y:S04]  /*7480*/  LDS.64 R12, [R20] ;  /* 0x00000000140c7984 */ /* 0x000ea80000000a00 */
[----:B------:R-:W3:Y:S04]  /*7490*/  LDS.64 R14, [R20+0x800] ;  /* 0x00080000140e7984 */ /* 0x000ee80000000a00 */
        /* <DEDUP_REMOVED lines=8> */
[----:B------:R-:W-:Y:S05]  /*7520*/  BRA `(.L_x_803) ;  /* 0x0000000400007947 */ /* 0x000fea0003800000 */
.L_x_802:
[----:B------:R-:W0:Y:S01]  /*7530*/  LDC.64 R56, c[0x0][0x390] ;  /* 0x0000e400ff387b82 */ /* 0x000e220000000a00 */
[----:B------:R-:W-:Y:S01]  /*7540*/  IMAD.MOV.U32 R53, RZ, RZ, 0x9 ;  /* 0x00000009ff357424 */ /* 0x000fe200078e00ff */
[----:B------:R-:W-:-:S03]  /*7550*/  ISETP.NE.AND P5, PT, R6, R24, PT ;  /* 0x000000180600720c */ /* 0x000fc60003fa5270 */
[----:B------:R-:W-:-:S03]  /*7560*/  IMAD R47, R0, R53, 0x1 ;  /* 0x00000001002f7424 */ /* 0x000fc600078e0235 */
[----:B------:R-:W1:Y:S02]  /*7570*/  LDC.64 R54, c[0x0][0x398] ;  /* 0x0000e600ff367b82 */ /* 0x000e640000000a00 */
[----:B------:R-:W-:-:S06]  /*7580*/  ISETP.NE.AND P5, PT, R47, R38, !P5 ;  /* 0x000000262f00720c */ /* 0x000fcc0006fa5270 */
[----:B------:R-:W2:Y:S01]  /*7590*/  LDC.64 R40, c[0x0][0x390] ;  /* 0x0000e400ff287b82 */ /* 0x000ea20000000a00 */
[----:B0-----:R-:W-:-:S07]  /*75a0*/  @P6 IMAD.WIDE R56, R19, 0x4, R56 ;  /* 0x0000000413386825 */ /* 0x001fce00078e0238 */
[----:B------:R-:W0:Y:S01]  /*75b0*/  LDC.64 R44, c[0x0][0x398] ;  /* 0x0000e600ff2c7b82 */ /* 0x000e220000000a00 */
[----:B------:R-:W-:Y:S01]  /*75c0*/  @P6 STG.E desc[UR12][R56.64], R4 ;  /* 0x0000000438006986 */ /* 0x000fe2000c10190c */
[----:B-1----:R-:W-:-:S06]  /*75d0*/  @P6 IMAD.WIDE R54, R19, 0x4, R54 ;  /* 0x0000000413366825 */ /* 0x002fcc00078e0236 */
[----:B------:R-:W1:Y:S01]  /*75e0*/  LDC.64 R50, c[0x0][0x398] ;  /* 0x0000e600ff327b82 */ /* 0x000e620000000a00 */
[----:B------:R-:W-:Y:S01]  /*75f0*/  @P6 STG.E desc[UR12][R54.64], R5 ;  /* 0x0000000536006986 */ /* 0x000fe2000c10190c */
[----:B--2---:R-:W-:-:S06]  /*7600*/  @!P5 IMAD.WIDE R40, R43, 0x4, R40 ;  /* 0x000000042b28d825 */ /* 0x004fcc00078e0228 */
[----:B------:R-:W2:Y:S01]  /*7610*/  LDC.64 R18, c[0x0][0x390] ;  /* 0x0000e400ff127b82 */ /* 0x000ea20000000a00 */
[----:B------:R3:W-:Y:S07]  /*7620*/  @!P5 STG.E desc[UR12][R40.64], R6 ;  /* 0x000000062800d986 */ /* 0x0007ee000c10190c */
[----:B------:R-:W4:Y:S01]  /*7630*/  LDC.64 R48, c[0x0][0x390] ;  /* 0x0000e400ff307b82 */ /* 0x000f220000000a00 */
[----:B0-----:R-:W-:-:S05]  /*7640*/  @!P5 IMAD.WIDE R44, R43, 0x4, R44 ;  /* 0x000000042b2cd825 */ /* 0x001fca00078e022c */
[----:B------:R0:W-:Y:S02]  /*7650*/  @!P5 STG.E desc[UR12][R44.64], R7 ;  /* 0x000000072c00d986 */ /* 0x0001e4000c10190c */
[----:B------:R-:W5:Y:S01]  /*7660*/  LDC.64 R46, c[0x0][0x398] ;  /* 0x0000e600ff2e7b82 */ /* 0x000f620000000a00 */
[----:B-1----:R-:W-:-:S04]  /*7670*/  @P0 IMAD.WIDE R58, R17, 0x4, R50 ;  /* 0x00000004113a0825 */ /* 0x002fc800078e0232 */
[CC--:B---3--:R-:W-:Y:S02]  /*7680*/  IMAD R41, R0.reuse, R53.reuse, 0x4 ;  /* 0x0000000400297424 */ /* 0x0c8fe400078e0235 */
[----:B------:R-:W-:Y:S01]  /*7690*/  IMAD R53, R0, R53, 0x8 ;  /* 0x0000000800357424 */ /* 0x000fe200078e0235 */
[----:B------:R-:W1:Y:S01]  /*76a0*/  LDC.64 R4, c[0x0][0x398] ;  /* 0x0000e600ff047b82 */ /* 0x000e620000000a00 */
[----:B--2---:R-:W-:-:S05]  /*76b0*/  @P0 IMAD.WIDE R56, R17, 0x4, R18 ;  /* 0x0000000411380825 */ /* 0x004fca00078e0212 */
[----:B------:R-:W-:Y:S02]  /*76c0*/  @P0 STG.E desc[UR12][R56.64], R24 ;  /* 0x0000001838000986 */ /* 0x000fe4000c10190c */
[----:B------:R-:W2:Y:S01]  /*76d0*/  LDC.64 R18, c[0x0][0x390] ;  /* 0x0000e400ff127b82 */ /* 0x000ea20000000a00 */
[----:B----4-:R-:W-:Y:S01]  /*76e0*/  @P1 IMAD.WIDE R50, R15, 0x4, R48 ;  /* 0x000000040f321825 */ /* 0x010fe200078e0230 */
[----:B------:R3:W-:Y:S01]  /*76f0*/  @P0 STG.E desc[UR12][R58.64], R25 ;  /* 0x000000193a000986 */ /* 0x0007e2000c10190c */
[----:B------:R-:W-:-:S03]  /*7700*/  ISETP.NE.AND P0, PT, R28, R30, PT ;  /* 0x0000001e1c00720c */ /* 0x000fc60003f05270 */
[----:B------:R4:W-:Y:S01]  /*7710*/  @P1 STG.E desc[UR12][R50.64], R26 ;  /* 0x0000001a32001986 */ /* 0x0009e2000c10190c */
[----:B------:R-:W-:Y:S01]  /*7720*/  ISETP.NE.AND P0, PT, R41, R38, !P0 ;  /* 0x000000262900720c */ /* 0x000fe20004705270 */
[----:B-----5:R-:W-:Y:S01]  /*7730*/  @P1 IMAD.WIDE R54, R15, 0x4, R46 ;  /* 0x000000040f361825 */ /* 0x020fe200078e022e */
[----:B------:R-:W5:Y:S04]  /*7740*/  LDC.64 R16, c[0x0][0x390] ;  /* 0x0000e400ff107b82 */ /* 0x000f680000000a00 */
[----:B------:R4:W-:Y:S01]  /*7750*/  @P1 STG.E desc[UR12][R54.64], R27 ;  /* 0x0000001b36001986 */ /* 0x0009e2000c10190c */
[----:B------:R-:W-:-:S03]  /*7760*/  ISETP.NE.AND P1, PT, R36, R3, PT ;  /* 0x000000032400720c */ /* 0x000fc60003f25270 */
[----:B------:R-:W3:Y:S01]  /*7770*/  LDC.64 R14, c[0x0][0x398] ;  /* 0x0000e600ff0e7b82 */ /* 0x000ee20000000a00 */
[----:B------:R-:W-:Y:S02]  /*7780*/  ISETP.NE.AND P1, PT, R53, R38, !P1 ;  /* 0x000000263500720c */ /* 0x000fe40004f25270 */
[----:B-1----:R-:W-:-:S04]  /*7790*/  @!P0 IMAD.WIDE R4, R11, 0x4, R4 ;  /* 0x000000040b048825 */ /* 0x002fc800078e0204 */
[----:B--2---:R-:W-:Y:S01]  /*77a0*/  @!P0 IMAD.WIDE R18, R11, 0x4, R18 ;  /* 0x000000040b128825 */ /* 0x004fe200078e0212 */
[----:B0-----:R-:W0:Y:S04]  /*77b0*/  LDC.64 R6, c[0x0][0x390] ;  /* 0x0000e400ff067b82 */ /* 0x001e280000000a00 */
[----:B------:R4:W-:Y:S04]  /*77c0*/  @!P0 STG.E desc[UR12][R18.64], R28 ;  /* 0x0000001c12008986 */ /* 0x0009e8000c10190c */
[----:B------:R-:W1:Y:S01]  /*77d0*/  LDC.64 R48, c[0x0][0x398] ;  /* 0x0000e600ff307b82 */ /* 0x000e620000000a00 */
[C---:B-----5:R-:W-:Y:S01]  /*77e0*/  @P2 IMAD.WIDE R16, R9.reuse, 0x4, R16 ;  /* 0x0000000409102825 */ /* 0x060fe200078e0210 */
[----:B------:R4:W-:Y:S04]  /*77f0*/  @!P0 STG.E desc[UR12][R4.64], R29 ;  /* 0x0000001d04008986 */ /* 0x0009e8000c10190c */
[----:B------:R4:W-:Y:S02]  /*7800*/  @P2 STG.E desc[UR12][R16.64], R30 ;  /* 0x0000001e10002986 */ /* 0x0009e4000c10190c */
[----:B------:R-:W2:Y:S01]  /*7810*/  LDC.64 R46, c[0x0][0x390] ;  /* 0x0000e400ff2e7b82 */ /* 0x000ea20000000a00 */
[----:B---3--:R-:W-:-:S05]  /*7820*/  @P2 IMAD.WIDE R14, R9, 0x4, R14 ;  /* 0x00000004090e2825 */ /* 0x008fca00078e020e */
[----:B------:R4:W-:Y:S02]  /*7830*/  @P2 STG.E desc[UR12][R14.64], R31 ;  /* 0x0000001f0e002986 */ /* 0x0009e4000c10190c */
[----:B------:R-:W3:Y:S01]  /*7840*/  LDC.64 R44, c[0x0][0x398] ;  /* 0x0000e600ff2c7b82 */ /* 0x000ee20000000a00 */
[----:B0-----:R-:W-:-:S05]  /*7850*/  @P3 IMAD.WIDE R6, R13, 0x4, R6 ;  /* 0x000000040d063825 */ /* 0x001fca00078e0206 */
[----:B------:R4:W-:Y:S02]  /*7860*/  @P3 STG.E desc[UR12][R6.64], R32 ;  /* 0x0000002006003986 */ /* 0x0009e4000c10190c */
[----:B------:R-:W0:Y:S01]  /*7870*/  LDC.64 R40, c[0x0][0x390] ;  /* 0x0000e400ff287b82 */ /* 0x000e220000000a00 */
[----:B-1----:R-:W-:-:S05]  /*7880*/  @P3 IMAD.WIDE R48, R13, 0x4, R48 ;  /* 0x000000040d303825 */ /* 0x002fca00078e0230 */
[----:B------:R4:W-:Y:S02]  /*7890*/  @P3 STG.E desc[UR12][R48.64], R33 ;  /* 0x0000002130003986 */ /* 0x0009e4000c10190c */
[----:B------:R-:W1:Y:S01]  /*78a0*/  LDC.64 R24, c[0x0][0x398] ;  /* 0x0000e600ff187b82 */ /* 0x000e620000000a00 */
[----:B--2---:R-:W-:-:S05]  /*78b0*/  @P4 IMAD.WIDE R46, R39, 0x4, R46 ;  /* 0x00000004272e4825 */ /* 0x004fca00078e022e */
[----:B------:R4:W-:Y:S01]  /*78c0*/  @P4 STG.E desc[UR12][R46.64], R34 ;  /* 0x000000222e004986 */ /* 0x0009e2000c10190c */
[----:B---3--:R-:W-:-:S05]  /*78d0*/  @P4 IMAD.WIDE R44, R39, 0x4, R44 ;  /* 0x00000004272c4825 */ /* 0x008fca00078e022c */
[----:B------:R4:W-:Y:S01]  /*78e0*/  @P4 STG.E desc[UR12][R44.64], R35 ;  /* 0x000000232c004986 */ /* 0x0009e2000c10190c */
[----:B0-----:R-:W-:-:S05]  /*78f0*/  @!P1 IMAD.WIDE R40, R42, 0x4, R40 ;  /* 0x000000042a289825 */ /* 0x001fca00078e0228 */
[----:B------:R4:W-:Y:S01]  /*7900*/  @!P1 STG.E desc[UR12][R40.64], R36 ;  /* 0x0000002428009986 */ /* 0x0009e2000c10190c */
[----:B-1----:R-:W-:-:S05]  /*7910*/  @!P1 IMAD.WIDE R24, R42, 0x4, R24 ;  /* 0x000000042a189825 */ /* 0x002fca00078e0218 */
[----:B------:R4:W-:Y:S02]  /*7920*/  @!P1 STG.E desc[UR12][R24.64], R37 ;  /* 0x0000002518009986 */ /* 0x0009e4000c10190c */
.L_x_803:
[----:B------:R-:W-:Y:S05]  /*7930*/  BSYNC.RECONVERGENT B0 ;  /* 0x0000000000007941 */ /* 0x000fea0003800200 */
.L_x_801:
[----:B------:R-:W-:-:S13]  /*7940*/  ISETP.NE.AND P0, PT, R0, 0xff, PT ;  /* 0x000000ff0000780c */ /* 0x000fda0003f05270 */
[----:B------:R-:W-:Y:S05]  /*7950*/  @P0 EXIT ;  /* 0x000000000000094d */ /* 0x000fea0003800000 */
[----:B0---4-:R-:W0:Y:S01]  /*7960*/  LDC.64 R4, c[0x0][0x390] ;  /* 0x0000e400ff047b82 */ /* 0x011e220000000a00 */
[----:B------:R-:W-:-:S07]  /*7970*/  ISETP.NE.AND P0, PT, R38, 0x900, PT ;  /* 0x000009002600780c */ /* 0x000fce0003f05270 */
[----:B------:R-:W1:Y:S08]  /*7980*/  LDC.64 R6, c[0x0][0x398] ;  /* 0x0000e600ff067b82 */ /* 0x000e700000000a00 */
[----:B------:R-:W2:Y:S01]  /*7990*/  LDC.64 R8, c[0x0][0x3a0] ;  /* 0x0000e800ff087b82 */ /* 0x000ea20000000a00 */
[----:B0-----:R-:W-:-:S05]  /*79a0*/  @!P0 IMAD.WIDE R4, R21, 0x4, R4 ;  /* 0x0000000415048825 */ /* 0x001fca00078e0204 */
[----:B------:R-:W-:Y:S01]  /*79b0*/  @!P0 STG.E desc[UR12][R4.64], R3 ;  /* 0x0000000304008986 */ /* 0x000fe2000c10190c */
[----:B-1----:R-:W-:-:S04]  /*79c0*/  @!P0 IMAD.WIDE R6, R21, 0x4, R6 ;  /* 0x0000000415068825 */ /* 0x002fc800078e0206 */
[----:B------:R-:W-:Y:S01]  /*79d0*/  @!P0 VIADD R21, R21, 0x1 ;  /* 0x0000000115158836 */ /* 0x000fe20000000000 */
[----:B------:R-:W-:Y:S04]  /*79e0*/  @!P0 STG.E desc[UR12][R6.64], R23 ;  /* 0x0000001706008986 */ /* 0x000fe8000c10190c */
[----:B--2---:R-:W-:Y:S01]  /*79f0*/  STG.E desc[UR12][R8.64], R21 ;  /* 0x0000001508007986 */ /* 0x004fe2000c10190c */
[----:B------:R-:W-:Y:S05]  /*7a00*/  EXIT ;  /* 0x000000000000794d */ /* 0x000fea0003800000 */
.L_x_800:
        /* <DEDUP_REMOVED lines=13> */
[----:B------:R-:W-:Y:S01]  /*7ae0*/  VIADD R9, R17, 0x20 ;  /* 0x0000002011097836 */ /* 0x000fe20000000000 */
[-C--:B------:R-:W-:Y:S01]  /*7af0*/  ISETP.GE.U32.AND P2, PT, R19, R38.reuse, PT ;  /* 0x000000261300720c */ /* 0x080fe20003f46070 */
[----:B------:R-:W-:Y:S01]  /*7b00*/  IMAD.SHL.U32 R19, R17, 0x4, RZ ;  /* 0x0000000411137824 */ /* 0x000fe200078e00ff */
[-C--:B------:R-:W-:Y:S01]  /*7b10*/  ISETP.GE.U32.AND P1, PT, R11, R38.reuse, PT ;  /* 0x000000260b00720c */ /* 0x080fe20003f26070 */
[----:B------:R-:W-:Y:S01]  /*7b20*/  VIADD R11, R17, 0xa0 ;  /* 0x000000a0110b7836 */ /* 0x000fe20000000000 */
[----:B------:R-:W-:Y:S01]  /*7b30*/  ISETP.GE.U32.AND P0, PT, R9, R38, PT ;  /* 0x000000260900720c */ /* 0x000fe20003f06070 */
[----:B------:R-:W-:Y:S01]  /*7b40*/  VIADD R21, R17, 0x80 ;  /* 0x0000008011157836 */ /* 0x000fe20000000000 */
[----:B------:R-:W-:-:S02]  /*7b50*/  IADD3 R10, P5, PT, R2, R19, RZ ;  /* 0x00000013020a7210 */ /* 0x000fc40007fbe0ff */
[-C--:B------:R-:W-:Y:S01]  /*7b60*/  ISETP.GE.U32.AND P4, PT, R11, R38.reuse, PT ;  /* 0x000000260b00720c */ /* 0x080fe20003f86070 */
[----:B------:R-:W-:Y:S01]  /*7b70*/  @!P6 IMAD.IADD R9, R4, 0x1, R17 ;  /* 0x000000010409e824 */ /* 0x000fe200078e0211 */
[----:B------:R-:W-:Y:S01]  /*7b80*/  ISETP.GE.U32.AND P3, PT, R21, R38, PT ;  /* 0x000000261500720c */ /* 0x000fe20003f66070 */
[----:B------:R-:W-:Y:S01]  /*7b90*/  IMAD.X R11, RZ, RZ, R3, P5 ;  /* 0x000000ffff0b7224 */ /* 0x000fe200028e0603 */
[----:B0-----:R-:W-:Y:S01]  /*7ba0*/  IADD3 R6, P5, PT, R19, R6, RZ ;  /* 0x0000000613067210 */ /* 0x001fe20007fbe0ff */
[----:B------:R-:W-:-:S04]  /*7bb0*/  @!P6 IMAD.WIDE.U32 R14, R9, 0x4, R14 ;  /* 0x00000004090ee825 */ /* 0x000fc800078e000e */
[----:B------:R-:W-:Y:S02]  /*7bc0*/  @!P6 IMAD.IADD R21, R4, 0x1, R17 ;  /* 0x000000010415e824 */ /* 0x000fe400078e0211 */
[----:B------:R-:W-:Y:S02]  /*7bd0*/  VIADD R23, R17, 0xe0 ;  /* 0x000000e011177836 */ /* 0x000fe40000000000 */
[----:B------:R-:W-:-:S04]  /*7be0*/  @!P6 IMAD.WIDE.U32 R12, R21, 0x4, R12 ;  /* 0x00000004150ce825 */ /* 0x000fc800078e000c */
[C---:B------:R-:W-:Y:S02]  /*7bf0*/  VIADD R21, R17.reuse, 0xc0 ;  /* 0x000000c011157836 */ /* 0x040fe40000000000 */
[----:B------:R-:W-:Y:S02]  /*7c00*/  IMAD.X R7, RZ, RZ, R7, P5 ;  /* 0x000000ffff077224 */ /* 0x000fe400028e0607 */
[----:B------:R-:W-:Y:S01]  /*7c10*/  VIADD R17, R17, 0x100 ;  /* 0x0000010011117836 */ /* 0x000fe20000000000 */
[----:B------:R-:W-:Y:S01]  /*7c20*/  ISETP.GE.U32.AND P5, PT, R23, R38, PT ;  /* 0x000000261700720c */ /* 0x000fe20003fa6070 */
[----:B------:R-:W-:Y:S02]  /*7c30*/  IMAD.MOV.U32 R34, RZ, RZ, RZ ;  /* 0x000000ffff227224 */ /* 0x000fe400078e00ff */
[----:B--2---:R-:W-:Y:S02]  /*7c40*/  IMAD.MOV.U32 R9, RZ, RZ, R8 ;  /* 0x000000ffff097224 */ /* 0x004fe400078e0008 */
[----:B------:R0:W2:Y:S02]  /*7c50*/  @!P6 LDG.E.CONSTANT R8, desc[UR12][R14.64] ;  /* 0x0000000c0e08e981 */ /* 0x0000a4000c1e9900 */
[----:B------:R-:W-:-:S02]  /*7c60*/  IMAD.MOV.U32 R4, RZ, RZ, R9 ;  /* 0x000000ffff047224 */ /* 0x000fc400078e0009 */
        /* <DEDUP_REMOVED lines=8> */
[--C-:B-1----:R-:W-:Y:S02]  /*7cf0*/  IMAD.MOV.U32 R12, RZ, RZ, R9.reuse ;  /* 0x000000ffff0c7224 */ /* 0x102fe400078e0009 */
        /* <DEDUP_REMOVED lines=23> */
[----:B------:R-:W5:Y:S01]  /*7e70*/  @!P0 LDG.E.CONSTANT R16, desc[UR12][R6.64+0x400] ;  /* 0x0004000c06108981 */ /* 0x000f62000c1e9900 */
[----:B------:R-:W-:-:S13]  /*7e80*/  ISETP.NE.AND P4, PT, R0, RZ, PT ;  /* 0x000000ff0000720c */ /* 0x000fda0003f85270 */
[----:B------:R1:W5:Y:S01]  /*7e90*/  @!P4 LDG.E.CONSTANT R34, desc[UR12][R2.64+-0x4] ;  /* 0xfffffc0c0222c981 */ /* 0x000362000c1e9900 */
[----:B------:R-:W0:Y:S01]  /*7ea0*/  S2R R42, SR_LANEID ;  /* 0x00000000002a7919 */ /* 0x000e220000000000 */
[----:B------:R-:W1:Y:S01]  /*7eb0*/  S2UR UR5, SR_CgaCtaId ;  /* 0x00000000000579c3 */ /* 0x000e620000008800 */
[----:B------:R-:W-:Y:S01]  /*7ec0*/  SHF.R.U32.HI R43, RZ, 0x5, R0 ;  /* 0x00000005ff2b7819 */ /* 0x000fe20000011600 */
[----:B------:R-:W-:Y:S02]  /*7ed0*/  UMOV UR4, 0x400 ;  /* 0x0000040000047882 */ /* 0x000fe40000000000 */
[----:B-1----:R-:W-:Y:S02]  /*7ee0*/  ULEA UR4, UR5, UR4, 0x18 ;  /* 0x0000000405047291 */ /* 0x002fe4000f8ec0ff */
[----:B0-----:R-:W-:-:S05]  /*7ef0*/  IMAD R10, R43, 0x120, R42 ;  /* 0x000001202b0a7824 */ /* 0x001fca00078e022a */
[----:B------:R-:W-:-:S05]  /*7f00*/  LEA R27, R10, UR4, 0x2 ;  /* 0x000000040a1b7c11 */ /* 0x000fca000f8e10ff */
[----:B------:R-:W-:Y:S01]  /*7f10*/  IMAD R26, R42, 0x20, R27 ;  /* 0x000000202a1a7824 */ /* 0x000fe200078e021b */
[C---:B------:R-:W-:Y:S02]  /*7f20*/  LEA R28, R0.reuse, UR4, 0x2 ;  /* 0x00000004001c7c11 */ /* 0x040fe4000f8e10ff */
[----:B------:R-:W-:Y:S01]  /*7f30*/  ISETP.NE.AND P0, PT, R0, RZ, PT ;  /* 0x000000ff0000720c */ /* 0x000fe20003f05270 */
        /* <DEDUP_REMOVED lines=30> */
[----:B------:R-:W3:Y:S04]  /*8120*/  LDS R3, [R26] ;  /* 0x000000001a037984 */ /* 0x000ee80000000800 */
[----:B------:R-:W4:Y:S04]  /*8130*/  LDS R5, [R26+0x4] ;  /* 0x000004001a057984 */ /* 0x000f280000000800 */
[----:B------:R-:W5:Y:S04]  /*8140*/  LDS R7, [R26+0x8] ;  /* 0x000008001a077984 */ /* 0x000f680000000800 */
[----:B------:R-:W5:Y:S04]  /*8150*/  LDS R9, [R26+0xc] ;  /* 0x00000c001a097984 */ /* 0x000f680000000800 */
        /* <DEDUP_REMOVED lines=8> */
[----:B------:R-:W-:Y:S01]  /*81e0*/  IMAD R17, R0, 0x9, RZ ;  /* 0x0000000900117824 */ /* 0x000fe200078e02ff */
[----:B-1----:R-:W-:-:S03]  /*81f0*/  ISETP.NE.AND P2, PT, R2, R4, PT ;  /* 0x000000040200720c */ /* 0x002fc60003f45270 */
[----:B--2---:R-:W-:-:S05]  /*8200*/  VIADD R19, R17, 0x1 ;  /* 0x0000000111137836 */ /* 0x004fca0000000000 */
[----:B------:R-:W-:Y:S01]  /*8210*/  ISETP.EQ.OR P2, PT, R19, R38, P2 ;  /* 0x000000261300720c */ /* 0x000fe20001742670 */
[----:B------:R-:W0:Y:S03]  /*8220*/  @P0 LDS R34, [R28+0x478] ;  /* 0x000478001c220984 */ /* 0x000e260000000800 */
[----:B---3--:R-:W-:Y:S01]  /*8230*/  SEL R18, R3, RZ, !P2 ;  /* 0x000000ff03127207 */ /* 0x008fe20005000000 */
[----:B------:R-:W-:Y:S01]  /*8240*/  VIADD R19, R17, 0x2 ;  /* 0x0000000211137836 */ /* 0x000fe20000000000 */
[----:B------:R-:W-:-:S03]  /*8250*/  ISETP.NE.AND P1, PT, R4, R6, PT ;  /* 0x000000060400720c */ /* 0x000fc60003f25270 */
[----:B----4-:R-:W-:Y:S01]  /*8260*/  IMAD.IADD R18, R5, 0x1, R18 ;  /* 0x0000000105127824 */ /* 0x010fe200078e0212 */
[----:B------:R-:W-:Y:S01]  /*8270*/  ISETP.EQ.OR P1, PT, R19, R38, P1 ;  /* 0x000000261300720c */ /* 0x000fe20000f22670 */
[----:B------:R-:W-:Y:S01]  /*8280*/  VIADD R19, R17, 0x3 ;  /* 0x0000000311137836 */ /* 0x000fe20000000000 */
[----:B------:R-:W-:Y:S02]  /*8290*/  ISETP.NE.AND P6, PT, R6, R8, PT ;  /* 0x000000080600720c */ /* 0x000fe40003fc5270 */
[----:B------:R-:W-:Y:S02]  /*82a0*/  SEL R18, R18, RZ, !P1 ;  /* 0x000000ff12127207 */ /* 0x000fe40004800000 */
[----:B------:R-:W-:-:S03]  /*82b0*/  ISETP.EQ.OR P6, PT, R19, R38, P6 ;  /* 0x000000261300720c */ /* 0x000fc600037c2670 */
[----:B-----5:R-:W-:Y:S01]  /*82c0*/  IMAD.IADD R18, R7, 0x1, R18 ;  /* 0x0000000107127824 */ /* 0x020fe200078e0212 */
        /* <DEDUP_REMOVED lines=8> */
[----:B0-----:R-:W-:-:S04]  /*8350*/  ISETP.NE.AND P0, PT, R34, R2, PT ;  /* 0x000000022200720c */ /* 0x001fc80003f05270 */
[-C--:B------:R-:W-:Y:S01]  /*8360*/  ISETP.EQ.OR P0, PT, R17, R38.reuse, P0 ;  /* 0x000000261100720c */ /* 0x080fe20000702670 */
[----:B------:R-:W-:Y:S01]  /*8370*/  IMAD.IADD R18, R11, 0x1, R18 ;  /* 0x000000010b127824 */ /* 0x000fe200078e0212 */
[----:B------:R-:W-:Y:S02]  /*8380*/  ISETP.EQ.OR P3, PT, R19, R38, P3 ;  /* 0x000000261300720c */ /* 0x000fe40001f62670 */
[----:B------:R-:W-:Y:S01]  /*8390*/  SEL R20, RZ, 0x1, !P0 ;  /* 0x00000001ff147807 */ /* 0x000fe20004000000 */
[----:B------:R-:W-:Y:S01]  /*83a0*/  IMAD.MOV.U32 R21, RZ, RZ, 0x2 ;  /* 0x00000002ff157424 */ /* 0x000fe200078e00ff */
[----:B------:R-:W-:Y:S01]  /*83b0*/  SEL R18, R18, RZ, !P3 ;  /* 0x000000ff12127207 */ /* 0x000fe20005800000 */
[----:B------:R-:W-:-:S06]  /*83c0*/  VIADD R19, R17, 0x6 ;  /* 0x0000000611137836 */ /* 0x000fcc0000000000 */
[----:B------:R-:W-:Y:S01]  /*83d0*/  @!P0 IMAD.MOV R21, RZ, RZ, 0x1 ;  /* 0x00000001ff158424 */ /* 0x000fe200078e02ff */
[----:B------:R-:W-:Y:S01]  /*83e0*/  ISETP.NE.AND P0, PT, R12, R14, PT ;  /* 0x0000000e0c00720c */ /* 0x000fe20003f05270 */
[----:B------:R-:W-:Y:S02]  /*83f0*/  @!P2 IMAD.MOV R21, RZ, RZ, R20 ;  /* 0x000000ffff15a224 */ /* 0x000fe400078e0214 */
[----:B------:R-:W-:Y:S01]  /*8400*/  IMAD.IADD R18, R13, 0x1, R18 ;  /* 0x000000010d127824 */ /* 0x000fe200078e0212 */
[----:B------:R-:W-:Y:S01]  /*8410*/  ISETP.EQ.OR P0, PT, R19, R38, P0 ;  /* 0x000000261300720c */ /* 0x000fe20000702670 */
[----:B------:R-:W-:Y:S02]  /*8420*/  VIADD R20, R21, 0x1 ;  /* 0x0000000115147836 */ /* 0x000fe40000000000 */
[----:B------:R-:W-:Y:S01]  /*8430*/  @!P1 IMAD.MOV R20, RZ, RZ, R21 ;  /* 0x000000ffff149224 */ /* 0x000fe200078e0215 */
[----:B------:R-:W-:Y:S01]  /*8440*/  SEL R18, R18, RZ, !P0 ;  /* 0x000000ff12127207 */ /* 0x000fe20004000000 */
[----:B------:R-:W-:-:S02]  /*8450*/  VIADD R19, R17, 0x7 ;  /* 0x0000000711137836 */ /* 0x000fc40000000000 */
[----:B------:R-:W-:Y:S02]  /*8460*/  VIADD R21, R20, 0x1 ;  /* 0x0000000114157836 */ /* 0x000fe40000000000 */
[----:B------:R-:W-:Y:S01]  /*8470*/  @!P6 IMAD.MOV R21, RZ, RZ, R20 ;  /* 0x000000ffff15e224 */ /* 0x000fe200078e0214 */
[----:B------:R-:W-:Y:S01]  /*8480*/  ISETP.NE.AND P6, PT, R14, R32, PT ;  /* 0x000000200e00720c */ /* 0x000fe20003fc5270 */
[----:B------:R-:W-:-:S03]  /*8490*/  IMAD.IADD R18, R15, 0x1, R18 ;  /* 0x000000010f127824 */ /* 0x000fc600078e0212 */
[----:B------:R-:W-:Y:S01]  /*84a0*/  ISETP.EQ.OR P6, PT, R19, R38, P6 ;  /* 0x000000261300720c */ /* 0x000fe200037c2670 */
[----:B------:R-:W-:Y:S02]  /*84b0*/  VIADD R20, R21, 0x1 ;  /* 0x0000000115147836 */ /* 0x000fe40000000000 */
[----:B------:R-:W-:Y:S01]  /*84c0*/  @!P5 IMAD.MOV R20, RZ, RZ, R21 ;  /* 0x000000ffff14d224 */ /* 0x000fe200078e0215 */
[----:B------:R-:W-:Y:S01]  /*84d0*/  SEL R18, R18, RZ, !P6 ;  /* 0x000000ff12127207 */ /* 0x000fe20007000000 */
[----:B------:R-:W-:Y:S01]  /*84e0*/  VIADD R17, R17, 0x8 ;  /* 0x0000000811117836 */ /* 0x000fe20000000000 */
[----:B------:R-:W-:-:S03]  /*84f0*/  ISETP.NE.AND P5, PT, R32, R37, PT ;  /* 0x000000252000720c */ /* 0x000fc60003fa5270 */
[----:B------:R-:W-:Y:S01]  /*8500*/  IMAD.IADD R18, R33, 0x1, R18 ;  /* 0x0000000121127824 */ /* 0x000fe200078e0212 */
[----:B------:R-:W-:Y:S01]  /*8510*/  ISETP.EQ.OR P5, PT, R17, R38, P5 ;  /* 0x000000261100720c */ /* 0x000fe20002fa2670 */
[----:B------:R-:W-:-:S03]  /*8520*/  VIADD R19, R20, 0x1 ;  /* 0x0000000114137836 */ /* 0x000fc60000000000 */
[----:B------:R-:W-:Y:S01]  /*8530*/  SEL R17, R18, RZ, !P5 ;  /* 0x000000ff12117207 */ /* 0x000fe20006800000 */
[----:B------:R-:W-:-:S04]  /*8540*/  @!P3 IMAD.MOV R19, RZ, RZ, R20 ;  /* 0x000000ffff13b224 */ /* 0x000fc800078e0214 */
[----:B------:R-:W-:Y:S02]  /*8550*/  IMAD.IADD R17, R16, 0x1, R17 ;  /* 0x0000000110117824 */ /* 0x000fe400078e0211 */
[----:B------:R-:W-:Y:S02]  /*8560*/  VIADD R18, R19, 0x1 ;  /* 0x0000000113127836 */ /* 0x000fe40000000000 */
[----:B------:R-:W-:Y:S02]  /*8570*/  @!P0 IMAD.MOV R18, RZ, RZ, R19 ;  /* 0x000000ffff128224 */ /* 0x000fe400078e0213 */
[----:B------:R-:W0:Y:S02]  /*8580*/  SHFL.UP PT, R19, R17, 0x1, RZ ;  /* 0x0420000011137989 */ /* 0x000e2400000e00ff */
[----:B------:R-:W-:Y:S02]  /*8590*/  VIADD R36, R18, 0x1 ;  /* 0x0000000112247836 */ /* 0x000fe40000000000 */
[----:B------:R-:W-:-:S04]  /*85a0*/  @!P6 IMAD.MOV R36, RZ, RZ, R18 ;  /* 0x000000ffff24e224 */ /* 0x000fc800078e0212 */
[----:B------:R-:W-:Y:S02]  /*85b0*/  VIADD R16, R36, 0x1 ;  /* 0x0000000124107836 */ /* 0x000fe40000000000 */
[----:B------:R-:W-:-:S05]  /*85c0*/  @!P5 IMAD.MOV R16, RZ, RZ, R36 ;  /* 0x000000ffff10d224 */ /* 0x000fca00078e0224 */
[----:B------:R-:W1:Y:S01]  /*85d0*/  SHFL.UP PT, R18, R16, 0x1, RZ ;  /* 0x0420000010127989 */ /* 0x000e6200000e00ff */
[----:B------:R-:W-:Y:S02]  /*85e0*/  ISETP.NE.AND P3, PT, R16, RZ, PT ;  /* 0x000000ff1000720c */ /* 0x000fe40003f65270 */
[----:B------:R-:W-:Y:S02]  /*85f0*/  ISETP.GE.AND P5, PT, R42, 0x1, PT ;  /* 0x000000012a00780c */ /* 0x000fe40003fa6270 */
[----:B0-----:R-:W-:-:S04]  /*8600*/  SEL R19, R19, RZ, !P3 ;  /* 0x000000ff13137207 */ /* 0x001fc80005800000 */
[----:B------:R-:W-:-:S05]  /*8610*/  SEL R20, R19, RZ, P5 ;  /* 0x000000ff13147207 */ /* 0x000fca0002800000 */
[----:B------:R-:W-:-:S05]  /*8620*/  IMAD.IADD R20, R17, 0x1, R20 ;  /* 0x0000000111147824 */ /* 0x000fca00078e0214 */
[----:B------:R-:W0:Y:S01]  /*8630*/  SHFL.UP PT, R19, R20, 0x2, RZ ;  /* 0x0440000014137989 */ /* 0x000e2200000e00ff */
[----:B-1----:R-:W-:-:S05]  /*8640*/  SEL R17, R18, RZ, P5 ;  /* 0x000000ff12117207 */ /* 0x002fca0002800000 */
[----:B------:R-:W-:-:S05]  /*8650*/  IMAD.IADD R17, R17, 0x1, R16 ;  /* 0x0000000111117824 */ /* 0x000fca00078e0210 */
[----:B------:R-:W1:Y:S01]  /*8660*/  SHFL.UP PT, R18, R17, 0x2, RZ ;  /* 0x0440000011127989 */ /* 0x000e6200000e00ff */
[----:B------:R-:W-:Y:S02]  /*8670*/  ISETP.NE.AND P3, PT, R17, RZ, PT ;  /* 0x000000ff1100720c */ /* 0x000fe40003f65270 */
[----:B------:R-:W-:Y:S02]  /*8680*/  ISETP.GE.AND P5, PT, R42, 0x2, PT ;  /* 0x000000022a00780c */ /* 0x000fe40003fa6270 */
[----:B0-----:R-:W-:-:S04]  /*8690*/  SEL R19, R19, RZ, !P3 ;  /* 0x000000ff13137207 */ /* 0x001fc80005800000 */
[----:B------:R-:W-:-:S05]  /*86a0*/  SEL R19, R19, RZ, P5 ;  /* 0x000000ff13137207 */ /* 0x000fca0002800000 */
[----:B------:R-:W-:Y:S01]  /*86b0*/  IMAD.IADD R19, R20, 0x1, R19 ;  /* 0x0000000114137824 */ /* 0x000fe200078e0213 */
[----:B-1----:R-:W-:-:S04]  /*86c0*/  SEL R18, R18, RZ, P5 ;  /* 0x000000ff12127207 */ /* 0x002fc80002800000 */
[----:B------:R-:W0:Y:S01]  /*86d0*/  SHFL.UP PT, R21, R19, 0x4, RZ ;  /* 0x0480000013157989 */ /* 0x000e2200000e00ff */
[----:B------:R-:W-:-:S05]  /*86e0*/  IMAD.IADD R18, R17, 0x1, R18 ;  /* 0x0000000111127824 */ /* 0x000fca00078e0212 */
[----:B------:R-:W1:Y:S01]  /*86f0*/  SHFL.UP PT, R16, R18, 0x4, RZ ;  /* 0x0480000012107989 */ /* 0x000e6200000e00ff */
[----:B------:R-:W-:Y:S02]  /*8700*/  ISETP.NE.AND P3, PT, R18, RZ, PT ;  /* 0x000000ff1200720c */ /* 0x000fe40003f65270 */
[----:B------:R-:W-:Y:S02]  /*8710*/  ISETP.GE.AND P5, PT, R42, 0x4, PT ;  /* 0x000000042a00780c */ /* 0x000fe40003fa6270 */
[----:B0-----:R-:W-:-:S04]  /*8720*/  SEL R21, R21, RZ, !P3 ;  /* 0x000000ff15157207 */ /* 0x001fc80005800000 */
[----:B------:R-:W-:Y:S02]  /*8730*/  SEL R20, R21, RZ, P5 ;  /* 0x000000ff15147207 */ /* 0x000fe40002800000 */
[----:B-1----:R-:W-:-:S03]  /*8740*/  SEL R17, R16, RZ, P5 ;  /* 0x000000ff10117207 */ /* 0x002fc60002800000 */
[----:B------:R-:W-:Y:S02]  /*8750*/  IMAD.IADD R20, R19, 0x1, R20 ;  /* 0x0000000113147824 */ /* 0x000fe400078e0214 */
[----:B------:R-:W-:-:S03]  /*8760*/  IMAD.IADD R17, R18, 0x1, R17 ;  /* 0x0000000112117824 */ /* 0x000fc600078e0211 */
[----:B------:R-:W0:Y:S04]  /*8770*/  SHFL.UP PT, R21, R20, 0x8, RZ ;  /* 0x0500000014157989 */ /* 0x000e2800000e00ff */
        /* <DEDUP_REMOVED lines=10> */
[----:B------:R-:W-:Y:S02]  /*8820*/  ISETP.NE.AND P6, PT, R42, 0x1f, PT ;  /* 0x0000001f2a00780c */ /* 0x000fe40003fc5270 */
[----:B------:R-:W-:Y:S02]  /*8830*/  ISETP.NE.AND P3, PT, R16, RZ, PT ;  /* 0x000000ff1000720c */ /* 0x000fe40003f65270 */
[----:B------:R-:W-:Y:S02]  /*8840*/  ISETP.GE.AND P5, PT, R42, 0x10, PT ;  /* 0x000000102a00780c */ /* 0x000fe40003fa6270 */
[----:B0-----:R-:W-:-:S02]  /*8850*/  SEL R19, R19, RZ, !P3 ;  /* 0x000000ff13137207 */ /* 0x001fc40005800000 */
[----:B-1----:R-:W-:Y:S02]  /*8860*/  SEL R17, R18, RZ, P5 ;  /* 0x000000ff12117207 */ /* 0x002fe40002800000 */
[----:B------:R-:W-:-:S03]  /*8870*/  SEL R18, R19, RZ, P5 ;  /* 0x000000ff13127207 */ /* 0x000fc60002800000 */
[----:B------:R-:W-:Y:S01]  /*8880*/  @!P6 LEA R29, R43, UR4, 0x3 ;  /* 0x000000042b1dec11 */ /* 0x000fe2000f8e18ff */
[----:B------:R-:W-:Y:S02]  /*8890*/  IMAD.IADD R40, R16, 0x1, R17 ;  /* 0x0000000110287824 */ /* 0x000fe400078e0211 */
[----:B------:R-:W-:-:S05]  /*88a0*/  IMAD.IADD R41, R21, 0x1, R18 ;  /* 0x0000000115297824 */ /* 0x000fca00078e0212 */
[----:B------:R-:W-:Y:S01]  /*88b0*/  @!P6 STS.64 [R29], R40 ;  /* 0x000000281d00e388 */ /* 0x000fe20000000a00 */
[----:B------:R-:W-:Y:S06]  /*88c0*/  BAR.SYNC.DEFER_BLOCKING 0x0 ;  /* 0x0000000000007b1d */ /* 0x000fec0000010000 */
[----:B------:R-:W0:Y:S04]  /*88d0*/  LDS.128 R16, [UR4] ;  /* 0x00000004ff107984 */ /* 0x000e280008000c00 */
[----:B------:R-:W1:Y:S04]  /*88e0*/  LDS.128 R20, [UR4+0x10] ;  /* 0x00001004ff147984 */ /* 0x000e680008000c00 */
[----:B------:R-:W2:Y:S01]  /*88f0*/  LDS.128 R24, [UR4+0x20] ;  /* 0x00002004ff187984 */ /* 0x000ea20008000c00 */
[----:B------:R-:W-:-:S02]  /*8900*/  ISETP.NE.AND P5, PT, R43, 0x2, PT ;  /* 0x000000022b00780c */ /* 0x000fc40003fa5270 */
[----:B0-----:R-:W-:-:S04]  /*8910*/  ISETP.NE.AND P3, PT, R18, RZ, PT ;  /* 0x000000ff1200720c */ /* 0x001fc80003f65270 */
[----:B------:R-:W-:Y:S02]  /*8920*/  SEL R28, R17, RZ, !P3 ;  /* 0x000000ff111c7207 */ /* 0x000fe40005800000 */
[----:B-1----:R-:W-:-:S03]  /*8930*/  ISETP.NE.AND P3, PT, R20, RZ, PT ;  /* 0x000000ff1400720c */ /* 0x002fc60003f65270 */
[----:B------:R-:W-:Y:S02]  /*8940*/  IMAD.IADD R28, R19, 0x1, R28 ;  /* 0x00000001131c7824 */ /* 0x000fe400078e021c */
[----:B------:R-:W-:-:S03]  /*8950*/  IMAD.IADD R19, R16, 0x1, R18 ;  /* 0x0000000110137824 */ /* 0x000fc600078e0212 */
[C---:B------:R-:W-:Y:S02]  /*8960*/  SEL R17, R28.reuse, R17, !P5 ;  /* 0x000000111c117207 */ /* 0x040fe40006800000 */
[----:B------:R-:W-:Y:S02]  /*8970*/  SEL R18, R28, RZ, !P3 ;  /* 0x000000ff1c127207 */ /* 0x000fe40005800000 */
[----:B------:R-:W0:Y:S01]  /*8980*/  LDS.128 R28, [UR4+0x30] ;  /* 0x00003004ff1c7984 */ /* 0x000e220008000c00 */
[----:B------:R-:W-:Y:S02]  /*8990*/  SEL R16, R19, R16, !P5 ;  /* 0x0000001013107207 */ /* 0x000fe40006800000 */
[----:B------:R-:W-:Y:S01]  /*89a0*/  IMAD.IADD R18, R21, 0x1, R18 ;  /* 0x0000000115127824 */ /* 0x000fe200078e0212 */
[----:B------:R-:W-:Y:S01]  /*89b0*/  ISETP.NE.AND P5, PT, R22, RZ, PT ;  /* 0x000000ff1600720c */ /* 0x000fe20003fa5270 */
[----:B------:R-:W-:-:S03]  /*89c0*/  IMAD.IADD R19, R19, 0x1, R20 ;  /* 0x0000000113137824 */ /* 0x000fc600078e0214 */
[----:B------:R-:W-:Y:S02]  /*89d0*/  SEL R20, R18, RZ, !P5 ;  /* 0x000000ff12147207 */ /* 0x000fe40006800000 */
[----:B------:R-:W-:Y:S02]  /*89e0*/  ISETP.NE.AND P3, PT, R43, 0x3, PT ;  /* 0x000000032b00780c */ /* 0x000fe40003f65270 */
[----:B--2---:R-:W-:Y:S01]  /*89f0*/  ISETP.NE.AND P6, PT, R24, RZ, PT ;  /* 0x000000ff1800720c */ /* 0x004fe20003fc5270 */
[----:B------:R-:W-:Y:S01]  /*8a00*/  IMAD.IADD R20, R23, 0x1, R20 ;  /* 0x0000000117147824 */ /* 0x000fe200078e0214 */
[----:B------:R-:W-:-:S04]  /*8a10*/  SEL R17, R18, R17, !P3 ;  /* 0x0000001112117207 */ /* 0x000fc80005800000 */
[----:B------:R-:W-:Y:S02]  /*8a20*/  SEL R18, R20, RZ, !P6 ;  /* 0x000000ff14127207 */ /* 0x000fe40007000000 */
[----:B------:R-:W-:Y:S01]  /*8a30*/  SEL R16, R19, R16, !P3 ;  /* 0x0000001013107207 */ /* 0x000fe20005800000 */
[----:B------:R-:W-:Y:S01]  /*8a40*/  IMAD.IADD R19, R22, 0x1, R19 ;  /* 0x0000000116137824 */ /* 0x000fe200078e0213 */
[----:B------:R-:W-:Y:S01]  /*8a50*/  ISETP.NE.AND P5, PT, R43, 0x4, PT ;  /* 0x000000042b00780c */ /* 0x000fe20003fa5270 */
[----:B------:R-:W-:Y:S01]  /*8a60*/  IMAD.IADD R18, R25, 0x1, R18 ;  /* 0x0000000119127824 */ /* 0x000fe200078e0212 */
[----:B------:R-:W-:Y:S02]  /*8a70*/  ISETP.NE.AND P3, PT, R26, RZ, PT ;  /* 0x000000ff1a00720c */ /* 0x000fe40003f65270 */
[C---:B------:R-:W-:Y:S01]  /*8a80*/  SEL R16, R19.reuse, R16, !P5 ;  /* 0x0000001013107207 */ /* 0x040fe20006800000 */
[----:B------:R-:W-:Y:S01]  /*8a90*/  IMAD.IADD R19, R19, 0x1, R24 ;  /* 0x0000000113137824 */ /* 0x000fe200078e0218 */
[----:B------:R-:W-:Y:S01]  /*8aa0*/  SEL R17, R20, R17, !P5 ;  /* 0x0000001114117207 */ /* 0x000fe20006800000 */
[----:B------:R-:W1:Y:S01]  /*8ab0*/  SHFL.UP PT, R25, R40, 0x1, RZ ;  /* 0x0420000028197989 */ /* 0x000e6200000e00ff */
[----:B------:R-:W-:-:S02]  /*8ac0*/  SEL R20, R18, RZ, !P3 ;  /* 0x000000ff12147207 */ /* 0x000fc40005800000 */
[----:B------:R-:W-:-:S03]  /*8ad0*/  ISETP.NE.AND P6, PT, R43, 0x5, PT ;  /* 0x000000052b00780c */ /* 0x000fc60003fc5270 */
[----:B------:R-:W-:Y:S01]  /*8ae0*/  IMAD.IADD R20, R27, 0x1, R20 ;  /* 0x000000011b147824 */ /* 0x000fe200078e0214 */
[----:B------:R-:W-:Y:S02]  /*8af0*/  SEL R16, R19, R16, !P6 ;  /* 0x0000001013107207 */ /* 0x000fe40007000000 */
[----:B------:R-:W-:Y:S02]  /*8b00*/  SEL R17, R18, R17, !P6 ;  /* 0x0000001112117207 */ /* 0x000fe40007000000 */
[----:B------:R-:W-:Y:S02]  /*8b10*/  ISETP.NE.AND P6, PT, R43, 0x6, PT ;  /* 0x000000062b00780c */ /* 0x000fe40003fc5270 */
[----:B0-----:R-:W-:Y:S01]  /*8b20*/  ISETP.NE.AND P5, PT, R28, RZ, PT ;  /* 0x000000ff1c00720c */ /* 0x001fe20003fa5270 */
[----:B------:R-:W-:Y:S01]  /*8b30*/  IMAD.IADD R19, R26, 0x1, R19 ;  /* 0x000000011a137824 */ /* 0x000fe200078e0213 */
[C---:B------:R-:W-:Y:S01]  /*8b40*/  SEL R17, R20.reuse, R17, !P6 ;  /* 0x0000001114117207 */ /* 0x040fe20007000000 */
[----:B------:R-:W0:Y:S01]  /*8b50*/  SHFL.UP PT, R35, R41, 0x1, RZ ;  /* 0x0420000029237989 */ /* 0x000e2200000e00ff */
[----:B------:R-:W-:-:S02]  /*8b60*/  SEL R20, R20, RZ, !P5 ;  /* 0x000000ff14147207 */ /* 0x000fc40006800000 */
[----:B------:R-:W-:Y:S02]  /*8b70*/  ISETP.GE.U32.AND P3, PT, R0, 0x20, PT ;  /* 0x000000200000780c */ /* 0x000fe40003f66070 */
[C---:B------:R-:W-:Y:S01]  /*8b80*/  SEL R16, R19.reuse, R16, !P6 ;  /* 0x0000001013107207 */ /* 0x040fe20007000000 */
[----:B------:R-:W-:Y:S01]  /*8b90*/  IMAD.IADD R19, R19, 0x1, R28 ;  /* 0x0000000113137824 */ /* 0x000fe200078e021c */
[----:B------:R-:W-:Y:S01]  /*8ba0*/  ISETP.NE.AND P5, PT, R43, 0x7, PT ;  /* 0x000000072b00780c */ /* 0x000fe20003fa5270 */
[----:B------:R-:W-:Y:S01]  /*8bb0*/  IMAD.IADD R20, R29, 0x1, R20 ;  /* 0x000000011d147824 */ /* 0x000fe200078e0214 */
[----:B------:R-:W-:Y:S02]  /*8bc0*/  ISETP.NE.AND P6, PT, R30, RZ, PT ;  /* 0x000000ff1e00720c */ /* 0x000fe40003fc5270 */
[----:B------:R-:W-:Y:S02]  /*8bd0*/  SEL R16, R19, R16, !P5 ;  /* 0x0000001013107207 */ /* 0x000fe40006800000 */
[----:B------:R-:W-:-:S02]  /*8be0*/  SEL R17, R20, R17, !P5 ;  /* 0x0000001114117207 */ /* 0x000fc40006800000 */
[----:B------:R-:W-:Y:S02]  /*8bf0*/  ISETP.NE.AND P5, PT, R42, RZ, P3 ;  /* 0x000000ff2a00720c */ /* 0x000fe40001fa5270 */
[----:B------:R-:W-:Y:S02]  /*8c00*/  SEL R20, R20, RZ, !P6 ;  /* 0x000000ff14147207 */ /* 0x000fe40007000000 */
[----:B-1----:R-:W-:-:S04]  /*8c10*/  @P3 ISETP.NE.AND P6, PT, R25, RZ, PT ;  /* 0x000000ff1900320c */ /* 0x002fc80003fc5270 */
[----:B------:R-:W-:Y:S02]  /*8c20*/  @P3 SEL R18, R17, RZ, !P6 ;  /* 0x000000ff11123207 */ /* 0x000fe40007000000 */
[----:B------:R-:W-:-:S03]  /*8c30*/  @P3 ISETP.NE.AND P6, PT, R42, RZ, PT ;  /* 0x000000ff2a00320c */ /* 0x000fc60003fc5270 */
[----:B0-----:R-:W-:Y:S01]  /*8c40*/  @P5 IMAD.IADD R17, R35, 0x1, R18 ;  /* 0x0000000123115824 */ /* 0x001fe200078e0212 */
[----:B------:R-:W-:Y:S01]  /*8c50*/  @P3 SEL R21, R25, RZ, P6 ;  /* 0x000000ff19153207 */ /* 0x000fe20003000000 */
[----:B------:R-:W-:Y:S02]  /*8c60*/  IMAD.IADD R30, R30, 0x1, R19 ;  /* 0x000000011e1e7824 */ /* 0x000fe400078e0213 */
[----:B------:R-:W-:Y:S02]  /*8c70*/  IMAD.IADD R31, R31, 0x1, R20 ;  /* 0x000000011f1f7824 */ /* 0x000fe400078e0214 */
[----:B------:R-:W-:Y:S02]  /*8c80*/  @P3 IMAD.IADD R25, R16, 0x1, R21 ;  /* 0x0000000110193824 */ /* 0x000fe400078e0215 */
[----:B------:R-:W-:Y:S01]  /*8c90*/  @P3 IMAD.MOV.U32 R35, RZ, RZ, R17 ;  /* 0x000000ffff233224 */ /* 0x000fe200078e0011 */
[----:B------:R-:W-:Y:S06]  /*8ca0*/  @P3 BRA `(.L_x_812) ;  /* 0x0000000c00143947 */ /* 0x000fec0003800000 */
[----:B------:R-:W0:Y:S01]  /*8cb0*/  LDC.64 R28, c[0x0][0x3a8] ;  /* 0x0000ea00ff1c7b82 */ /* 0x000e220000000a00 */
[----:B------:R-:W1:Y:S01]  /*8cc0*/  LDCU UR5, c[0x0][0x370] ;  /* 0x00006e00ff0577ac */ /* 0x000e620008000800 */
        /* <DEDUP_REMOVED lines=12> */
.L_x_813:
[----:B------:R-:W-:Y:S05]  /*8d90*/  NANOSLEEP 0x1c2 ;  /* 0x000001c20000795d */ /* 0x000fea0003800000 */
[----:B------:R-:W-:Y:S01]  /*8da0*/  NOP ;  /* 0x0000000000007918 */ /* 0x000fe20000000000 */
.L_x_814:
[----:B--2---:R-:W-:-:S03]  /*8db0*/  IMAD.WIDE.U32 R16, R0, 0x10, RZ ;  /* 0x0000001000107825 */ /* 0x004fc600078e00ff */
[----:B------:R-:W-:Y:S02]  /*8dc0*/  LOP3.LUT R23, R16, 0xfffffff0, RZ, 0x3c, !PT ;  /* 0xfffffff010177812 */ /* 0x000fe400078e3cff */
[----:B------:R-:W-:Y:S02]  /*8dd0*/  LOP3.LUT R17, RZ, R17, RZ, 0x33, !PT ;  /* 0x00000011ff117212 */ /* 0x000fe400078e33ff */
[----:B------:R-:W-:-:S05]  /*8de0*/  IADD3 R22, P3, PT, R28, R23, RZ ;  /* 0x000000171c167210 */ /* 0x000fca0007f7e0ff */
[----:B------:R-:W-:-:S08]  /*8df0*/  IMAD.X R23, R29, 0x1, R17, P3 ;  /* 0x000000011d177824 */ /* 0x000fd000018e0611 */
.L_x_816:
[----:B------:R-:W2:Y:S01]  /*8e00*/  LD.E.128.STRONG.GPU R16, desc[UR12][R22.64+0x200] ;  /* 0x0002000c16107980 */ /* 0x000ea2000c10fd00 */
[----:B------:R-:W-:Y:S05]  /*8e10*/  YIELD ;  /* 0x0000000000007946 */ /* 0x000fea0003800000 */
[----:B------:R-:W-:Y:S01]  /*8e20*/  UMOV UR5, 0xffffffff ;  /* 0xffffffff00057882 */ /* 0x000fe20000000000 */
[----:B--2---:R-:W-:-:S04]  /*8e30*/  ISETP.NE.U32.AND P3, PT, R18, 0x63, PT ;  /* 0x000000631200780c */ /* 0x004fc80003f65070 */
[----:B------:R-:W-:Y:S01]  /*8e40*/  ISETP.NE.AND.EX P3, PT, R19, RZ, PT, P3 ;  /* 0x000000ff1300720c */ /* 0x000fe20003f65330 */
[----:B------:R-:W-:-:S12]  /*8e50*/  BRA.DIV UR5, `(.L_x_815) ;  /* 0x0000002e05f47947 */ /* 0x000fd8000b800000 */
[----:B------:R-:W-:-:S13]  /*8e60*/  VOTE.ANY P3, !P3 ;  /* 0x0000000000ff7806 */ /* 0x000fda0005860100 */
.L_x_872:
[----:B------:R-:W-:Y:S05]  /*8e70*/  @P3 BRA `(.L_x_816) ;  /* 0xfffffffc00e03947 */ /* 0x000fea000383ffff */
[----:B------:R-:W-:Y:S01]  /*8e80*/  UMOV UR5, 0xffffffff ;  /* 0xffffffff00057882 */ /* 0x000fe20000000000 */
[----:B------:R-:W-:-:S04]  /*8e90*/  ISETP.NE.U32.AND P5, PT, R18, 0x65, PT ;  /* 0x000000651200780c */ /* 0x000fc80003fa5070 */
[----:B------:R-:W-:Y:S01]  /*8ea0*/  ISETP.NE.AND.EX P5, PT, R19, RZ, PT, P5 ;  /* 0x000000ff1300720c */ /* 0x000fe20003fa5350 */
[----:B------:R-:W-:-:S12]  /*8eb0*/  BRA.DIV UR5, `(.L_x_817) ;  /* 0x0000002e05fc7947 */ /* 0x000fd8000b800000 */
[----:B------:R-:W0:Y:S01]  /*8ec0*/  S2R R27, SR_GEMASK ;  /* 0x00000000001b7919 */ /* 0x000e220000003c00 */
[----:B------:R-:W-:Y:S02]  /*8ed0*/  VOTE.ANY R21, PT, !P5 ;  /* 0x0000000000157806 */ /* 0x000fe400068e0100 */
[----:B------:R-:W-:Y:S02]  /*8ee0*/  ISETP.NE.AND P5, PT, R16, RZ, PT ;  /* 0x000000ff1000720c */ /* 0x000fe40003fa5270 */
[----:B0-----:R-:W-:-:S05]  /*8ef0*/  LOP3.LUT R21, R21, 0x80000000, R27, 0xec, !PT ;  /* 0x8000000015157812 */ /* 0x001fca00078eec1b */
[----:B------:R-:W-:-:S05]  /*8f00*/  VIADD R20, R21, 0xffffffff ;  /* 0xffffffff15147836 */ /* 0x000fca0000000000 */
[----:B------:R-:W-:-:S04]  /*8f10*/  LOP3.LUT R21, R21, R20, RZ, 0xc, !PT ;  /* 0x0000001415157212 */ /* 0x000fc800078e0cff */
[----:B------:R0:W1:Y:S02]  /*8f20*/  POPC R24, R21 ;  /* 0x0000001500187309 */ /* 0x0000640000000000 */
[C---:B0-----:R-:W-:Y:S01]  /*8f30*/  VIADD R21, R42.reuse, 0x4 ;  /* 0x000000042a157836 */ /* 0x041fe20000000000 */
[----:B-1----:R-:W0:Y:S01]  /*8f40*/  SHFL.DOWN PT, R23, R17, 0x1, R24 ;  /* 0x0820000011177989 */ /* 0x002e2200000e0018 */
        /* <DEDUP_REMOVED lines=34> */
[----:B------:R-:W-:Y:S01]  /*9170*/  ISETP.NE.U32.AND P3, PT, R18, 0x65, PT ;  /* 0x000000651200780c */ /* 0x000fe20003f65070 */
[----:B------:R-:W-:Y:S01]  /*9180*/  IMAD.IADD R43, R41, 0x1, R20 ;  /* 0x00000001292b7824 */ /* 0x000fe200078e0214 */
[----:B------:R-:W-:Y:S01]  /*9190*/  LOP3.LUT R18, RZ, R0, RZ, 0x33, !PT ;  /* 0x00000000ff127212 */ /* 0x000fe200078e33ff */
[----:B------:R-:W-:Y:S01]  /*91a0*/  IMAD.IADD R45, R47, 0x1, R16 ;  /* 0x000000012f2d7824 */ /* 0x000fe200078e0210 */
[----:B------:R-:W-:Y:S01]  /*91b0*/  ISETP.NE.AND.EX P3, PT, R19, RZ, PT, P3 ;  /* 0x000000ff1300720c */ /* 0x000fe20003f65330 */
[----:B------:R-:W0:Y:S01]  /*91c0*/  LDC.64 R16, c[0x0][0x3a8] ;  /* 0x0000ea00ff107b82 */ /* 0x000e220000000a00 */
[----:B------:R-:W1:Y:S01]  /*91d0*/  SHFL.DOWN PT, R23, R43, 0x10, R24 ;  /* 0x0a0000002b177989 */ /* 0x000e6200000e0018 */
[----:B------:R-:W-:Y:S01]  /*91e0*/  VIADD R19, R42, 0x10 ;  /* 0x000000102a137836 */ /* 0x000fe20000000000 */
[----:B------:R-:W-:Y:S01]  /*91f0*/  ISETP.NE.AND P6, PT, R45, RZ, PT ;  /* 0x000000ff2d00720c */ /* 0x000fe20003fc5270 */
[----:B------:R-:W-:Y:S01]  /*9200*/  IMAD.IADD R39, R18, 0x1, R39 ;  /* 0x0000000112277824 */ /* 0x000fe200078e0227 */
[----:B------:R-:W2:Y:S02]  /*9210*/  SHFL.DOWN PT, R20, R45, 0x10, R24 ;  /* 0x0a0000002d147989 */ /* 0x000ea400000e0018 */
[----:B------:R-:W-:-:S05]  /*9220*/  ISETP.GT.AND P5, PT, R19, R24, PT ;  /* 0x000000181300720c */ /* 0x000fca0003fa4270 */
[----:B------:R-:W-:Y:S02]  /*9230*/  VOTE.ALL P3, P3 ;  /* 0x0000000000ff7806 */ /* 0x000fe40001860000 */
[----:B-1----:R-:W-:Y:S02]  /*9240*/  SEL R23, R23, RZ, !P6 ;  /* 0x000000ff17177207 */ /* 0x002fe40007000000 */
[----:B0-----:R-:W-:Y:S02]  /*9250*/  IADD3 R40, P6, PT, R16, 0x200, RZ ;  /* 0x0000020010287810 */ /* 0x001fe40007fde0ff */
[----:B--2---:R-:W-:Y:S02]  /*9260*/  SEL R20, R20, RZ, !P5 ;  /* 0x000000ff14147207 */ /* 0x004fe40006800000 */
[----:B------:R-:W-:Y:S01]  /*9270*/  SEL R22, R23, RZ, !P5 ;  /* 0x000000ff17167207 */ /* 0x000fe20006800000 */
[----:B------:R-:W-:Y:S02]  /*9280*/  IMAD.X R41, RZ, RZ, R17, P6 ;  /* 0x000000ffff297224 */ /* 0x000fe400030e0611 */
[----:B------:R-:W-:-:S02]  /*9290*/  IMAD.IADD R20, R45, 0x1, R20 ;  /* 0x000000012d147824 */ /* 0x000fc400078e0214 */
[----:B------:R-:W-:-:S07]  /*92a0*/  IMAD.IADD R22, R43, 0x1, R22 ;  /* 0x000000012b167824 */ /* 0x000fce00078e0216 */
.L_x_886:
[----:B------:R-:W-:Y:S05]  /*92b0*/  @!P3 BRA `(.L_x_818) ;  /* 0x00000004002cb947 */ /* 0x000fea0003800000 */
.L_x_822:
[----:B------:R-:W-:-:S07]  /*92c0*/  IMAD.WIDE R44, R39, 0x10, R40 ;  /* 0x00000010272c7825 */ /* 0x000fce00078e0228 */
.L_x_820:
[----:B------:R-:W2:Y:S01]  /*92d0*/  LD.E.128.STRONG.GPU R16, desc[UR12][R44.64+-0x200] ;  /* 0xfffe000c2c107980 */ /* 0x000ea2000c10fd00 */
[----:B------:R-:W-:Y:S05]  /*92e0*/  YIELD ;  /* 0x0000000000007946 */ /* 0x000fea0003800000 */
[----:B------:R-:W-:Y:S01]  /*92f0*/  UMOV UR5, 0xffffffff ;  /* 0xffffffff00057882 */ /* 0x000fe20000000000 */
[----:B--2---:R-:W-:-:S04]  /*9300*/  ISETP.NE.U32.AND P3, PT, R18, 0x63, PT ;  /* 0x000000631200780c */ /* 0x004fc80003f65070 */
[----:B------:R-:W-:Y:S01]  /*9310*/  ISETP.NE.AND.EX P3, PT, R19, RZ, PT, P3 ;  /* 0x000000ff1300720c */ /* 0x000fe20003f65330 */
[----:B------:R-:W-:-:S12]  /*9320*/  BRA.DIV UR5, `(.L_x_819) ;  /* 0x0000003205a47947 */ /* 0x000fd8000b800000 */
[----:B------:R-:W-:-:S13]  /*9330*/  VOTE.ANY P3, !P3 ;  /* 0x0000000000ff7806 */ /* 0x000fda0005860100 */
.L_x_889:
        /* <DEDUP_REMOVED lines=8> */
[----:B------:R-:W-:-:S05]  /*93c0*/  LOP3.LUT R21, R21, 0x80000000, R27, 0xec, !PT ;  /* 0x8000000015157812 */ /* 0x000fca00078eec1b */
[----:B------:R-:W-:-:S05]  /*93d0*/  VIADD R24, R21, 0xffffffff ;  /* 0xffffffff15187836 */ /* 0x000fca0000000000 */
[----:B------:R-:W-:-:S06]  /*93e0*/  LOP3.LUT R24, R21, R24, RZ, 0xc, !PT ;  /* 0x0000001815187212 */ /* 0x000fcc00078e0cff */
        /* <DEDUP_REMOVED lines=37> */
[----:B------:R-:W-:Y:S01]  /*9640*/  ISETP.NE.U32.AND P3, PT, R18, 0x65, PT ;  /* 0x000000651200780c */ /* 0x000fe20003f65070 */
[----:B------:R-:W-:Y:S02]  /*9650*/  IMAD.IADD R17, R43, 0x1, R26 ;  /* 0x000000012b117824 */ /* 0x000fe400078e021a */
[----:B------:R-:W-:Y:S01]  /*9660*/  IMAD.IADD R45, R47, 0x1, R16 ;  /* 0x000000012f2d7824 */ /* 0x000fe200078e0210 */
[----:B------:R-:W-:Y:S01]  /*9670*/  ISETP.NE.AND.EX P3, PT, R19, RZ, PT, P3 ;  /* 0x000000ff1300720c */ /* 0x000fe20003f65330 */
[----:B------:R-:W-:Y:S01]  /*9680*/  VIADD R19, R42, 0x10 ;  /* 0x000000102a137836 */ /* 0x000fe20000000000 */
[----:B------:R-:W0:Y:S02]  /*9690*/  SHFL.DOWN PT, R23, R17, 0x10, R24 ;  /* 0x0a00000011177989 */ /* 0x000e2400000e0018 */
[----:B------:R-:W-:-:S02]  /*96a0*/  ISETP.NE.AND P5, PT, R45, RZ, PT ;  /* 0x000000ff2d00720c */ /* 0x000fc40003fa5270 */
[----:B------:R-:W1:Y:S01]  /*96b0*/  SHFL.DOWN PT, R16, R45, 0x10, R24 ;  /* 0x0a0000002d107989 */ /* 0x000e6200000e0018 */
[----:B------:R-:W-:-:S06]  /*96c0*/  ISETP.GT.AND P6, PT, R19, R24, PT ;  /* 0x000000181300720c */ /* 0x000fcc0003fc4270 */
[----:B------:R-:W-:Y:S02]  /*96d0*/  VOTE.ALL P3, P3 ;  /* 0x0000000000ff7806 */ /* 0x000fe40001860000 */
[----:B0-----:R-:W-:Y:S02]  /*96e0*/  SEL R23, R23, RZ, !P5 ;  /* 0x000000ff17177207 */ /* 0x001fe40006800000 */
[----:B------:R-:W-:Y:S02]  /*96f0*/  ISETP.NE.AND P5, PT, R20, RZ, PT ;  /* 0x000000ff1400720c */ /* 0x000fe40003fa5270 */
[----:B------:R-:W-:Y:S02]  /*9700*/  SEL R18, R23, RZ, !P6 ;  /* 0x000000ff17127207 */ /* 0x000fe40007000000 */
[----:B-1----:R-:W-:-:S03]  /*9710*/  SEL R16, R16, RZ, !P6 ;  /* 0x000000ff10107207 */ /* 0x002fc60007000000 */
[----:B------:R-:W-:Y:S01]  /*9720*/  IMAD.IADD R18, R17, 0x1, R18 ;  /* 0x0000000111127824 */ /* 0x000fe200078e0212 */
[----:B------:R-:W-:-:S04]  /*9730*/  IADD3 R20, PT, PT, R45, R16, R20 ;  /* 0x000000102d147210 */ /* 0x000fc80007ffe014 */
[----:B------:R-:W-:-:S05]  /*9740*/  SEL R17, R18, RZ, !P5 ;  /* 0x000000ff12117207 */ /* 0x000fca0006800000 */
[----:B------:R-:W-:-:S07]  /*9750*/  IMAD.IADD R22, R17, 0x1, R22 ;  /* 0x0000000111167824 */ /* 0x000fce00078e0216 */
.L_x_903:
[----:B------:R-:W-:Y:S05]  /*9760*/  @P3 BRA `(.L_x_822) ;  /* 0xfffffff800d43947 */ /* 0x000fea000383ffff */
.L_x_818:
        /* <DEDUP_REMOVED lines=21> */
.L_x_824:
[----:B------:R-:W-:Y:S05]  /*98c0*/  BSYNC.RECONVERGENT B0 ;  /* 0x0000000000007941 */ /* 0x000fea0003800200 */
.L_x_823:
[----:B------:R0:W-:Y:S01]  /*98d0*/  @!P5 STS.64 [R24+0x48], R20 ;  /* 0x000048141800d388 */ /* 0x0001e20000000a00 */
[----:B------:R-:W-:Y:S02]  /*98e0*/  @!P5 IMAD.MOV.U32 R25, RZ, RZ, R20 ;  /* 0x000000ffff19d224 */ /* 0x000fe400078e0014 */
[----:B------:R-:W-:-:S07]  /*98f0*/  @!P5 IMAD.MOV.U32 R35, RZ, RZ, R22 ;  /* 0x000000ffff23d224 */ /* 0x000fce00078e0016 */
.L_x_812:
[----:B------:R-:W-:Y:S05]  /*9900*/  WARPSYNC.ALL ;  /* 0x0000000000007948 */ /* 0x000fea0003800000 */
[C---:B------:R-:W-:Y:S01]  /*9910*/  ISETP.NE.AND P4, PT, R0.reuse, RZ, PT ;  /* 0x000000ff0000720c */ /* 0x040fe20003f85270 */
[----:B------:R-:W2:Y:S08]  /*9920*/  S2UR UR5, SR_CgaCtaId ;  /* 0x00000000000579c3 */ /* 0x000eb00000008800 */
[----:B------:R-:W-:Y:S04]  /*9930*/  BAR.SYNC.DEFER_BLOCKING 0x0 ;  /* 0x0000000000007b1d */ /* 0x000fe80000010000 */
[----:B------:R-:W-:Y:S01]  /*9940*/  @P4 ISETP.NE.AND P5, PT, R25, RZ, PT ;  /* 0x000000ff1900420c */ /* 0x000fe20003fa5270 */
[----:B-1----:R-:W-:Y:S01]  /*9950*/  IMAD R19, R0, 0x9, RZ ;  /* 0x0000000900137824 */ /* 0x002fe200078e02ff */
[----:B------:R-:W-:Y:S01]  /*9960*/  ISETP.NE.AND P3, PT, R34, R2, PT ;  /* 0x000000022200720c */ /* 0x000fe20003f65270 */
[----:B------:R-:W-:-:S03]  /*9970*/  UMOV UR4, 0x400 ;  /* 0x0000040000047882 */ /* 0x000fc60000000000 */
[C---:B------:R-:W-:Y:S01]  /*9980*/  ISETP.EQ.OR P3, PT, R19.reuse, R38, P3 ;  /* 0x000000261300720c */ /* 0x040fe20001f62670 */
[C---:B0-----:R-:W-:Y:S01]  /*9990*/  VIADD R21, R19.reuse, 0x4 ;  /* 0x0000000413157836 */ /* 0x041fe20000000000 */
[----:B------:R-:W-:Y:S01]  /*99a0*/  BSSY.RECONVERGENT B0, `(.L_x_825) ;  /* 0x0000147000007945 */ /* 0x000fe20003800200 */
[----:B------:R-:W-:Y:S01]  /*99b0*/  VIADD R27, R19, 0x7 ;  /* 0x00000007131b7836 */ /* 0x000fe20000000000 */
[----:B------:R-:W-:Y:S01]  /*99c0*/  SEL R26, RZ, 0x1, !P3 ;  /* 0x00000001ff1a7807 */ /* 0x000fe20005800000 */
[----:B--2---:R-:W-:-:S09]  /*99d0*/  ULEA UR4, UR5, UR4, 0x18 ;  /* 0x0000000405047291 */ /* 0x004fd2000f8ec0ff */
[----:B------:R-:W0:Y:S02]  /*99e0*/  @P4 LDS.64 R16, [UR4+0x48] ;  /* 0x00004804ff104984 */ /* 0x000e240008000a00 */
[----:B0-----:R-:W-:Y:S01]  /*99f0*/  @P4 SEL R18, R17, RZ, !P5 ;  /* 0x000000ff11124207 */ /* 0x001fe20006800000 */
[----:B------:R-:W-:Y:S01]  /*9a00*/  VIADD R17, R19, 0x3 ;  /* 0x0000000313117836 */ /* 0x000fe20000000000 */
[----:B------:R-:W-:Y:S01]  /*9a10*/  ISETP.NE.AND P5, PT, R6, R8, PT ;  /* 0x000000080600720c */ /* 0x000fe20003fa5270 */
[----:B------:R-:W-:Y:S02]  /*9a20*/  @P4 IMAD.IADD R16, R25, 0x1, R16 ;  /* 0x0000000119104824 */ /* 0x000fe400078e0210 */
[----:B------:R-:W-:Y:S01]  /*9a30*/  @P4 IMAD.IADD R35, R35, 0x1, R18 ;  /* 0x0000000123234824 */ /* 0x000fe200078e0212 */
[----:B------:R-:W-:Y:S01]  /*9a40*/  ISETP.EQ.OR P5, PT, R17, R38, P5 ;  /* 0x000000261100720c */ /* 0x000fe20002fa2670 */
[----:B------:R-:W-:Y:S01]  /*9a50*/  @P4 IMAD.MOV.U32 R25, RZ, RZ, R16 ;  /* 0x000000ffff194224 */ /* 0x000fe200078e0010 */
[----:B------:R-:W-:Y:S01]  /*9a60*/  ISETP.NE.AND P4, PT, R8, R10, PT ;  /* 0x0000000a0800720c */ /* 0x000fe20003f85270 */
[----:B------:R-:W0:Y:S01]  /*9a70*/  LDS.64 R16, [UR4+0x70] ;  /* 0x00007004ff107984 */ /* 0x000e220008000a00 */
[----:B------:R-:W-:Y:S01]  /*9a80*/  SEL R18, R35, RZ, !P3 ;  /* 0x000000ff23127207 */ /* 0x000fe20005800000 */
[----:B------:R-:W-:Y:S01]  /*9a90*/  IMAD.IADD R36, R36, 0x1, R25 ;  /* 0x0000000124247824 */ /* 0x000fe200078e0219 */
[----:B------:R-:W-:Y:S01]  /*9aa0*/  ISETP.EQ.OR P4, PT, R21, R38, P4 ;  /* 0x000000261500720c */ /* 0x000fe20002782670 */
[----:B------:R-:W-:Y:S01]  /*9ab0*/  VIADD R21, R19, 0x5 ;  /* 0x0000000513157836 */ /* 0x000fe20000000000 */
[----:B------:R-:W-:Y:S01]  /*9ac0*/  ISETP.NE.AND P3, PT, R10, R12, PT ;  /* 0x0000000c0a00720c */ /* 0x000fe20003f65270 */
[----:B------:R-:W-:-:S02]  /*9ad0*/  IMAD.IADD R3, R3, 0x1, R18 ;  /* 0x0000000103037824 */ /* 0x000fc400078e0212 */
[----:B------:R-:W-:Y:S01]  /*9ae0*/  IMAD.IADD R41, R26, 0x1, R25 ;  /* 0x000000011a297824 */ /* 0x000fe200078e0219 */
[----:B------:R-:W-:Y:S02]  /*9af0*/  ISETP.EQ.OR P3, PT, R21, R38, P3 ;  /* 0x000000261500720c */ /* 0x000fe40001f62670 */
[----:B------:R-:W-:-:S05]  /*9b00*/  SEL R18, R3, RZ, !P2 ;  /* 0x000000ff03127207 */ /* 0x000fca0005000000 */
[----:B------:R-:W-:Y:S02]  /*9b10*/  IMAD.IADD R5, R5, 0x1, R18 ;  /* 0x0000000105057824 */ /* 0x000fe400078e0212 */
[----:B------:R-:W-:Y:S02]  /*9b20*/  VIADD R18, R26, 0x1 ;  /* 0x000000011a127836 */ /* 0x000fe40000000000 */
[----:B------:R-:W-:Y:S01]  /*9b30*/  @!P2 IMAD.MOV R18, RZ, RZ, R26 ;  /* 0x000000ffff12a224 */ /* 0x000fe200078e021a */
[----:B------:R-:W-:-:S03]  /*9b40*/  SEL R20, R5, RZ, !P1 ;  /* 0x000000ff05147207 */ /* 0x000fc60004800000 */
[----:B------:R-:W-:Y:S02]  /*9b50*/  IMAD.IADD R18, R25, 0x1, R18 ;  /* 0x0000000119127824 */ /* 0x000fe400078e0212 */
[----:B------:R-:W-:Y:S02]  /*9b60*/  IMAD.IADD R7, R7, 0x1, R20 ;  /* 0x0000000107077824 */ /* 0x000fe400078e0214 */
[----:B------:R-:W-:Y:S02]  /*9b70*/  VIADD R22, R18, 0x1 ;  /* 0x0000000112167836 */ /* 0x000fe40000000000 */
[----:B------:R-:W-:Y:S01]  /*9b80*/  @!P1 IMAD.MOV R22, RZ, RZ, R18 ;  /* 0x000000ffff169224 */ /* 0x000fe200078e0212 */
[----:B------:R-:W-:-:S03]  /*9b90*/  SEL R20, R7, RZ, !P5 ;  /* 0x000000ff07147207 */ /* 0x000fc60006800000 */
[----:B------:R-:W-:Y:S02]  /*9ba0*/  VIADD R21, R22, 0x1 ;  /* 0x0000000116157836 */ /* 0x000fe40000000000 */
[----:B------:R-:W-:Y:S02]  /*9bb0*/  IMAD.IADD R9, R9, 0x1, R20 ;  /* 0x0000000109097824 */ /* 0x000fe400078e0214 */
[----:B------:R-:W1:Y:S01]  /*9bc0*/  LDS R20, [UR4+0x6c] ;  /* 0x00006c04ff147984 */ /* 0x000e620008000800 */
[----:B------:R-:W-:Y:S01]  /*9bd0*/  @!P5 IMAD.MOV R21, RZ, RZ, R22 ;  /* 0x000000ffff15d224 */ /* 0x000fe200078e0216 */
[----:B0-----:R-:W-:Y:S02]  /*9be0*/  ISETP.GE.AND P6, PT, R17, 0x101, PT ;  /* 0x000001011100780c */ /* 0x001fe40003fc6270 */
[----:B------:R-:W-:Y:S01]  /*9bf0*/  SEL R24, R9, RZ, !P4 ;  /* 0x000000ff09187207 */ /* 0x000fe20006000000 */
[----:B------:R-:W-:Y:S01]  /*9c00*/  VIADD R23, R21, 0x1 ;  /* 0x0000000115177836 */ /* 0x000fe20000000000 */
[----:B------:R-:W-:Y:S01]  /*9c10*/  ISETP.NE.AND P5, PT, R14, R32, PT ;  /* 0x000000200e00720c */ /* 0x000fe20003fa5270 */
[----:B------:R-:W-:-:S02]  /*9c20*/  @!P4 IMAD.MOV R23, RZ, RZ, R21 ;  /* 0x000000ffff17c224 */ /* 0x000fc400078e0215 */
[----:B------:R-:W-:Y:S01]  /*9c30*/  IMAD.IADD R11, R11, 0x1, R24 ;  /* 0x000000010b0b7824 */ /* 0x000fe200078e0218 */
[----:B------:R-:W-:-:S04]  /*9c40*/  ISETP.EQ.OR P5, PT, R27, R38, P5 ;  /* 0x000000261b00720c */ /* 0x000fc80002fa2670 */
[----:B------:R-:W-:-:S05]  /*9c50*/  SEL R24, R11, RZ, !P3 ;  /* 0x000000ff0b187207 */ /* 0x000fca0005800000 */
[----:B------:R-:W-:Y:S02]  /*9c60*/  IMAD.IADD R13, R13, 0x1, R24 ;  /* 0x000000010d0d7824 */ /* 0x000fe400078e0218 */
[----:B------:R-:W-:Y:S02]  /*9c70*/  VIADD R24, R23, 0x1 ;  /* 0x0000000117187836 */ /* 0x000fe40000000000 */
[----:B------:R-:W-:Y:S01]  /*9c80*/  @!P3 IMAD.MOV R24, RZ, RZ, R23 ;  /* 0x000000ffff18b224 */ /* 0x000fe200078e0217 */
[----:B------:R-:W-:-:S03]  /*9c90*/  SEL R28, R13, RZ, !P0 ;  /* 0x000000ff0d1c7207 */ /* 0x000fc60004000000 */
[----:B------:R-:W-:Y:S02]  /*9ca0*/  VIADD R39, R24, 0x1 ;  /* 0x0000000118277836 */ /* 0x000fe40000000000 */
[----:B------:R-:W-:Y:S02]  /*9cb0*/  IMAD.IADD R15, R15, 0x1, R28 ;  /* 0x000000010f0f7824 */ /* 0x000fe400078e021c */
[----:B------:R-:W-:-:S03]  /*9cc0*/  @!P0 IMAD.MOV R39, RZ, RZ, R24 ;  /* 0x000000ffff278224 */ /* 0x000fc600078e0218 */
[----:B------:R-:W-:-:S05]  /*9cd0*/  SEL R28, R15, RZ, !P5 ;  /* 0x000000ff0f1c7207 */ /* 0x000fca0006800000 */
[----:B------:R-:W-:Y:S01]  /*9ce0*/  IMAD.IADD R33, R33, 0x1, R28 ;  /* 0x0000000121217824 */ /* 0x000fe200078e021c */
[----:B-1----:R-:W-:Y:S06]  /*9cf0*/  @!P6 BRA `(.L_x_826) ;  /* 0x0000000c0048e947 */ /* 0x002fec0003800000 */
[----:B------:R-:W0:Y:S01]  /*9d00*/  LDS R27, [UR4+0x64] ;  /* 0x00006404ff1b7984 */ /* 0x000e220008000800 */
[----:B------:R-:W-:Y:S01]  /*9d10*/  ISETP.NE.AND P6, PT, R34, R2, PT ;  /* 0x000000022200720c */ /* 0x000fe20003fc5270 */
[----:B------:R-:W-:Y:S01]  /*9d20*/  IMAD.MOV.U32 R29, RZ, RZ, 0x9 ;  /* 0x00000009ff1d7424 */ /* 0x000fe200078e00ff */
[----:B------:R-:W-:Y:S02]  /*9d30*/  BAR.SYNC.DEFER_BLOCKING 0x0 ;  /* 0x0000000000007b1d */ /* 0x000fe40000010000 */
[----:B------:R-:W-:Y:S01]  /*9d40*/  ISETP.NE.AND P6, PT, R19, R38, !P6 ;  /* 0x000000261300720c */ /* 0x000fe200077c5270 */
[CC--:B------:R-:W-:Y:S02]  /*9d50*/  IMAD R19, R0.reuse, R29.reuse, 0x3 ;  /* 0x0000000300137424 */ /* 0x0c0fe400078e021d */
        /* <DEDUP_REMOVED lines=10> */
[----:B------:R-:W-:Y:S01]  /*9e00*/  ISETP.NE.AND P6, PT, R6, R8, PT ;  /* 0x000000080600720c */ /* 0x000fe20003fc5270 */
[--C-:B------:R-:W-:Y:S01]  /*9e10*/  @P0 IMAD.IADD R24, R24, 0x1, -R27.reuse ;  /* 0x0000000118180824 */ /* 0x100fe200078e0a1b */
[----:B------:R-:W-:Y:S01]  /*9e20*/  @P4 LEA R21, R21, UR4, 0x3 ;  /* 0x0000000415154c11 */ /* 0x000fe2000f8e18ff */
[----:B------:R0:W-:Y:S01]  /*9e30*/  @P2 STS.64 [R41], R2 ;  /* 0x0000000229002388 */ /* 0x0001e20000000a00 */
[----:B------:R-:W-:Y:S01]  /*9e40*/  ISETP.NE.AND P6, PT, R19, R38, !P6 ;  /* 0x000000261300720c */ /* 0x000fe200077c5270 */
[----:B------:R-:W-:Y:S01]  /*9e50*/  @P5 IMAD.IADD R39, R39, 0x1, -R27 ;  /* 0x0000000127275824 */ /* 0x000fe200078e0a1b */
[----:B------:R-:W-:Y:S01]  /*9e60*/  ISETP.NE.AND P2, PT, R32, R37, PT ;  /* 0x000000252000720c */ /* 0x000fe20003f45270 */
[----:B------:R0:W-:Y:S01]  /*9e70*/  @P1 STS.64 [R18], R4 ;  /* 0x0000000412001388 */ /* 0x0001e20000000a00 */
[----:B------:R-:W-:-:S02]  /*9e80*/  @P3 LEA R23, R23, UR4, 0x3 ;  /* 0x0000000417173c11 */ /* 0x000fc4000f8e18ff */
[----:B------:R-:W-:Y:S02]  /*9e90*/  ISETP.NE.AND P2, PT, R29, R38, !P2 ;  /* 0x000000261d00720c */ /* 0x000fe40005745270 */
[----:B------:R-:W-:Y:S02]  /*9ea0*/  @P0 LEA R24, R24, UR4, 0x3 ;  /* 0x0000000418180c11 */ /* 0x000fe4000f8e18ff */
[----:B------:R-:W-:-:S03]  /*9eb0*/  @P5 LEA R39, R39, UR4, 0x3 ;  /* 0x0000000427275c11 */ /* 0x000fc6000f8e18ff */
[----:B------:R-:W-:-:S05]  /*9ec0*/  @!P6 IMAD.IADD R22, R22, 0x1, -R27 ;  /* 0x000000011616e824 */ /* 0x000fca00078e0a1b */
[----:B------:R-:W-:Y:S01]  /*9ed0*/  @!P6 LEA R22, R22, UR4, 0x3 ;  /* 0x000000041616ec11 */ /* 0x000fe2000f8e18ff */
[----:B------:R-:W-:-:S04]  /*9ee0*/  @!P2 IMAD.IADD R36, R36, 0x1, -R27 ;  /* 0x000000012424a824 */ /* 0x000fc800078e0a1b */
[----:B------:R0:W-:Y:S01]  /*9ef0*/  @!P6 STS.64 [R22], R6 ;  /* 0x000000061600e388 */ /* 0x0001e20000000a00 */
[----:B------:R-:W-:-:S03]  /*9f00*/  @!P2 LEA R36, R36, UR4, 0x3 ;  /* 0x000000042424ac11 */ /* 0x000fc6000f8e18ff */
[----:B------:R0:W-:Y:S04]  /*9f10*/  @P4 STS.64 [R21], R8 ;  /* 0x0000000815004388 */ /* 0x0001e80000000a00 */
[----:B------:R0:W-:Y:S04]  /*9f20*/  @P3 STS.64 [R23], R10 ;  /* 0x0000000a17003388 */ /* 0x0001e80000000a00 */
[----:B------:R0:W-:Y:S01]  /*9f30*/  @P0 STS.64 [R24], R12 ;  /* 0x0000000c18000388 */ /* 0x0001e20000000a00 */
[----:B------:R-:W-:-:S03]  /*9f40*/  ISETP.GE.AND P0, PT, R0, R17, PT ;  /* 0x000000110000720c */ /* 0x000fc60003f06270 */
[----:B------:R0:W-:Y:S04]  /*9f50*/  @P5 STS.64 [R39], R14 ;  /* 0x0000000e27005388 */ /* 0x0001e80000000a00 */
[----:B------:R0:W-:Y:S01]  /*9f60*/  @!P2 STS.64 [R36], R32 ;  /* 0x000000202400a388 */ /* 0x0001e20000000a00 */
[----:B------:R-:W-:Y:S06]  /*9f70*/  BAR.SYNC.DEFER_BLOCKING 0x0 ;  /* 0x0000000000007b1d */ /* 0x000fec0000010000 */
[----:B------:R-:W-:Y:S05]  /*9f80*/  @P0 BRA `(.L_x_827) ;  /* 0x0000000c00a00947 */ /* 0x000fea0003800000 */
[----:B0-----:R-:W-:Y:S01]  /*9f90*/  LOP3.LUT R2, RZ, R0, RZ, 0x33, !PT ;  /* 0x00000000ff027212 */ /* 0x001fe200078e33ff */
[----:B------:R-:W-:Y:S01]  /*9fa0*/  BSSY.RECONVERGENT B1, `(.L_x_828) ;  /* 0x000001b000017945 */ /* 0x000fe20003800200 */
[----:B------:R-:W-:-:S03]  /*9fb0*/  IMAD.MOV.U32 R36, RZ, RZ, R0 ;  /* 0x000000ffff247224 */ /* 0x000fc600078e0000 */
        /* <DEDUP_REMOVED lines=15> */
.L_x_830:
        /* <DEDUP_REMOVED lines=10> */
.L_x_829:
[----:B------:R-:W-:Y:S05]  /*a150*/  BSYNC.RECONVERGENT B1 ;  /* 0x0000000000017941 */ /* 0x000fea0003800200 */
.L_x_828:
[----:B------:R-:W-:Y:S05]  /*a160*/  @!P1 BRA `(.L_x_827) ;  /* 0x0000000c00289947 */ /* 0x000fea0003800000 */
[----:B------:R-:W0:Y:S01]  /*a170*/  LDCU.128 UR8, c[0x0][0x390] ;  /* 0x00007200ff0877ac */ /* 0x000e220008000c00 */
[----:B--2---:R-:W-:Y:S01]  /*a180*/  IMAD.IADD R2, R17, 0x1, -R36 ;  /* 0x0000000111027824 */ /* 0x004fe200078e0a24 */
[----:B------:R-:W-:Y:S01]  /*a190*/  LEA R3, R36, UR4, 0x3 ;  /* 0x0000000424037c11 */ /* 0x000fe2000f8e18ff */
[----:B------:R-:W-:Y:S01]  /*a1a0*/  BSSY.RECONVERGENT B1, `(.L_x_831) ;  /* 0x0000050000017945 */ /* 0x000fe20003800200 */
[----:B------:R-:W-:Y:S02]  /*a1b0*/  PLOP3.LUT P0, PT, PT, PT, PT, 0x80, 0x8 ;  /* 0x000000000008781c */ /* 0x000fe40003f0f070 */
[----:B------:R-:W-:Y:S01]  /*a1c0*/  ISETP.GT.AND P1, PT, R2, 0xc00, PT ;  /* 0x00000c000200780c */ /* 0x000fe20003f24270 */
[----:B------:R-:W-:Y:S02]  /*a1d0*/  IMAD.IADD R2, R36, 0x1, R27 ;  /* 0x0000000124027824 */ /* 0x000fe400078e021b */
[----:B------:R-:W-:Y:S01]  /*a1e0*/  VIADD R3, R3, 0x1000 ;  /* 0x0000100003037836 */ /* 0x000fe20000000000 */
[----:B0-----:R-:W-:-:S02]  /*a1f0*/  UIADD3 UR8, UP0, UPT, UR8, 0x800, URZ ;  /* 0x0000080008087890 */ /* 0x001fc4000ff1e0ff */
[----:B------:R-:W-:Y:S02]  /*a200*/  UIADD3 UR10, UP1, UPT, UR10, 0x800, URZ ;  /* 0x000008000a0a7890 */ /* 0x000fe4000ff3e0ff */
        /* <DEDUP_REMOVED lines=9> */
.L_x_833:
[----:B---3--:R-:W0:Y:S01]  /*a2a0*/  LDS.64 R42, [R3+-0x1000] ;  /* 0xfff00000032a7984 */ /* 0x008e220000000a00 */
[----:B------:R-:W-:-:S03]  /*a2b0*/  IMAD.WIDE R50, R2, 0x4, R6 ;  /* 0x0000000402327825 */ /* 0x000fc600078e0206 */
        /* <DEDUP_REMOVED lines=17> */
[----:B0-----:R-:W-:Y:S04]  /*a3d0*/  STG.E desc[UR12][R50.64+-0x800], R42 ;  /* 0xfff8002a32007986 */ /* 0x001fe8000c10190c */
[----:B------:R-:W0:Y:S04]  /*a3e0*/  LDS.64 R12, [R3+0x5800] ;  /* 0x00580000030c7984 */ /* 0x000e280000000a00 */
[----:B------:R-:W-:Y:S04]  /*a3f0*/  STG.E desc[UR12][R40.64+-0x800], R43 ;  /* 0xfff8002b28007986 */ /* 0x000fe8000c10190c */
[----:B------:R-:W0:Y:S04]  /*a400*/  LDS.64 R42, [R3+0x6000] ;  /* 0x00600000032a7984 */ /* 0x000e280000000a00 */
[----:B------:R2:W0:Y:S04]  /*a410*/  LDS.64 R44, [R3+0x6800] ;  /* 0x00680000032c7984 */ /* 0x0004280000000a00 */
[----:B-1----:R-:W-:Y:S04]  /*a420*/  STG.E desc[UR12][R50.64+-0x400], R48 ;  /* 0xfffc003032007986 */ /* 0x002fe8000c10190c */
[----:B------:R1:W-:Y:S01]  /*a430*/  STG.E desc[UR12][R40.64+-0x400], R49 ;  /* 0xfffc003128007986 */ /* 0x0003e2000c10190c */
[----:B--2---:R-:W-:-:S03]  /*a440*/  VIADD R3, R3, 0x8000 ;  /* 0x0000800003037836 */ /* 0x004fc60000000000 */
[----:B------:R-:W-:Y:S04]  /*a450*/  STG.E desc[UR12][R50.64], R46 ;  /* 0x0000002e32007986 */ /* 0x000fe8000c10190c */
[----:B------:R-:W-:Y:S01]  /*a460*/  STG.E desc[UR12][R40.64], R47 ;  /* 0x0000002f28007986 */ /* 0x000fe2000c10190c */
[----:B-1----:R-:W-:-:S03]  /*a470*/  IMAD.WIDE R48, R5, 0x4, R8 ;  /* 0x0000000405307825 */ /* 0x002fc600078e0208 */
[----:B---3--:R-:W-:Y:S01]  /*a480*/  STG.E desc[UR12][R50.64+0x400], R34 ;  /* 0x0004002232007986 */ /* 0x008fe2000c10190c */
[----:B------:R-:W-:-:S03]  /*a490*/  VIADD R5, R2, 0x800 ;  /* 0x0000080002057836 */ /* 0x000fc60000000000 */
[----:B------:R1:W-:Y:S04]  /*a4a0*/  STG.E desc[UR12][R40.64+0x400], R35 ;  /* 0x0004002328007986 */ /* 0x0003e8000c10190c */
[----:B----4-:R-:W-:Y:S04]  /*a4b0*/  STG.E desc[UR12][R52.64+-0x800], R18 ;  /* 0xfff8001234007986 */ /* 0x010fe8000c10190c */
[----:B------:R2:W-:Y:S04]  /*a4c0*/  STG.E desc[UR12][R48.64+-0x800], R19 ;  /* 0xfff8001330007986 */ /* 0x0005e8000c10190c */
[----:B-----5:R-:W-:Y:S01]  /*a4d0*/  STG.E desc[UR12][R52.64+-0x400], R10 ;  /* 0xfffc000a34007986 */ /* 0x020fe2000c10190c */
[----:B-1----:R-:W-:-:S03]  /*a4e0*/  IMAD.WIDE R34, R5, 0x4, R6 ;  /* 0x0000000405227825 */ /* 0x002fc600078e0206 */
[----:B------:R1:W-:Y:S01]  /*a4f0*/  STG.E desc[UR12][R48.64+-0x400], R11 ;  /* 0xfffc000b30007986 */ /* 0x0003e2000c10190c */
[----:B------:R-:W-:-:S03]  /*a500*/  IMAD.WIDE R40, R5, 0x4, R8 ;  /* 0x0000000405287825 */ /* 0x000fc600078e0208 */
[----:B------:R3:W-:Y:S01]  /*a510*/  STG.E desc[UR12][R52.64], R24 ;  /* 0x0000001834007986 */ /* 0x0007e2000c10190c */
[C---:B--2---:R-:W-:Y:S02]  /*a520*/  VIADD R19, R2.reuse, 0xc00 ;  /* 0x00000c0002137836 */ /* 0x044fe40000000000 */
[----:B------:R-:W-:Y:S01]  /*a530*/  VIADD R2, R2, 0x1000 ;  /* 0x0000100002027836 */ /* 0x000fe20000000000 */
[----:B------:R3:W-:Y:S04]  /*a540*/  STG.E desc[UR12][R48.64], R25 ;  /* 0x0000001930007986 */ /* 0x0007e8000c10190c */
[----:B------:R3:W-:Y:S01]  /*a550*/  STG.E desc[UR12][R52.64+0x400], R32 ;  /* 0x0004002034007986 */ /* 0x0007e2000c10190c */
[----:B-1----:R-:W-:-:S03]  /*a560*/  IMAD.WIDE R10, R19, 0x4, R6 ;  /* 0x00000004130a7825 */ /* 0x002fc600078e0206 */
[----:B------:R3:W-:Y:S01]  /*a570*/  STG.E desc[UR12][R48.64+0x400], R33 ;  /* 0x0004002130007986 */ /* 0x0007e2000c10190c */
[----:B------:R-:W-:-:S03]  /*a580*/  IMAD.WIDE R18, R19, 0x4, R8 ;  /* 0x0000000413127825 */ /* 0x000fc600078e0208 */
        /* <DEDUP_REMOVED lines=10> */
[----:B0-----:R3:W-:Y:S04]  /*a630*/  STG.E desc[UR12][R10.64+-0x400], R12 ;  /* 0xfffc000c0a007986 */ /* 0x0017e8000c10190c */
[----:B------:R3:W-:Y:S04]  /*a640*/  STG.E desc[UR12][R18.64+-0x400], R13 ;  /* 0xfffc000d12007986 */ /* 0x0007e8000c10190c */
[----:B------:R3:W-:Y:S04]  /*a650*/  STG.E desc[UR12][R10.64], R42 ;  /* 0x0000002a0a007986 */ /* 0x0007e8000c10190c */
[----:B------:R3:W-:Y:S04]  /*a660*/  STG.E desc[UR12][R18.64], R43 ;  /* 0x0000002b12007986 */ /* 0x0007e8000c10190c */
[----:B------:R3:W-:Y:S04]  /*a670*/  STG.E desc[UR12][R10.64+0x400], R44 ;  /* 0x0004002c0a007986 */ /* 0x0007e8000c10190c */
[----:B------:R3:W-:Y:S01]  /*a680*/  STG.E desc[UR12][R18.64+0x400], R45 ;  /* 0x0004002d12007986 */ /* 0x0007e2000c10190c */
[----:B------:R-:W-:Y:S05]  /*a690*/  @!P1 BRA `(.L_x_833) ;  /* 0xfffffffc00009947 */ /* 0x000fea000383ffff */
.L_x_832:
[----:B------:R-:W-:Y:S05]  /*a6a0*/  BSYNC.RECONVERGENT B1 ;  /* 0x0000000000017941 */ /* 0x000fea0003800200 */
.L_x_831:
[----:B------:R-:W-:Y:S01]  /*a6b0*/  IMAD.IADD R4, R17, 0x1, -R36 ;  /* 0x0000000111047824 */ /* 0x000fe200078e0a24 */
[----:B------:R-:W-:Y:S04]  /*a6c0*/  BSSY.RECONVERGENT B1, `(.L_x_834) ;  /* 0x0000024000017945 */ /* 0x000fe80003800200 */
[----:B------:R-:W-:-:S13]  /*a6d0*/  ISETP.GT.AND P1, PT, R4, 0x400, PT ;  /* 0x000004000400780c */ /* 0x000fda0003f24270 */
[----:B------:R-:W-:Y:S05]  /*a6e0*/  @!P1 BRA `(.L_x_835) ;  /* 0x0000000000849947 */ /* 0x000fea0003800000 */
[----:B---3--:R-:W0:Y:S01]  /*a6f0*/  LDS.64 R32, [R3+-0x1000] ;  /* 0xfff0000003207984 */ /* 0x008e220000000a00 */
        /* <DEDUP_REMOVED lines=32> */
.L_x_835:
[----:B------:R-:W-:Y:S05]  /*a900*/  BSYNC.RECONVERGENT B1 ;  /* 0x0000000000017941 */ /* 0x000fea0003800200 */
.L_x_834:
[----:B------:R-:W-:-:S13]  /*a910*/  ISETP.LT.OR P0, PT, R36, R17, P0 ;  /* 0x000000112400720c */ /* 0x000fda0000701670 */
[----:B------:R-:W-:Y:S05]  /*a920*/  @!P0 BRA `(.L_x_827) ;  /* 0x0000000400388947 */ /* 0x000fea0003800000 */
[----:B0-----:R-:W0:Y:S01]  /*a930*/  LDS.64 R4, [R3+-0x1000] ;  /* 0xfff0000003047984 */ /* 0x001e220000000a00 */
[----:B------:R-:W-:-:S03]  /*a940*/  IMAD.WIDE R6, R2, 0x4, R6 ;  /* 0x0000000402067825 */ /* 0x000fc600078e0206 */
[----:B---3--:R-:W1:Y:S01]  /*a950*/  LDS.64 R10, [R3+-0x800] ;  /* 0xfff80000030a7984 */ /* 0x008e620000000a00 */
[----:B------:R-:W-:-:S03]  /*a960*/  IMAD.WIDE R8, R2, 0x4, R8 ;  /* 0x0000000402087825 */ /* 0x000fc600078e0208 */
        /* <DEDUP_REMOVED lines=11> */
.L_x_826:
[----:B------:R-:W0:Y:S01]  /*aa20*/  LDC.64 R30, c[0x0][0x390] ;  /* 0x0000e400ff1e7b82 */ /* 0x000e220000000a00 */
[----:B------:R-:W-:Y:S01]  /*aa30*/  ISETP.NE.AND P6, PT, R34, R2, PT ;  /* 0x000000022200720c */ /* 0x000fe20003fc5270 */
[----:B------:R-:W-:-:S03]  /*aa40*/  IMAD.MOV.U32 R17, RZ, RZ, 0x9 ;  /* 0x00000009ff117424 */ /* 0x000fc600078e00ff */
[----:B------:R-:W-:Y:S01]  /*aa50*/  ISETP.NE.AND P6, PT, R19, R38, !P6 ;  /* 0x000000261300720c */ /* 0x000fe200077c5270 */
[CC--:B------:R-:W-:Y:S02]  /*aa60*/  IMAD R19, R0.reuse, R17.reuse, 0x3 ;  /* 0x0000000300137424 */ /* 0x0c0fe400078e0211 */
[----:B------:R-:W1:Y:S01]  /*aa70*/  LDC.64 R26, c[0x0][0x390] ;  /* 0x0000e400ff1a7b82 */ /* 0x000e620000000a00 */
[----:B------:R-:W-:-:S07]  /*aa80*/  IMAD R17, R0, R17, 0x8 ;  /* 0x0000000800117424 */ /* 0x000fce00078e0211 */
[----:B------:R-:W2:Y:S08]  /*aa90*/  LDC.64 R28, c[0x0][0x398] ;  /* 0x0000e600ff1c7b82 */ /* 0x000eb00000000a00 */
[----:B------:R-:W3:Y:S01]  /*aaa0*/  LDC.64 R42, c[0x0][0x398] ;  /* 0x0000e600ff2a7b82 */ /* 0x000ee20000000a00 */
[----:B0-----:R-:W-:-:S07]  /*aab0*/  @P2 IMAD.WIDE R50, R41, 0x4, R30 ;  /* 0x0000000429322825 */ /* 0x001fce00078e021e */
[----:B------:R-:W0:Y:S01]  /*aac0*/  LDC.64 R30, c[0x0][0x390] ;  /* 0x0000e400ff1e7b82 */ /* 0x000e220000000a00 */
[----:B-1----:R-:W-:-:S05]  /*aad0*/  @!P6 IMAD.WIDE R26, R25, 0x4, R26 ;  /* 0x00000004191ae825 */ /* 0x002fca00078e021a */
[----:B------:R-:W-:Y:S02]  /*aae0*/  @!P6 STG.E desc[UR12][R26.64], R34 ;  /* 0x000000221a00e986 */ /* 0x000fe4000c10190c */
[----:B------:R-:W1:Y:S01]  /*aaf0*/  LDC.64 R48, c[0x0][0x398] ;  /* 0x0000e600ff307b82 */ /* 0x000e620000000a00 */
[----:B--2---:R-:W-:-:S05]  /*ab00*/  @!P6 IMAD.WIDE R28, R25, 0x4, R28 ;  /* 0x00000004191ce825 */ /* 0x004fca00078e021c */
[----:B------:R2:W-:Y:S01]  /*ab10*/  @!P6 STG.E desc[UR12][R28.64], R35 ;  /* 0x000000231c00e986 */ /* 0x0005e2000c10190c */
[----:B------:R-:W-:Y:S01]  /*ab20*/  ISETP.NE.AND P6, PT, R6, R8, PT ;  /* 0x000000080600720c */ /* 0x000fe20003fc5270 */
[----:B------:R-:W4:Y:S01]  /*ab30*/  LDC.64 R44, c[0x0][0x398] ;  /* 0x0000e600ff2c7b82 */ /* 0x000f220000000a00 */
[----:B---3--:R-:W-:Y:S01]  /*ab40*/  @P2 IMAD.WIDE R42, R41, 0x4, R42 ;  /* 0x00000004292a2825 */ /* 0x008fe200078e022a */
[----:B------:R3:W-:Y:S01]  /*ab50*/  @P2 STG.E desc[UR12][R50.64], R2 ;  /* 0x0000000232002986 */ /* 0x0007e2000c10190c */
[----:B------:R-:W-:-:S03]  /*ab60*/  ISETP.NE.AND P6, PT, R19, R38, !P6 ;  /* 0x000000261300720c */ /* 0x000fc600077c5270 */
[----:B------:R5:W-:Y:S02]  /*ab70*/  @P2 STG.E desc[UR12][R42.64], R3 ;  /* 0x000000032a002986 */ /* 0x000be4000c10190c */
[----:B------:R-:W3:Y:S01]  /*ab80*/  LDC.64 R46, c[0x0][0x390] ;  /* 0x0000e400ff2e7b82 */ /* 0x000ee20000000a00 */
[----:B0-----:R-:W-:-:S05]  /*ab90*/  @P1 IMAD.WIDE R40, R18, 0x4, R30 ;  /* 0x0000000412281825 */ /* 0x001fca00078e021e */
[----:B------:R0:W-:Y:S02]  /*aba0*/  @P1 STG.E desc[UR12][R40.64], R4 ;  /* 0x0000000428001986 */ /* 0x0001e4000c10190c */
[----:B--2---:R-:W2:Y:S01]  /*abb0*/  LDC.64 R34, c[0x0][0x390] ;  /* 0x0000e400ff227b82 */ /* 0x004ea20000000a00 */
[----:B-1----:R-:W-:-:S05]  /*abc0*/  @P1 IMAD.WIDE R48, R18, 0x4, R48 ;  /* 0x0000000412301825 */ /* 0x002fca00078e0230 */
[----:B------:R1:W-:Y:S01]  /*abd0*/  @P1 STG.E desc[UR12][R48.64], R5 ;  /* 0x0000000530001986 */ /* 0x0003e2000c10190c */
[----:B------:R-:W-:Y:S01]  /*abe0*/  ISETP.NE.AND P1, PT, R32, R37, PT ;  /* 0x000000252000720c */ /* 0x000fe20003f25270 */
[----:B------:R-:W5:Y:S01]  /*abf0*/  LDC.64 R30, c[0x0][0x398] ;  /* 0x0000e600ff1e7b82 */ /* 0x000f620000000a00 */
[----:B----4-:R-:W-:Y:S02]  /*ac00*/  @!P6 IMAD.WIDE R52, R22, 0x4, R44 ;  /* 0x000000041634e825 */ /* 0x010fe400078e022c */
[----:B------:R-:W-:-:S05]  /*ac10*/  ISETP.NE.AND P1, PT, R17, R38, !P1 ;  /* 0x000000261100720c */ /* 0x000fca0004f25270 */
[----:B------:R-:W4:Y:S01]  /*ac20*/  LDC.64 R28, c[0x0][0x390] ;  /* 0x0000e400ff1c7b82 */ /* 0x000f220000000a00 */
[----:B---3--:R-:W-:-:S05]  /*ac30*/  @!P6 IMAD.WIDE R46, R22, 0x4, R46 ;  /* 0x00000004162ee825 */ /* 0x008fca00078e022e */
[----:B------:R1:W-:Y:S02]  /*ac40*/  @!P6 STG.E desc[UR12][R46.64], R6 ;  /* 0x000000062e00e986 */ /* 0x0003e4000c10190c */
[----:B------:R-:W3:Y:S01]  /*ac50*/  LDC.64 R18, c[0x0][0x398] ;  /* 0x0000e600ff127b82 */ /* 0x000ee20000000a00 */
[C---:B--2---:R-:W-:Y:S01]  /*ac60*/  @P4 IMAD.WIDE R34, R21.reuse, 0x4, R34 ;  /* 0x0000000415224825 */ /* 0x044fe200078e0222 */
[----:B------:R1:W-:Y:S04]  /*ac70*/  @!P6 STG.E desc[UR12][R52.64], R7 ;  /* 0x000000073400e986 */ /* 0x0003e8000c10190c */
[----:B------:R1:W-:Y:S02]  /*ac80*/  @P4 STG.E desc[UR12][R34.64], R8 ;  /* 0x0000000822004986 */ /* 0x0003e4000c10190c */
[----:B------:R-:W2:Y:S01]  /*ac90*/  LDC.64 R26, c[0x0][0x390] ;  /* 0x0000e400ff1a7b82 */ /* 0x000ea20000000a00 */
[----:B-----5:R-:W-:-:S05]  /*aca0*/  @P4 IMAD.WIDE R30, R21, 0x4, R30 ;  /* 0x00000004151e4825 */ /* 0x020fca00078e021e */
[----:B------:R1:W-:Y:S02]  /*acb0*/  @P4 STG.E desc[UR12][R30.64], R9 ;  /* 0x000000091e004986 */ /* 0x0003e4000c10190c */
[----:B------:R-:W5:Y:S01]  /*acc0*/  LDC.64 R50, c[0x0][0x398] ;  /* 0x0000e600ff327b82 */ /* 0x000f620000000a00 */
[----:B----4-:R-:W-:-:S05]  /*acd0*/  @P3 IMAD.WIDE R28, R23, 0x4, R28 ;  /* 0x00000004171c3825 */ /* 0x010fca00078e021c */
[----:B------:R1:W-:Y:S02]  /*ace0*/  @P3 STG.E desc[UR12][R28.64], R10 ;  /* 0x0000000a1c003986 */ /* 0x0003e4000c10190c */
[----:B------:R-:W4:Y:S01]  /*acf0*/  LDC.64 R44, c[0x0][0x390] ;  /* 0x0000e400ff2c7b82 */ /* 0x000f220000000a00 */
[----:B---3--:R-:W-:-:S05]  /*ad00*/  @P3 IMAD.WIDE R18, R23, 0x4, R18 ;  /* 0x0000000417123825 */ /* 0x008fca00078e0212 */
[----:B------:R1:W-:Y:S02]  /*ad10*/  @P3 STG.E desc[UR12][R18.64], R11 ;  /* 0x0000000b12003986 */ /* 0x0003e4000c10190c */
[----:B------:R-:W3:Y:S01]  /*ad20*/  LDC.64 R42, c[0x0][0x398] ;  /* 0x0000e600ff2a7b82 */ /* 0x000ee20000000a00 */
[----:B--2---:R-:W-:-:S05]  /*ad30*/  @P0 IMAD.WIDE R26, R24, 0x4, R26 ;  /* 0x00000004181a0825 */ /* 0x004fca00078e021a */
[----:B------:R1:W-:Y:S02]  /*ad40*/  @P0 STG.E desc[UR12][R26.64], R12 ;  /* 0x0000000c1a000986 */ /* 0x0003e4000c10190c */
[----:B0-----:R-:W0:Y:S01]  /*ad50*/  LDC.64 R40, c[0x0][0x390] ;  /* 0x0000e400ff287b82 */ /* 0x001e220000000a00 */
[----:B-----5:R-:W-:-:S05]  /*ad60*/  @P0 IMAD.WIDE R50, R24, 0x4, R50 ;  /* 0x0000000418320825 */ /* 0x020fca00078e0232 */
[----:B------:R1:W-:Y:S02]  /*ad70*/  @P0 STG.E desc[UR12][R50.64], R13 ;  /* 0x0000000d32000986 */ /* 0x0003e4000c10190c */
[----:B------:R-:W2:Y:S01]  /*ad80*/  LDC.64 R2, c[0x0][0x398] ;  /* 0x0000e600ff027b82 */ /* 0x000ea20000000a00 */
[----:B----4-:R-:W-:-:S05]  /*ad90*/  @P5 IMAD.WIDE R44, R39, 0x4, R44 ;  /* 0x00000004272c5825 */ /* 0x010fca00078e022c */
[----:B------:R1:W-:Y:S01]  /*ada0*/  @P5 STG.E desc[UR12][R44.64], R14 ;  /* 0x0000000e2c005986 */ /* 0x0003e2000c10190c */
[----:B---3--:R-:W-:-:S05]  /*adb0*/  @P5 IMAD.WIDE R42, R39, 0x4, R42 ;  /* 0x00000004272a5825 */ /* 0x008fca00078e022a */
[----:B------:R1:W-:Y:S01]  /*adc0*/  @P5 STG.E desc[UR12][R42.64], R15 ;  /* 0x0000000f2a005986 */ /* 0x0003e2000c10190c */
[----:B0-----:R-:W-:-:S05]  /*add0*/  @!P1 IMAD.WIDE R40, R36, 0x4, R40 ;  /* 0x0000000424289825 */ /* 0x001fca00078e0228 */
[----:B------:R1:W-:Y:S01]  /*ade0*/  @!P1 STG.E desc[UR12][R40.64], R32 ;  /* 0x0000002028009986 */ /* 0x0003e2000c10190c */
[----:B--2---:R-:W-:-:S05]  /*adf0*/  @!P1 IMAD.WIDE R2, R36, 0x4, R2 ;  /* 0x0000000424029825 */ /* 0x004fca00078e0202 */
[----:B------:R1:W-:Y:S02]  /*ae00*/  @!P1 STG.E desc[UR12][R2.64], R33 ;  /* 0x0000002102009986 */ /* 0x0003e4000c10190c */
.L_x_827:
[----:B------:R-:W-:Y:S05]  /*ae10*/  BSYNC.RECONVERGENT B0 ;  /* 0x0000000000007941 */ /* 0x000fea0003800200 */
.L_x_825:
[----:B------:R-:W-:-:S13]  /*ae20*/  ISETP.NE.AND P0, PT, R0, 0xff, PT ;  /* 0x000000ff0000780c */ /* 0x000fda0003f05270 */
[----:B------:R-:W-:Y:S05]  /*ae30*/  @P0 EXIT ;  /* 0x000000000000094d */ /* 0x000fea0003800000 */
[----:B012---:R-:W0:Y:S01]  /*ae40*/  LDC.64 R2, c[0x0][0x390] ;  /* 0x0000e400ff027b82 */ /* 0x007e220000000a00 */
[----:B------:R-:W-:-:S07]  /*ae50*/  ISETP.NE.AND P0, PT, R38, 0x900, PT ;  /* 0x000009002600780c */ /* 0x000fce0003f05270 */
[----:B----4-:R-:W1:Y:S08]  /*ae60*/  LDC.64 R4, c[0x0][0x398] ;  /* 0x0000e600ff047b82 */ /* 0x010e700000000a00 */
        /* <DEDUP_REMOVED lines=8> */
.L_x_781:
[----:B------:R-:W-:Y:S01]  /*aef0*/  BSSY B0, `(.L_x_836) ;  /* 0x0000006000007945 */ /* 0x000fe20003800000 */
[----:B------:R-:W-:Y:S01]  /*af00*/  PLOP3.LUT P3, PT, P1, PT, PT, 0x8, 0x80 ;  /* 0x000000000080781c */ /* 0x000fe20000f6e170 */
[----:B------:R-:W-:-:S12]  /*af10*/  IMAD.MOV.U32 R21, RZ, RZ, -0x1 ;  /* 0xffffffffff157424 */ /* 0x000fd800078e00ff */
[----:B------:R-:W-:Y:S05]  /*af20*/  WARPSYNC.COLLECTIVE R21, `(.L_x_837) ;  /* 0x0000000015087348 */ /* 0x000fea0003c00000 */
[----:B------:R-:W-:Y:S01]  /*af30*/  VOTE.ANY P3, P3 ;  /* 0x0000000000ff7806 */ /* 0x000fe20001860100 */
[----:B------:R-:W-:-:S12]  /*af40*/  ENDCOLLECTIVE ;  /* 0x000000000000791b */ /* 0x000fd80003800000 */
.L_x_837:
[----:B------:R-:W-:Y:S05]  /*af50*/  BSYNC B0 ;  /* 0x0000000000007941 */ /* 0x000fea0003800000 */
.L_x_836:
[----:B------:R-:W-:Y:S01]  /*af60*/  PLOP3.LUT P1, PT, P3, PT, PT, 0x80, 0x8 ;  /* 0x000000000008781c */ /* 0x000fe20001f2f070 */
[----:B------:R-:W-:-:S12]  /*af70*/  BRA `(.L_x_838) ;  /* 0xffffff8400107947 */ /* 0x000fd8000383ffff */
.L_x_783:
[----:B------:R-:W0:Y:S01]  /*af80*/  S2R R17, SR_GEMASK ;  /* 0x0000000000117919 */ /* 0x000e220000003c00 */
[----:B------:R-:W-:Y:S01]  /*af90*/  ISETP.NE.U32.AND P3, PT, R14, 0x65, PT ;  /* 0x000000650e00780c */ /* 0x000fe20003f65070 */
[----:B------:R-:W-:Y:S01]  /*afa0*/  BSSY B0, `(.L_x_839) ;  /* 0x0000007000007945 */ /* 0x000fe20003800000 */
[----:B------:R-:W-:Y:S01]  /*afb0*/  PLOP3.LUT P5, PT, P5, PT, PT, 0x8, 0x80 ;  /* 0x000000000080781c */ /* 0x000fe20002fae170 */
[----:B------:R-:W-:Y:S01]  /*afc0*/  IMAD.MOV.U32 R21, RZ, RZ, -0x1 ;  /* 0xffffffffff157424 */ /* 0x000fe200078e00ff */
[----:B------:R-:W-:-:S13]  /*afd0*/  ISETP.NE.AND.EX P3, PT, R15, RZ, PT, P3 ;  /* 0x000000ff0f00720c */ /* 0x000fda0003f65330 */
[----:B0-----:R-:W-:Y:S05]  /*afe0*/  WARPSYNC.COLLECTIVE R21, `(.L_x_840) ;  /* 0x0000000015087348 */ /* 0x001fea0003c00000 */
[----:B------:R-:W-:Y:S01]  /*aff0*/  VOTE.ANY R21, PT, P5 ;  /* 0x0000000000157806 */ /* 0x000fe200028e0100 */
[----:B0-----:R-:W-:Y:S06]  /*b000*/  ENDCOLLECTIVE ;  /* 0x000000000000791b */ /* 0x001fec0003800000 */
.L_x_840:
[----:B------:R-:W-:Y:S05]  /*b010*/  BSYNC B0 ;  /* 0x0000000000007941 */ /* 0x000fea0003800000 */
.L_x_839:
[----:B------:R-:W-:Y:S01]  /*b020*/  LOP3.LUT R21, R21, 0x80000000, R17, 0xec, !PT ;  /* 0x8000000015157812 */ /* 0x000fe200078eec11 */
[----:B------:R-:W-:Y:S01]  /*b030*/  IMAD.MOV.U32 R26, RZ, RZ, R12 ;  /* 0x000000ffff1a7224 */ /* 0x000fe200078e000c */
[----:B------:R-:W-:Y:S01]  /*b040*/  ISETP.NE.AND P2, PT, R12, RZ, PT ;  /* 0x000000ff0c00720c */ /* 0x000fe20003f45270 */
[----:B------:R-:W-:Y:S02]  /*b050*/  IMAD.MOV.U32 R19, RZ, RZ, 0x1 ;  /* 0x00000001ff137424 */ /* 0x000fe400078e00ff */
[----:B------:R-:W-:Y:S02]  /*b060*/  VIADD R14, R21, 0xffffffff ;  /* 0xffffffff150e7836 */ /* 0x000fe40000000000 */
[----:B------:R-:W-:-:S03]  /*b070*/  VIADD R15, R36, 0x4 ;  /* 0x00000004240f7836 */ /* 0x000fc60000000000 */
[----:B------:R-:W-:Y:S01]  /*b080*/  LOP3.LUT R14, R21, R14, RZ, 0xc, !PT ;  /* 0x0000000e150e7212 */ /* 0x000fe200078e0cff */
[----:B------:R-:W-:-:S03]  /*b090*/  IMAD.MOV.U32 R21, RZ, RZ, -0x1 ;  /* 0xffffffffff157424 */ /* 0x000fc600078e00ff */
[----:B------:R0:W1:Y:S04]  /*b0a0*/  POPC R24, R14 ;  /* 0x0000000e00187309 */ /* 0x0000680000000000 */
[----:B01----:R-:W-:Y:S05]  /*b0b0*/  WARPSYNC.COLLECTIVE R21, `(.L_x_841) ;  /* 0x0000000015087348 */ /* 0x003fea0003c00000 */
[----:B-1----:R1:W2:Y:S02]  /*b0c0*/  SHFL.DOWN P5, R23, R26, R19, R24 ;  /* 0x080000131a177389 */ /* 0x0022a400000a0018 */
[----:B012---:R-:W-:Y:S05]  /*b0d0*/  ENDCOLLECTIVE ;  /* 0x000000000000791b */ /* 0x007fea0003800000 */
.L_x_841:
[----:B------:R-:W-:Y:S01]  /*b0e0*/  ISETP.GE.AND P1, PT, R36, R24, PT ;  /* 0x000000182400720c */ /* 0x000fe20003f26270 */
[----:B------:R-:W-:Y:S02]  /*b0f0*/  IMAD.MOV.U32 R26, RZ, RZ, R13 ;  /* 0x000000ffff1a7224 */ /* 0x000fe400078e000d */
[----:B------:R-:W-:-:S10]  /*b100*/  IMAD.MOV.U32 R18, RZ, RZ, R23 ;  /* 0x000000ffff127224 */ /* 0x000fd400078e0017 */
[----:B------:R-:W-:Y:S05]  /*b110*/  WARPSYNC.COLLECTIVE R21, `(.L_x_842) ;  /* 0x0000000015087348 */ /* 0x000fea0003c00000 */
[----:B------:R0:W1:Y:S02]  /*b120*/  SHFL.DOWN P5, R23, R26, R19, R24 ;  /* 0x080000131a177389 */ /* 0x00006400000a0018 */
[----:B01----:R-:W-:Y:S05]  /*b130*/  ENDCOLLECTIVE ;  /* 0x000000000000791b */ /* 0x003fea0003800000 */
.L_x_842:
[----:B------:R-:W-:-:S05]  /*b140*/  SEL R45, R18, RZ, !P1 ;  /* 0x000000ff122d7207 */ /* 0x000fca0004800000 */
[----:B------:R-:W-:-:S04]  /*b150*/  IMAD.IADD R45, R12, 0x1, R45 ;  /* 0x000000010c2d7824 */ /* 0x000fc800078e022d */
[----:B------:R-:W-:Y:S02]  /*b160*/  IMAD.MOV.U32 R26, RZ, RZ, R45 ;  /* 0x000000ffff1a7224 */ /* 0x000fe400078e002d */
[----:B------:R-:W-:Y:S01]  /*b170*/  IMAD.MOV.U32 R19, RZ, RZ, 0x2 ;  /* 0x00000002ff137424 */ /* 0x000fe200078e00ff */
[----:B------:R-:W-:Y:S02]  /*b180*/  SEL R23, R23, RZ, !P2 ;  /* 0x000000ff17177207 */ /* 0x000fe40005000000 */
[----:B------:R-:W-:Y:S02]  /*b190*/  ISETP.NE.AND P2, PT, R45, RZ, PT ;  /* 0x000000ff2d00720c */ /* 0x000fe40003f45270 */
[----:B------:R-:W-:-:S05]  /*b1a0*/  SEL R23, R23, RZ, !P1 ;  /* 0x000000ff17177207 */ /* 0x000fca0004800000 */
[----:B------:R-:W-:-:S07]  /*b1b0*/  IMAD.IADD R25, R13, 0x1, R23 ;  /* 0x000000010d197824 */ /* 0x000fce00078e0217 */
[----:B------:R-:W-:Y:S05]  /*b1c0*/  WARPSYNC.COLLECTIVE R21, `(.L_x_843) ;  /* 0x0000000015087348 */ /* 0x000fea0003c00000 */
[----:B------:R0:W1:Y:S02]  /*b1d0*/  SHFL.DOWN P5, R23, R26, R19, R24 ;  /* 0x080000131a177389 */ /* 0x00006400000a0018 */
[----:B01----:R-:W-:Y:S05]  /*b1e0*/  ENDCOLLECTIVE ;  /* 0x000000000000791b */ /* 0x003fea0003800000 */
.L_x_843:
[----:B------:R-:W-:-:S05]  /*b1f0*/  VIADD R13, R36, 0x2 ;  /* 0x00000002240d7836 */ /* 0x000fca0000000000 */
[----:B------:R-:W-:Y:S01]  /*b200*/  ISETP.GT.AND P1, PT, R13, R24, PT ;  /* 0x000000180d00720c */ /* 0x000fe20003f24270 */
[----:B------:R-:W-:Y:S02]  /*b210*/  IMAD.MOV.U32 R26, RZ, RZ, R25 ;  /* 0x000000ffff1a7224 */ /* 0x000fe400078e0019 */
[----:B------:R-:W-:-:S10]  /*b220*/  IMAD.MOV.U32 R16, RZ, RZ, R23 ;  /* 0x000000ffff107224 */ /* 0x000fd400078e0017 */
[----:B------:R-:W-:Y:S05]  /*b230*/  WARPSYNC.COLLECTIVE R21, `(.L_x_844) ;  /* 0x0000000015087348 */ /* 0x000fea0003c00000 */
[----:B------:R0:W1:Y:S02]  /*b240*/  SHFL.DOWN P5, R23, R26, R19, R24 ;  /* 0x080000131a177389 */ /* 0x00006400000a0018 */
[----:B01----:R-:W-:Y:S05]  /*b250*/  ENDCOLLECTIVE ;  /* 0x000000000000791b */ /* 0x003fea0003800000 */
.L_x_844:
[----:B------:R-:W-:-:S05]  /*b260*/  SEL R16, R16, RZ, !P1 ;  /* 0x000000ff10107207 */ /* 0x000fca0004800000 */
[----:B------:R-:W-:-:S04]  /*b270*/  IMAD.IADD R47, R45, 0x1, R16 ;  /* 0x000000012d2f7824 */ /* 0x000fc800078e0210 */
[----:B------:R-:W-:Y:S02]  /*b280*/  IMAD.MOV.U32 R26, RZ, RZ, R47 ;  /* 0x000000ffff1a7224 */ /* 0x000fe400078e002f */
[----:B------:R-:W-:Y:S01]  /*b290*/  IMAD.MOV.U32 R19, RZ, RZ, 0x4 ;  /* 0x00000004ff137424 */ /* 0x000fe200078e00ff */
[----:B------:R-:W-:Y:S02]  /*b2a0*/  SEL R23, R23, RZ, !P2 ;  /* 0x000000ff17177207 */ /* 0x000fe40005000000 */
[----:B------:R-:W-:Y:S02]  /*b2b0*/  ISETP.NE.AND P2, PT, R47, RZ, PT ;  /* 0x000000ff2f00720c */ /* 0x000fe40003f45270 */
[----:B------:R-:W-:-:S11]  /*b2c0*/  SEL R12, R23, RZ, !P1 ;  /* 0x000000ff170c7207 */ /* 0x000fd60004800000 */
[----:B------:R-:W-:Y:S05]  /*b2d0*/  WARPSYNC.COLLECTIVE R21, `(.L_x_845) ;  /* 0x0000000015087348 */ /* 0x000fea0003c00000 */
[----:B------:R0:W1:Y:S02]  /*b2e0*/  SHFL.DOWN P5, R23, R26, R19, R24 ;  /* 0x080000131a177389 */ /* 0x00006400000a0018 */
[----:B01----:R-:W-:Y:S05]  /*b2f0*/  ENDCOLLECTIVE ;  /* 0x000000000000791b */ /* 0x003fea0003800000 */
.L_x_845:
[----:B------:R-:W-:Y:S01]  /*b300*/  ISETP.GT.AND P1, PT, R15, R24, PT ;  /* 0x000000180f00720c */ /* 0x000fe20003f24270 */
[----:B------:R-:W-:-:S04]  /*b310*/  IMAD.IADD R13, R25, 0x1, R12 ;  /* 0x00000001190d7824 */ /* 0x000fc800078e020c */
[----:B------:R-:W-:Y:S02]  /*b320*/  IMAD.MOV.U32 R26, RZ, RZ, R13 ;  /* 0x000000ffff1a7224 */ /* 0x000fe400078e000d */
[----:B------:R-:W-:-:S07]  /*b330*/  IMAD.MOV.U32 R12, RZ, RZ, R23 ;  /* 0x000000ffff0c7224 */ /* 0x000fce00078e0017 */
[----:B------:R-:W-:Y:S05]  /*b340*/  WARPSYNC.COLLECTIVE R21, `(.L_x_846) ;  /* 0x0000000015087348 */ /* 0x000fea0003c00000 */
[----:B------:R0:W1:Y:S02]  /*b350*/  SHFL.DOWN P5, R23, R26, R19, R24 ;  /* 0x080000131a177389 */ /* 0x00006400000a0018 */
[----:B01----:R-:W-:Y:S05]  /*b360*/  ENDCOLLECTIVE ;  /* 0x000000000000791b */ /* 0x003fea0003800000 */
.L_x_846:
[----:B------:R-:W-:-:S05]  /*b370*/  SEL R12, R12, RZ, !P1 ;  /* 0x000000ff0c0c7207 */ /* 0x000fca0004800000 */
[----:B------:R-:W-:-:S04]  /*b380*/  IMAD.IADD R51, R47, 0x1, R12 ;  /* 0x000000012f337824 */ /* 0x000fc800078e020c */
[----:B------:R-:W-:Y:S02]  /*b390*/  IMAD.MOV.U32 R26, RZ, RZ, R51 ;  /* 0x000000ffff1a7224 */ /* 0x000fe400078e0033 */
[----:B------:R-:W-:Y:S01]  /*b3a0*/  IMAD.MOV.U32 R19, RZ, RZ, 0x8 ;  /* 0x00000008ff137424 */ /* 0x000fe200078e00ff */
[----:B------:R-:W-:-:S07]  /*b3b0*/  SEL R14, R23, RZ, !P2 ;  /* 0x000000ff170e7207 */ /* 0x000fce0005000000 */
[----:B------:R-:W-:Y:S05]  /*b3c0*/  WARPSYNC.COLLECTIVE R21, `(.L_x_847) ;  /* 0x0000000015087348 */ /* 0x000fea0003c00000 */
[----:B------:R0:W1:Y:S02]  /*b3d0*/  SHFL.DOWN P5, R23, R26, R19, R24 ;  /* 0x080000131a177389 */ /* 0x00006400000a0018 */
[----:B01----:R-:W-:Y:S05]  /*b3e0*/  ENDCOLLECTIVE ;  /* 0x000000000000791b */ /* 0x003fea0003800000 */
.L_x_847:
[----:B------:R-:W-:Y:S02]  /*b3f0*/  ISETP.NE.AND P2, PT, R51, RZ, PT ;  /* 0x000000ff3300720c */ /* 0x000fe40003f45270 */
[----:B------:R-:W-:-:S05]  /*b400*/  SEL R14, R14, RZ, !P1 ;  /* 0x000000ff0e0e7207 */ /* 0x000fca0004800000 */
[----:B------:R-:W-:Y:S01]  /*b410*/  IMAD.IADD R49, R13, 0x1, R14 ;  /* 0x000000010d317824 */ /* 0x000fe200078e020e */
[----:B------:R-:W-:Y:S01]  /*b420*/  LOP3.LUT R14, RZ, R0, RZ, 0x33, !PT ;  /* 0x00000000ff0e7212 */ /* 0x000fe200078e33ff */
[----:B------:R-:W-:Y:S02]  /*b430*/  VIADD R13, R36, 0x8 ;  /* 0x00000008240d7836 */ /* 0x000fe40000000000 */
[----:B------:R-:W-:-:S03]  /*b440*/  IMAD.MOV.U32 R26, RZ, RZ, R49 ;  /* 0x000000ffff1a7224 */ /* 0x000fc600078e0031 */
[----:B------:R-:W-:Y:S01]  /*b450*/  ISETP.GT.AND P1, PT, R13, R24, PT ;  /* 0x000000180d00720c */ /* 0x000fe20003f24270 */
[----:B------:R-:W-:Y:S02]  /*b460*/  IMAD.IADD R14, R14, 0x1, R39 ;  /* 0x000000010e0e7824 */ /* 0x000fe400078e0227 */
[----:B------:R-:W-:-:S10]  /*b470*/  IMAD.MOV.U32 R12, RZ, RZ, R23 ;  /* 0x000000ffff0c7224 */ /* 0x000fd400078e0017 */
[----:B------:R-:W-:Y:S05]  /*b480*/  WARPSYNC.COLLECTIVE R21, `(.L_x_848) ;  /* 0x0000000015087348 */ /* 0x000fea0003c00000 */
[----:B------:R0:W1:Y:S02]  /*b490*/  SHFL.DOWN P5, R23, R26, R19, R24 ;  /* 0x080000131a177389 */ /* 0x00006400000a0018 */
[----:B01----:R-:W-:Y:S05]  /*b4a0*/  ENDCOLLECTIVE ;  /* 0x000000000000791b */ /* 0x003fea0003800000 */
.L_x_848:
[----:B------:R-:W-:-:S05]  /*b4b0*/  SEL R12, R12, RZ, !P1 ;  /* 0x000000ff0c0c7207 */ /* 0x000fca0004800000 */
[----:B------:R-:W-:-:S04]  /*b4c0*/  IMAD.IADD R45, R51, 0x1, R12 ;  /* 0x00000001332d7824 */ /* 0x000fc800078e020c */
[----:B------:R-:W-:Y:S02]  /*b4d0*/  IMAD.MOV.U32 R26, RZ, RZ, R45 ;  /* 0x000000ffff1a7224 */ /* 0x000fe400078e002d */
[----:B------:R-:W-:Y:S02]  /*b4e0*/  IMAD.MOV.U32 R19, RZ, RZ, 0x10 ;  /* 0x00000010ff137424 */ /* 0x000fe400078e00ff */
[----:B------:R-:W-:-:S07]  /*b4f0*/  IMAD.MOV.U32 R13, RZ, RZ, R23 ;  /* 0x000000ffff0d7224 */ /* 0x000fce00078e0017 */
[----:B------:R-:W-:Y:S05]  /*b500*/  WARPSYNC.COLLECTIVE R21, `(.L_x_849) ;  /* 0x0000000015087348 */ /* 0x000fea0003c00000 */
[----:B------:R0:W1:Y:S02]  /*b510*/  SHFL.DOWN P5, R23, R26, R19, R24 ;  /* 0x080000131a177389 */ /* 0x00006400000a0018 */
[----:B01----:R-:W-:Y:S05]  /*b520*/  ENDCOLLECTIVE ;  /* 0x000000000000791b */ /* 0x003fea0003800000 */
.L_x_849:
[----:B------:R-:W-:Y:S02]  /*b530*/  SEL R13, R13, RZ, !P2 ;  /* 0x000000ff0d0d7207 */ /* 0x000fe40005000000 */
[----:B------:R-:W-:Y:S02]  /*b540*/  ISETP.NE.AND P2, PT, R45, RZ, PT ;  /* 0x000000ff2d00720c */ /* 0x000fe40003f45270 */
[----:B------:R-:W-:Y:S01]  /*b550*/  SEL R12, R13, RZ, !P1 ;  /* 0x000000ff0d0c7207 */ /* 0x000fe20004800000 */
[----:B------:R-:W-:-:S04]  /*b560*/  VIADD R13, R36, 0x10 ;  /* 0x00000010240d7836 */ /* 0x000fc80000000000 */
[----:B------:R-:W-:Y:S01]  /*b570*/  IMAD.IADD R25, R49, 0x1, R12 ;  /* 0x0000000131197824 */ /* 0x000fe200078e020c */
[----:B------:R-:W-:Y:S02]  /*b580*/  ISETP.GT.AND P1, PT, R13, R24, PT ;  /* 0x000000180d00720c */ /* 0x000fe40003f24270 */
[----:B------:R-:W0:Y:S01]  /*b590*/  LDC.64 R12, c[0x0][0x3a8] ;  /* 0x0000ea00ff0c7b82 */ /* 0x000e220000000a00 */
[----:B------:R-:W-:Y:S02]  /*b5a0*/  IMAD.MOV.U32 R26, RZ, RZ, R25 ;  /* 0x000000ffff1a7224 */ /* 0x000fe400078e0019 */
[----:B------:R-:W-:-:S08]  /*b5b0*/  IMAD.MOV.U32 R16, RZ, RZ, R23 ;  /* 0x000000ffff107224 */ /* 0x000fd000078e0017 */
[----:B0-----:R-:W-:Y:S05]  /*b5c0*/  WARPSYNC.COLLECTIVE R21, `(.L_x_850) ;  /* 0x0000000015087348 */ /* 0x001fea0003c00000 */
[----:B------:R1:W2:Y:S02]  /*b5d0*/  SHFL.DOWN P5, R23, R26, R19, R24 ;  /* 0x080000131a177389 */ /* 0x0002a400000a0018 */
[----:B012---:R-:W-:Y:S05]  /*b5e0*/  ENDCOLLECTIVE ;  /* 0x000000000000791b */ /* 0x007fea0003800000 */
.L_x_850:
[----:B------:R-:W-:Y:S05]  /*b5f0*/  WARPSYNC.COLLECTIVE R21, `(.L_x_851) ;  /* 0x0000000015087348 */ /* 0x000fea0003c00000 */
[----:B------:R-:W-:Y:S01]  /*b600*/  VOTE.ALL P3, P3 ;  /* 0x0000000000ff7806 */ /* 0x000fe20001860000 */
[----:B------:R-:W-:-:S12]  /*b610*/  ENDCOLLECTIVE ;  /* 0x000000000000791b */ /* 0x000fd80003800000 */
.L_x_851:
[----:B------:R-:W-:-:S05]  /*b620*/  SEL R16, R16, RZ, !P1 ;  /* 0x000000ff10107207 */ /* 0x000fca0004800000 */
[----:B------:R-:W-:Y:S01]  /*b630*/  IMAD.IADD R16, R45, 0x1, R16 ;  /* 0x000000012d107824 */ /* 0x000fe200078e0210 */
[----:B------:R-:W-:-:S04]  /*b640*/  SEL R23, R23, RZ, !P2 ;  /* 0x000000ff17177207 */ /* 0x000fc80005000000 */
[----:B------:R-:W-:Y:S02]  /*b650*/  SEL R18, R23, RZ, !P1 ;  /* 0x000000ff17127207 */ /* 0x000fe40004800000 */
[----:B------:R-:W-:-:S03]  /*b660*/  IADD3 R38, P1, PT, R12, 0x200, RZ ;  /* 0x000002000c267810 */ /* 0x000fc60007f3e0ff */
[----:B------:R-:W-:Y:S02]  /*b670*/  IMAD.IADD R18, R25, 0x1, R18 ;  /* 0x0000000119127824 */ /* 0x000fe400078e0212 */
[----:B------:R-:W-:Y:S01]  /*b680*/  IMAD.X R39, RZ, RZ, R13, P1 ;  /* 0x000000ffff277224 */ /* 0x000fe200008e060d */
[----:B------:R-:W-:Y:S07]  /*b690*/  BRA `(.L_x_852) ;  /* 0xffffff8000587947 */ /* 0x000fee000383ffff */
.L_x_785:
[----:B------:R-:W-:Y:S01]  /*b6a0*/  BSSY B0, `(.L_x_853) ;  /* 0x0000006000007945 */ /* 0x000fe20003800000 */
[----:B------:R-:W-:Y:S01]  /*b6b0*/  PLOP3.LUT P3, PT, P1, PT, PT, 0x8, 0x80 ;  /* 0x000000000080781c */ /* 0x000fe20000f6e170 */
[----:B------:R-:W-:-:S12]  /*b6c0*/  IMAD.MOV.U32 R21, RZ, RZ, -0x1 ;  /* 0xffffffffff157424 */ /* 0x000fd800078e00ff */
[----:B------:R-:W-:Y:S05]  /*b6d0*/  WARPSYNC.COLLECTIVE R21, `(.L_x_854) ;  /* 0x0000000015087348 */ /* 0x000fea0003c00000 */
[----:B------:R-:W-:Y:S01]  /*b6e0*/  VOTE.ANY P3, P3 ;  /* 0x0000000000ff7806 */ /* 0x000fe20001860100 */
[----:B------:R-:W-:-:S12]  /*b6f0*/  ENDCOLLECTIVE ;  /* 0x000000000000791b */ /* 0x000fd80003800000 */
.L_x_854:
[----:B------:R-:W-:Y:S05]  /*b700*/  BSYNC B0 ;  /* 0x0000000000007941 */ /* 0x000fea0003800000 */
.L_x_853:
[----:B------:R-:W-:Y:S01]  /*b710*/  PLOP3.LUT P1, PT, P3, PT, PT, 0x80, 0x8 ;  /* 0x000000000008781c */ /* 0x000fe20001f2f070 */
[----:B------:R-:W-:-:S12]  /*b720*/  BRA `(.L_x_855) ;  /* 0xffffff80005c7947 */ /* 0x000fd8000383ffff */
.L_x_787:
[----:B------:R-:W-:Y:S01]  /*b730*/  ISETP.NE.U32.AND P3, PT, R14, 0x65, PT ;  /* 0x000000650e00780c */ /* 0x000fe20003f65070 */
[----:B------:R-:W-:Y:S01]  /*b740*/  BSSY B0, `(.L_x_856) ;  /* 0x0000007000007945 */ /* 0x000fe20003800000 */
[----:B------:R-:W-:Y:S01]  /*b750*/  PLOP3.LUT P5, PT, P5, PT, PT, 0x8, 0x80 ;  /* 0x000000000080781c */ /* 0x000fe20002fae170 */
[----:B------:R-:W-:Y:S01]  /*b760*/  IMAD.MOV.U32 R21, RZ, RZ, -0x1 ;  /* 0xffffffffff157424 */ /* 0x000fe200078e00ff */
[----:B------:R-:W-:-:S13]  /*b770*/  ISETP.NE.AND.EX P3, PT, R15, RZ, PT, P3 ;  /* 0x000000ff0f00720c */ /* 0x000fda0003f65330 */
[----:B------:R-:W-:Y:S05]  /*b780*/  WARPSYNC.COLLECTIVE R21, `(.L_x_857) ;  /* 0x0000000015087348 */ /* 0x000fea0003c00000 */
[----:B------:R-:W-:Y:S01]  /*b790*/  VOTE.ANY R21, PT, P5 ;  /* 0x0000000000157806 */ /* 0x000fe200028e0100 */
[----:B------:R-:W-:Y:S06]  /*b7a0*/  ENDCOLLECTIVE ;  /* 0x000000000000791b */ /* 0x000fec0003800000 */
.L_x_857:
[----:B------:R-:W-:Y:S05]  /*b7b0*/  BSYNC B0 ;  /* 0x0000000000007941 */ /* 0x000fea0003800000 */
.L_x_856:
        /* <DEDUP_REMOVED lines=12> */
.L_x_858:
[----:B------:R-:W-:Y:S01]  /*b880*/  ISETP.GE.AND P1, PT, R36, R24, PT ;  /* 0x000000182400720c */ /* 0x000fe20003f26270 */
[----:B------:R-:W-:Y:S02]  /*b890*/  IMAD.MOV.U32 R26, RZ, RZ, R13 ;  /* 0x000000ffff1a7224 */ /* 0x000fe400078e000d */
[----:B------:R-:W-:-:S10]  /*b8a0*/  IMAD.MOV.U32 R42, RZ, RZ, R23 ;  /* 0x000000ffff2a7224 */ /* 0x000fd400078e0017 */
[----:B------:R-:W-:Y:S05]  /*b8b0*/  WARPSYNC.COLLECTIVE R21, `(.L_x_859) ;  /* 0x0000000015087348 */ /* 0x000fea0003c00000 */
[----:B------:R0:W1:Y:S02]  /*b8c0*/  SHFL.DOWN P5, R23, R26, R19, R24 ;  /* 0x080000131a177389 */ /* 0x00006400000a0018 */
[----:B01----:R-:W-:Y:S05]  /*b8d0*/  ENDCOLLECTIVE ;  /* 0x000000000000791b */ /* 0x003fea0003800000 */
.L_x_859:
[----:B------:R-:W-:-:S05]  /*b8e0*/  SEL R15, R42, RZ, !P1 ;  /* 0x000000ff2a0f7207 */ /* 0x000fca0004800000 */
[----:B------:R-:W-:Y:S02]  /*b8f0*/  IMAD.IADD R42, R12, 0x1, R15 ;  /* 0x000000010c2a7824 */ /* 0x000fe400078e020f */
[----:B------:R-:W-:Y:S02]  /*b900*/  VIADD R15, R36, 0x2 ;  /* 0x00000002240f7836 */ /* 0x000fe40000000000 */
[----:B------:R-:W-:Y:S02]  /*b910*/  IMAD.MOV.U32 R26, RZ, RZ, R42 ;  /* 0x000000ffff1a7224 */ /* 0x000fe400078e002a */
[----:B------:R-:W-:Y:S01]  /*b920*/  IMAD.MOV.U32 R19, RZ, RZ, 0x2 ;  /* 0x00000002ff137424 */ /* 0x000fe200078e00ff */
[----:B------:R-:W-:Y:S02]  /*b930*/  SEL R23, R23, RZ, !P2 ;  /* 0x000000ff17177207 */ /* 0x000fe40005000000 */
[----:B------:R-:W-:Y:S02]  /*b940*/  ISETP.NE.AND P2, PT, R42, RZ, PT ;  /* 0x000000ff2a00720c */ /* 0x000fe40003f45270 */
[----:B------:R-:W-:-:S02]  /*b950*/  SEL R23, R23, RZ, !P1 ;  /* 0x000000ff17177207 */ /* 0x000fc40004800000 */
[----:B------:R-:W-:Y:S01]  /*b960*/  ISETP.GT.AND P1, PT, R15, R24, PT ;  /* 0x000000180f00720c */ /* 0x000fe20003f24270 */
[----:B------:R-:W-:Y:S02]  /*b970*/  VIADD R15, R36, 0x4 ;  /* 0x00000004240f7836 */ /* 0x000fe40000000000 */
[----:B------:R-:W-:-:S10]  /*b980*/  IMAD.IADD R22, R13, 0x1, R23 ;  /* 0x000000010d167824 */ /* 0x000fd400078e0217 */
[----:B------:R-:W-:Y:S05]  /*b990*/  WARPSYNC.COLLECTIVE R21, `(.L_x_860) ;  /* 0x0000000015087348 */ /* 0x000fea0003c00000 */
[----:B------:R0:W1:Y:S02]  /*b9a0*/  SHFL.DOWN P5, R23, R26, R19, R24 ;  /* 0x080000131a177389 */ /* 0x00006400000a0018 */
[----:B01----:R-:W-:Y:S05]  /*b9b0*/  ENDCOLLECTIVE ;  /* 0x000000000000791b */ /* 0x003fea0003800000 */
.L_x_860:
[----:B------:R-:W-:Y:S02]  /*b9c0*/  IMAD.MOV.U32 R26, RZ, RZ, R22 ;  /* 0x000000ffff1a7224 */ /* 0x000fe400078e0016 */
[----:B------:R-:W-:-:S07]  /*b9d0*/  IMAD.MOV.U32 R13, RZ, RZ, R23 ;  /* 0x000000ffff0d7224 */ /* 0x000fce00078e0017 */
[----:B------:R-:W-:Y:S05]  /*b9e0*/  WARPSYNC.COLLECTIVE R21, `(.L_x_861) ;  /* 0x0000000015087348 */ /* 0x000fea0003c00000 */
[----:B------:R0:W1:Y:S02]  /*b9f0*/  SHFL.DOWN P5, R23, R26, R19, R24 ;  /* 0x080000131a177389 */ /* 0x00006400000a0018 */
[----:B01----:R-:W-:Y:S05]  /*ba00*/  ENDCOLLECTIVE ;  /* 0x000000000000791b */ /* 0x003fea0003800000 */
.L_x_861:
[----:B------:R-:W-:-:S05]  /*ba10*/  SEL R13, R13, RZ, !P1 ;  /* 0x000000ff0d0d7207 */ /* 0x000fca0004800000 */
[----:B------:R-:W-:-:S04]  /*ba20*/  IMAD.IADD R13, R42, 0x1, R13 ;  /* 0x000000012a0d7824 */ /* 0x000fc800078e020d */
[----:B------:R-:W-:Y:S02]  /*ba30*/  IMAD.MOV.U32 R26, RZ, RZ, R13 ;  /* 0x000000ffff1a7224 */ /* 0x000fe400078e000d */
[----:B------:R-:W-:Y:S01]  /*ba40*/  IMAD.MOV.U32 R19, RZ, RZ, 0x4 ;  /* 0x00000004ff137424 */ /* 0x000fe200078e00ff */
[----:B------:R-:W-:Y:S02]  /*ba50*/  SEL R23, R23, RZ, !P2 ;  /* 0x000000ff17177207 */ /* 0x000fe40005000000 */
[----:B------:R-:W-:Y:S02]  /*ba60*/  ISETP.NE.AND P2, PT, R13, RZ, PT ;  /* 0x000000ff0d00720c */ /* 0x000fe40003f45270 */
[----:B------:R-:W-:Y:S02]  /*ba70*/  SEL R23, R23, RZ, !P1 ;  /* 0x000000ff17177207 */ /* 0x000fe40004800000 */
[----:B------:R-:W-:Y:S01]  /*ba80*/  ISETP.GT.AND P1, PT, R15, R24, PT ;  /* 0x000000180f00720c */ /* 0x000fe20003f24270 */
[----:B------:R-:W-:-:S02]  /*ba90*/  VIADD R15, R36, 0x10 ;  /* 0x00000010240f7836 */ /* 0x000fc40000000000 */
[----:B------:R-:W-:-:S10]  /*baa0*/  IMAD.IADD R45, R22, 0x1, R23 ;  /* 0x00000001162d7824 */ /* 0x000fd400078e0217 */
[----:B------:R-:W-:Y:S05]  /*bab0*/  WARPSYNC.COLLECTIVE R21, `(.L_x_862) ;  /* 0x0000000015087348 */ /* 0x000fea0003c00000 */
[----:B------:R0:W1:Y:S02]  /*bac0*/  SHFL.DOWN P5, R23, R26, R19, R24 ;  /* 0x080000131a177389 */ /* 0x00006400000a0018 */
[----:B01----:R-:W-:Y:S05]  /*bad0*/  ENDCOLLECTIVE ;  /* 0x000000000000791b */ /* 0x003fea0003800000 */
.L_x_862:
[----:B------:R-:W-:Y:S01]  /*bae0*/  IMAD.MOV.U32 R26, RZ, RZ, R45 ;  /* 0x000000ffff1a7224 */ /* 0x000fe200078e002d */
[----:B------:R-:W-:-:S07]  /*baf0*/  SEL R12, R23, RZ, !P1 ;  /* 0x000000ff170c7207 */ /* 0x000fce0004800000 */
[----:B------:R-:W-:Y:S05]  /*bb00*/  WARPSYNC.COLLECTIVE R21, `(.L_x_863) ;  /* 0x0000000015087348 */ /* 0x000fea0003c00000 */
[----:B------:R0:W1:Y:S02]  /*bb10*/  SHFL.DOWN P5, R23, R26, R19, R24 ;  /* 0x080000131a177389 */ /* 0x00006400000a0018 */
[----:B01----:R-:W-:Y:S05]  /*bb20*/  ENDCOLLECTIVE ;  /* 0x000000000000791b */ /* 0x003fea0003800000 */
.L_x_863:
[----:B------:R-:W-:Y:S02]  /*bb30*/  IMAD.IADD R49, R13, 0x1, R12 ;  /* 0x000000010d317824 */ /* 0x000fe400078e020c */
[----:B------:R-:W-:Y:S02]  /*bb40*/  VIADD R13, R36, 0x8 ;  /* 0x00000008240d7836 */ /* 0x000fe40000000000 */
[----:B------:R-:W-:Y:S02]  /*bb50*/  IMAD.MOV.U32 R26, RZ, RZ, R49 ;  /* 0x000000ffff1a7224 */ /* 0x000fe400078e0031 */
[----:B------:R-:W-:Y:S02]  /*bb60*/  IMAD.MOV.U32 R19, RZ, RZ, 0x8 ;  /* 0x00000008ff137424 */ /* 0x000fe400078e00ff */
[----:B------:R-:W-:-:S07]  /*bb70*/  IMAD.MOV.U32 R12, RZ, RZ, R23 ;  /* 0x000000ffff0c7224 */ /* 0x000fce00078e0017 */
[----:B------:R-:W-:Y:S05]  /*bb80*/  WARPSYNC.COLLECTIVE R21, `(.L_x_864) ;  /* 0x0000000015087348 */ /* 0x000fea0003c00000 */
[----:B------:R0:W1:Y:S02]  /*bb90*/  SHFL.DOWN P5, R23, R26, R19, R24 ;  /* 0x080000131a177389 */ /* 0x00006400000a0018 */
[----:B01----:R-:W-:Y:S05]  /*bba0*/  ENDCOLLECTIVE ;  /* 0x000000000000791b */ /* 0x003fea0003800000 */
.L_x_864:
[----:B------:R-:W-:Y:S02]  /*bbb0*/  SEL R12, R12, RZ, !P2 ;  /* 0x000000ff0c0c7207 */ /* 0x000fe40005000000 */
[----:B------:R-:W-:Y:S02]  /*bbc0*/  ISETP.NE.AND P2, PT, R49, RZ, PT ;  /* 0x000000ff3100720c */ /* 0x000fe40003f45270 */
[----:B------:R-:W-:Y:S02]  /*bbd0*/  SEL R12, R12, RZ, !P1 ;  /* 0x000000ff0c0c7207 */ /* 0x000fe40004800000 */
[----:B------:R-:W-:-:S03]  /*bbe0*/  ISETP.GT.AND P1, PT, R13, R24, PT ;  /* 0x000000180d00720c */ /* 0x000fc60003f24270 */
[----:B------:R-:W-:-:S04]  /*bbf0*/  IMAD.IADD R47, R45, 0x1, R12 ;  /* 0x000000012d2f7824 */ /* 0x000fc800078e020c */
[----:B------:R-:W-:Y:S01]  /*bc00*/  IMAD.MOV.U32 R26, RZ, RZ, R47 ;  /* 0x000000ffff1a7224 */ /* 0x000fe200078e002f */
[----:B------:R-:W-:-:S07]  /*bc10*/  SEL R12, R23, RZ, !P1 ;  /* 0x000000ff170c7207 */ /* 0x000fce0004800000 */
[----:B------:R-:W-:Y:S05]  /*bc20*/  WARPSYNC.COLLECTIVE R21, `(.L_x_865) ;  /* 0x0000000015087348 */ /* 0x000fea0003c00000 */
[----:B------:R0:W1:Y:S02]  /*bc30*/  SHFL.DOWN P5, R23, R26, R19, R24 ;  /* 0x080000131a177389 */ /* 0x00006400000a0018 */
[----:B01----:R-:W-:Y:S05]  /*bc40*/  ENDCOLLECTIVE ;  /* 0x000000000000791b */ /* 0x003fea0003800000 */
.L_x_865:
[----:B------:R-:W-:-:S04]  /*bc50*/  IMAD.IADD R45, R49, 0x1, R12 ;  /* 0x00000001312d7824 */ /* 0x000fc800078e020c */
[----:B------:R-:W-:Y:S02]  /*bc60*/  IMAD.MOV.U32 R26, RZ, RZ, R45 ;  /* 0x000000ffff1a7224 */ /* 0x000fe400078e002d */
[----:B------:R-:W-:Y:S02]  /*bc70*/  IMAD.MOV.U32 R19, RZ, RZ, 0x10 ;  /* 0x00000010ff137424 */ /* 0x000fe400078e00ff */
[----:B------:R-:W-:-:S07]  /*bc80*/  IMAD.MOV.U32 R22, RZ, RZ, R23 ;  /* 0x000000ffff167224 */ /* 0x000fce00078e0017 */
[----:B------:R-:W-:Y:S05]  /*bc90*/  WARPSYNC.COLLECTIVE R21, `(.L_x_866) ;  /* 0x0000000015087348 */ /* 0x000fea0003c00000 */
[----:B------:R0:W1:Y:S02]  /*bca0*/  SHFL.DOWN P5, R23, R26, R19, R24 ;  /* 0x080000131a177389 */ /* 0x00006400000a0018 */
[----:B01----:R-:W-:Y:S05]  /*bcb0*/  ENDCOLLECTIVE ;  /* 0x000000000000791b */ /* 0x003fea0003800000 */
.L_x_866:
[----:B------:R-:W-:Y:S02]  /*bcc0*/  SEL R22, R22, RZ, !P2 ;  /* 0x000000ff16167207 */ /* 0x000fe40005000000 */
[----:B------:R-:W-:Y:S02]  /*bcd0*/  ISETP.NE.AND P2, PT, R45, RZ, PT ;  /* 0x000000ff2d00720c */ /* 0x000fe40003f45270 */
[----:B------:R-:W-:Y:S02]  /*bce0*/  SEL R22, R22, RZ, !P1 ;  /* 0x000000ff16167207 */ /* 0x000fe40004800000 */
[----:B------:R-:W-:-:S03]  /*bcf0*/  ISETP.GT.AND P1, PT, R15, R24, PT ;  /* 0x000000180f00720c */ /* 0x000fc60003f24270 */
[----:B------:R-:W-:-:S04]  /*bd00*/  IMAD.IADD R13, R47, 0x1, R22 ;  /* 0x000000012f0d7824 */ /* 0x000fc800078e0216 */
[----:B------:R-:W-:Y:S02]  /*bd10*/  IMAD.MOV.U32 R26, RZ, RZ, R13 ;  /* 0x000000ffff1a7224 */ /* 0x000fe400078e000d */
[----:B------:R-:W-:-:S07]  /*bd20*/  IMAD.MOV.U32 R12, RZ, RZ, R23 ;  /* 0x000000ffff0c7224 */ /* 0x000fce00078e0017 */
[----:B------:R-:W-:Y:S05]  /*bd30*/  WARPSYNC.COLLECTIVE R21, `(.L_x_867) ;  /* 0x0000000015087348 */ /* 0x000fea0003c00000 */
[----:B------:R0:W1:Y:S02]  /*bd40*/  SHFL.DOWN P5, R23, R26, R19, R24 ;  /* 0x080000131a177389 */ /* 0x00006400000a0018 */
[----:B01----:R-:W-:Y:S05]  /*bd50*/  ENDCOLLECTIVE ;  /* 0x000000000000791b */ /* 0x003fea0003800000 */
.L_x_867:
[----:B------:R-:W-:Y:S05]  /*bd60*/  WARPSYNC.COLLECTIVE R21, `(.L_x_868) ;  /* 0x0000000015087348 */ /* 0x000fea0003c00000 */
[----:B------:R-:W-:Y:S01]  /*bd70*/  VOTE.ALL P3, P3 ;  /* 0x0000000000ff7806 */ /* 0x000fe20001860000 */
[----:B------:R-:W-:-:S12]  /*bd80*/  ENDCOLLECTIVE ;  /* 0x000000000000791b */ /* 0x000fd80003800000 */
.L_x_868:
[----:B------:R-:W-:Y:S01]  /*bd90*/  SEL R12, R12, RZ, !P1 ;  /* 0x000000ff0c0c7207 */ /* 0x000fe20004800000 */
[----:B------:R-:W-:-:S05]  /*bda0*/  IMAD.MOV.U32 R22, RZ, RZ, R23 ;  /* 0x000000ffff167224 */ /* 0x000fca00078e0017 */
[----:B------:R-:W-:-:S04]  /*bdb0*/  SEL R22, R22, RZ, !P2 ;  /* 0x000000ff16167207 */ /* 0x000fc80005000000 */
[----:B------:R-:W-:Y:S02]  /*bdc0*/  SEL R22, R22, RZ, !P1 ;  /* 0x000000ff16167207 */ /* 0x000fe40004800000 */
[----:B------:R-:W-:Y:S02]  /*bdd0*/  ISETP.NE.AND P1, PT, R16, RZ, PT ;  /* 0x000000ff1000720c */ /* 0x000fe40003f25270 */
[----:B------:R-:W-:Y:S01]  /*bde0*/  IADD3 R16, PT, PT, R45, R12, R16 ;  /* 0x0000000c2d107210 */ /* 0x000fe20007ffe010 */
[----:B------:R-:W-:-:S05]  /*bdf0*/  IMAD.IADD R22, R13, 0x1, R22 ;  /* 0x000000010d167824 */ /* 0x000fca00078e0216 */
[----:B------:R-:W-:-:S05]  /*be00*/  SEL R13, R22, RZ, !P1 ;  /* 0x000000ff160d7207 */ /* 0x000fca0004800000 */
[----:B------:R-:W-:Y:S01]  /*be10*/  IMAD.IADD R18, R13, 0x1, R18 ;  /* 0x000000010d127824 */ /* 0x000fe200078e0212 */
[----:B------:R-:W-:Y:S06]  /*be20*/  BRA `(.L_x_869) ;  /* 0xffffff7c00a47947 */ /* 0x000fec000383ffff */
.L_x_815:
[----:B------:R-:W-:Y:S01]  /*be30*/  BSSY B0, `(.L_x_870) ;  /* 0x0000006000007945 */ /* 0x000fe20003800000 */
[----:B------:R-:W-:Y:S01]  /*be40*/  PLOP3.LUT P3, PT, P3, PT, PT, 0x8, 0x80 ;  /* 0x000000000080781c */ /* 0x000fe20001f6e170 */
[----:B------:R-:W-:-:S12]  /*be50*/  IMAD.MOV.U32 R21, RZ, RZ, -0x1 ;  /* 0xffffffffff157424 */ /* 0x000fd800078e00ff */
[----:B------:R-:W-:Y:S05]  /*be60*/  WARPSYNC.COLLECTIVE R21, `(.L_x_871) ;  /* 0x0000000015087348 */ /* 0x000fea0003c00000 */
[----:B------:R-:W-:Y:S01]  /*be70*/  VOTE.ANY P3, P3 ;  /* 0x0000000000ff7806 */ /* 0x000fe20001860100 */
[----:B------:R-:W-:-:S12]  /*be80*/  ENDCOLLECTIVE ;  /* 0x000000000000791b */ /* 0x000fd80003800000 */
.L_x_871:
[----:B------:R-:W-:Y:S05]  /*be90*/  BSYNC B0 ;  /* 0x0000000000007941 */ /* 0x000fea0003800000 */
.L_x_870:
[----:B------:R-:W-:Y:S05]  /*bea0*/  BRA `(.L_x_872) ;  /* 0xffffffcc00f07947 */ /* 0x000fea000383ffff */
.L_x_817:
        /* <DEDUP_REMOVED lines=9> */
.L_x_874:
[----:B------:R-:W-:Y:S05]  /*bf40*/  BSYNC B0 ;  /* 0x0000000000007941 */ /* 0x000fea0003800000 */
.L_x_873:
[----:B------:R-:W-:Y:S01]  /*bf50*/  LOP3.LUT R21, R21, 0x80000000, R27, 0xec, !PT ;  /* 0x8000000015157812 */ /* 0x000fe200078eec1b */
[----:B------:R-:W-:Y:S01]  /*bf60*/  IMAD.MOV.U32 R26, RZ, RZ, R16 ;  /* 0x000000ffff1a7224 */ /* 0x000fe200078e0010 */
[----:B------:R-:W-:Y:S01]  /*bf70*/  ISETP.NE.AND P6, PT, R16, RZ, PT ;  /* 0x000000ff1000720c */ /* 0x000fe20003fc5270 */
[----:B------:R-:W-:Y:S02]  /*bf80*/  IMAD.MOV.U32 R19, RZ, RZ, 0x1 ;  /* 0x00000001ff137424 */ /* 0x000fe400078e00ff */
[----:B------:R-:W-:-:S05]  /*bf90*/  VIADD R18, R21, 0xffffffff ;  /* 0xffffffff15127836 */ /* 0x000fca0000000000 */
[----:B------:R-:W-:Y:S01]  /*bfa0*/  LOP3.LUT R18, R21, R18, RZ, 0xc, !PT ;  /* 0x0000001215127212 */ /* 0x000fe200078e0cff */
[----:B------:R-:W-:-:S03]  /*bfb0*/  IMAD.MOV.U32 R21, RZ, RZ, -0x1 ;  /* 0xffffffffff157424 */ /* 0x000fc600078e00ff */
[----:B------:R0:W1:Y:S04]  /*bfc0*/  POPC R24, R18 ;  /* 0x0000001200187309 */ /* 0x0000680000000000 */
[----:B01----:R-:W-:Y:S05]  /*bfd0*/  WARPSYNC.COLLECTIVE R21, `(.L_x_875) ;  /* 0x0000000015087348 */ /* 0x003fea0003c00000 */
[----:B-1----:R1:W2:Y:S02]  /*bfe0*/  SHFL.DOWN P5, R23, R26, R19, R24 ;  /* 0x080000131a177389 */ /* 0x0022a400000a0018 */
[----:B012---:R-:W-:Y:S05]  /*bff0*/  ENDCOLLECTIVE ;  /* 0x000000000000791b */ /* 0x007fea0003800000 */
.L_x_875:
[----:B------:R-:W-:Y:S02]  /*c000*/  IMAD.MOV.U32 R26, RZ, RZ, R17 ;  /* 0x000000ffff1a7224 */ /* 0x000fe400078e0011 */
[----:B------:R-:W-:-:S07]  /*c010*/  IMAD.MOV.U32 R20, RZ, RZ, R23 ;  /* 0x000000ffff147224 */ /* 0x000fce00078e0017 */
[----:B------:R-:W-:Y:S05]  /*c020*/  WARPSYNC.COLLECTIVE R21, `(.L_x_876) ;  /* 0x0000000015087348 */ /* 0x000fea0003c00000 */
[----:B------:R0:W1:Y:S02]  /*c030*/  SHFL.DOWN P5, R23, R26, R19, R24 ;  /* 0x080000131a177389 */ /* 0x00006400000a0018 */
[----:B01----:R-:W-:Y:S05]  /*c040*/  ENDCOLLECTIVE ;  /* 0x000000000000791b */ /* 0x003fea0003800000 */
.L_x_876:
[----:B------:R-:W-:Y:S01]  /*c050*/  IMAD.MOV.U32 R19, RZ, RZ, 0x2 ;  /* 0x00000002ff137424 */ /* 0x000fe200078e00ff */
[----:B------:R-:W-:Y:S02]  /*c060*/  ISETP.GE.AND P5, PT, R42, R24, PT ;  /* 0x000000182a00720c */ /* 0x000fe40003fa6270 */
[----:B------:R-:W-:Y:S02]  /*c070*/  SEL R23, R23, RZ, !P6 ;  /* 0x000000ff17177207 */ /* 0x000fe40007000000 */
[----:B------:R-:W-:Y:S02]  /*c080*/  SEL R43, R20, RZ, !P5 ;  /* 0x000000ff142b7207 */ /* 0x000fe40006800000 */
[----:B------:R-:W-:-:S03]  /*c090*/  SEL R23, R23, RZ, !P5 ;  /* 0x000000ff17177207 */ /* 0x000fc60006800000 */
[----:B------:R-:W-:Y:S02]  /*c0a0*/  IMAD.IADD R43, R16, 0x1, R43 ;  /* 0x00000001102b7824 */ /* 0x000fe400078e022b */
[----:B------:R-:W-:Y:S02]  /*c0b0*/  IMAD.IADD R41, R17, 0x1, R23 ;  /* 0x0000000111297824 */ /* 0x000fe400078e0217 */
[----:B------:R-:W-:Y:S01]  /*c0c0*/  IMAD.MOV.U32 R26, RZ, RZ, R43 ;  /* 0x000000ffff1a7224 */ /* 0x000fe200078e002b */
[----:B------:R-:W-:Y:S01]  /*c0d0*/  ISETP.NE.AND P6, PT, R43, RZ, PT ;  /* 0x000000ff2b00720c */ /* 0x000fe20003fc5270 */
[----:B------:R-:W-:-:S12]  /*c0e0*/  VIADD R17, R42, 0x2 ;  /* 0x000000022a117836 */ /* 0x000fd80000000000 */
[----:B------:R-:W-:Y:S05]  /*c0f0*/  WARPSYNC.COLLECTIVE R21, `(.L_x_877) ;  /* 0x0000000015087348 */ /* 0x000fea0003c00000 */
[----:B------:R0:W1:Y:S02]  /*c100*/  SHFL.DOWN P5, R23, R26, R19, R24 ;  /* 0x080000131a177389 */ /* 0x00006400000a0018 */
[----:B01----:R-:W-:Y:S05]  /*c110*/  ENDCOLLECTIVE ;  /* 0x000000000000791b */ /* 0x003fea0003800000 */
.L_x_877:
[----:B------:R-:W-:Y:S02]  /*c120*/  IMAD.MOV.U32 R26, RZ, RZ, R41 ;  /* 0x000000ffff1a7224 */ /* 0x000fe400078e0029 */
[----:B------:R-:W-:-:S07]  /*c130*/  IMAD.MOV.U32 R20, RZ, RZ, R23 ;  /* 0x000000ffff147224 */ /* 0x000fce00078e0017 */
[----:B------:R-:W-:Y:S05]  /*c140*/  WARPSYNC.COLLECTIVE R21, `(.L_x_878) ;  /* 0x0000000015087348 */ /* 0x000fea0003c00000 */
[----:B------:R0:W1:Y:S02]  /*c150*/  SHFL.DOWN P5, R23, R26, R19, R24 ;  /* 0x080000131a177389 */ /* 0x00006400000a0018 */
[----:B01----:R-:W-:Y:S05]  /*c160*/  ENDCOLLECTIVE ;  /* 0x000000000000791b */ /* 0x003fea0003800000 */
.L_x_878:
[----:B------:R-:W-:Y:S01]  /*c170*/  IMAD.MOV.U32 R19, RZ, RZ, 0x4 ;  /* 0x00000004ff137424 */ /* 0x000fe200078e00ff */
[----:B------:R-:W-:Y:S02]  /*c180*/  ISETP.GT.AND P5, PT, R17, R24, PT ;  /* 0x000000181100720c */ /* 0x000fe40003fa4270 */
        /* <DEDUP_REMOVED lines=11> */
.L_x_879:
[----:B------:R-:W-:Y:S02]  /*c240*/  IMAD.MOV.U32 R26, RZ, RZ, R17 ;  /* 0x000000ffff1a7224 */ /* 0x000fe400078e0011 */
[----:B------:R-:W-:-:S07]  /*c250*/  IMAD.MOV.U32 R16, RZ, RZ, R23 ;  /* 0x000000ffff107224 */ /* 0x000fce00078e0017 */
[----:B------:R-:W-:Y:S05]  /*c260*/  WARPSYNC.COLLECTIVE R21, `(.L_x_880) ;  /* 0x0000000015087348 */ /* 0x000fea0003c00000 */
[----:B------:R0:W1:Y:S02]  /*c270*/  SHFL.DOWN P5, R23, R26, R19, R24 ;  /* 0x080000131a177389 */ /* 0x00006400000a0018 */
[----:B01----:R-:W-:Y:S05]  /*c280*/  ENDCOLLECTIVE ;  /* 0x000000000000791b */ /* 0x003fea0003800000 */
.L_x_880:
[----:B------:R-:W-:Y:S01]  /*c290*/  IMAD.MOV.U32 R19, RZ, RZ, 0x8 ;  /* 0x00000008ff137424 */ /* 0x000fe200078e00ff */
[----:B------:R-:W-:Y:S02]  /*c2a0*/  ISETP.GT.AND P5, PT, R41, R24, PT ;  /* 0x000000182900720c */ /* 0x000fe40003fa4270 */
[----:B------:R-:W-:Y:S02]  /*c2b0*/  SEL R23, R23, RZ, !P6 ;  /* 0x000000ff17177207 */ /* 0x000fe40007000000 */
[----:B------:R-:W-:-:S05]  /*c2c0*/  SEL R16, R16, RZ, !P5 ;  /* 0x000000ff10107207 */ /* 0x000fca0006800000 */
[----:B------:R-:W-:Y:S01]  /*c2d0*/  IMAD.IADD R47, R45, 0x1, R16 ;  /* 0x000000012d2f7824 */ /* 0x000fe200078e0210 */
[----:B------:R-:W-:-:S03]  /*c2e0*/  SEL R16, R23, RZ, !P5 ;  /* 0x000000ff17107207 */ /* 0x000fc60006800000 */
[----:B------:R-:W-:Y:S01]  /*c2f0*/  IMAD.MOV.U32 R26, RZ, RZ, R47 ;  /* 0x000000ffff1a7224 */ /* 0x000fe200078e002f */
[----:B------:R-:W-:Y:S01]  /*c300*/  ISETP.NE.AND P6, PT, R47, RZ, PT ;  /* 0x000000ff2f00720c */ /* 0x000fe20003fc5270 */
[----:B------:R-:W-:Y:S02]  /*c310*/  IMAD.IADD R41, R17, 0x1, R16 ;  /* 0x0000000111297824 */ /* 0x000fe400078e0210 */
[----:B------:R-:W-:-:S10]  /*c320*/  VIADD R17, R42, 0x8 ;  /* 0x000000082a117836 */ /* 0x000fd40000000000 */
[----:B------:R-:W-:Y:S05]  /*c330*/  WARPSYNC.COLLECTIVE R21, `(.L_x_881) ;  /* 0x0000000015087348 */ /* 0x000fea0003c00000 */
[----:B------:R0:W1:Y:S02]  /*c340*/  SHFL.DOWN P5, R23, R26, R19, R24 ;  /* 0x080000131a177389 */ /* 0x00006400000a0018 */
[----:B01----:R-:W-:Y:S05]  /*c350*/  ENDCOLLECTIVE ;  /* 0x000000000000791b */ /* 0x003fea0003800000 */
.L_x_881:
[----:B------:R-:W-:Y:S02]  /*c360*/  IMAD.MOV.U32 R26, RZ, RZ, R41 ;  /* 0x000000ffff1a7224 */ /* 0x000fe400078e0029 */
[----:B------:R-:W-:-:S07]  /*c370*/  IMAD.MOV.U32 R16, RZ, RZ, R23 ;  /* 0x000000ffff107224 */ /* 0x000fce00078e0017 */
[----:B------:R-:W-:Y:S05]  /*c380*/  WARPSYNC.COLLECTIVE R21, `(.L_x_882) ;  /* 0x0000000015087348 */ /* 0x000fea0003c00000 */
[----:B------:R0:W1:Y:S02]  /*c390*/  SHFL.DOWN P5, R23, R26, R19, R24 ;  /* 0x080000131a177389 */ /* 0x00006400000a0018 */
[----:B01----:R-:W-:Y:S05]  /*c3a0*/  ENDCOLLECTIVE ;  /* 0x000000000000791b */ /* 0x003fea0003800000 */
.L_x_882:
[----:B------:R-:W-:Y:S01]  /*c3b0*/  IMAD.MOV.U32 R19, RZ, RZ, 0x10 ;  /* 0x00000010ff137424 */ /* 0x000fe200078e00ff */
[----:B------:R-:W-:Y:S01]  /*c3c0*/  ISETP.GT.AND P5, PT, R17, R24, PT ;  /* 0x000000181100720c */ /* 0x000fe20003fa4270 */
[----:B------:R-:W-:Y:S01]  /*c3d0*/  VIADD R17, R42, 0x10 ;  /* 0x000000102a117836 */ /* 0x000fe20000000000 */
[----:B------:R-:W-:Y:S02]  /*c3e0*/  SEL R23, R23, RZ, !P6 ;  /* 0x000000ff17177207 */ /* 0x000fe40007000000 */
[----:B------:R-:W-:-:S05]  /*c3f0*/  SEL R16, R16, RZ, !P5 ;  /* 0x000000ff10107207 */ /* 0x000fca0006800000 */
[----:B------:R-:W-:Y:S01]  /*c400*/  IMAD.IADD R45, R47, 0x1, R16 ;  /* 0x000000012f2d7824 */ /* 0x000fe200078e0210 */
[----:B------:R-:W-:-:S03]  /*c410*/  SEL R16, R23, RZ, !P5 ;  /* 0x000000ff17107207 */ /* 0x000fc60006800000 */
[----:B------:R-:W-:Y:S01]  /*c420*/  IMAD.MOV.U32 R26, RZ, RZ, R45 ;  /* 0x000000ffff1a7224 */ /* 0x000fe200078e002d */
[----:B------:R-:W-:Y:S01]  /*c430*/  ISETP.NE.AND P6, PT, R45, RZ, PT ;  /* 0x000000ff2d00720c */ /* 0x000fe20003fc5270 */
[----:B------:R-:W-:Y:S01]  /*c440*/  IMAD.IADD R43, R41, 0x1, R16 ;  /* 0x00000001292b7824 */ /* 0x000fe200078e0210 */
[----:B------:R-:W-:-:S11]  /*c450*/  LOP3.LUT R16, RZ, R0, RZ, 0x33, !PT ;  /* 0x00000000ff107212 */ /* 0x000fd600078e33ff */
[----:B------:R-:W-:Y:S05]  /*c460*/  WARPSYNC.COLLECTIVE R21, `(.L_x_883) ;  /* 0x0000000015087348 */ /* 0x000fea0003c00000 */
[----:B------:R0:W1:Y:S02]  /*c470*/  SHFL.DOWN P5, R23, R26, R19, R24 ;  /* 0x080000131a177389 */ /* 0x00006400000a0018 */
[----:B01----:R-:W-:Y:S05]  /*c480*/  ENDCOLLECTIVE ;  /* 0x000000000000791b */ /* 0x003fea0003800000 */
.L_x_883:
[----:B------:R-:W-:Y:S02]  /*c490*/  IMAD.IADD R39, R16, 0x1, R39 ;  /* 0x0000000110277824 */ /* 0x000fe400078e0227 */
[----:B------:R-:W-:Y:S02]  /*c4a0*/  IMAD.MOV.U32 R26, RZ, RZ, R43 ;  /* 0x000000ffff1a7224 */ /* 0x000fe400078e002b */
[----:B------:R-:W-:-:S07]  /*c4b0*/  IMAD.MOV.U32 R20, RZ, RZ, R23 ;  /* 0x000000ffff147224 */ /* 0x000fce00078e0017 */
[----:B------:R-:W-:Y:S05]  /*c4c0*/  WARPSYNC.COLLECTIVE R21, `(.L_x_884) ;  /* 0x0000000015087348 */ /* 0x000fea0003c00000 */
[----:B------:R0:W1:Y:S02]  /*c4d0*/  SHFL.DOWN P5, R23, R26, R19, R24 ;  /* 0x080000131a177389 */ /* 0x00006400000a0018 */
[----:B01----:R-:W-:Y:S05]  /*c4e0*/  ENDCOLLECTIVE ;  /* 0x000000000000791b */ /* 0x003fea0003800000 */
.L_x_884:
[----:B------:R-:W-:Y:S05]  /*c4f0*/  WARPSYNC.COLLECTIVE R21, `(.L_x_885) ;  /* 0x0000000015087348 */ /* 0x000fea0003c00000 */
[----:B------:R-:W-:Y:S01]  /*c500*/  VOTE.ALL P3, P3 ;  /* 0x0000000000ff7806 */ /* 0x000fe20001860000 */
[----:B------:R-:W-:-:S12]  /*c510*/  ENDCOLLECTIVE ;  /* 0x000000000000791b */ /* 0x000fd80003800000 */
.L_x_885:
[----:B------:R-:W-:Y:S02]  /*c520*/  ISETP.GT.AND P5, PT, R17, R24, PT ;  /* 0x000000181100720c */ /* 0x000fe40003fa4270 */
[----:B------:R-:W0:Y:S01]  /*c530*/  LDC.64 R16, c[0x0][0x3a8] ;  /* 0x0000ea00ff107b82 */ /* 0x000e220000000a00 */
[----:B------:R-:W-:Y:S02]  /*c540*/  SEL R23, R23, RZ, !P6 ;  /* 0x000000ff17177207 */ /* 0x000fe40007000000 */
[----:B------:R-:W-:Y:S02]  /*c550*/  SEL R20, R20, RZ, !P5 ;  /* 0x000000ff14147207 */ /* 0x000fe40006800000 */
[----:B------:R-:W-:-:S03]  /*c560*/  SEL R22, R23, RZ, !P5 ;  /* 0x000000ff17167207 */ /* 0x000fc60006800000 */
[----:B------:R-:W-:Y:S02]  /*c570*/  IMAD.IADD R20, R45, 0x1, R20 ;  /* 0x000000012d147824 */ /* 0x000fe400078e0214 */
[----:B------:R-:W-:Y:S01]  /*c580*/  IMAD.IADD R22, R43, 0x1, R22 ;  /* 0x000000012b167824 */ /* 0x000fe200078e0216 */
[----:B0-----:R-:W-:-:S05]  /*c590*/  IADD3 R40, P5, PT, R16, 0x200, RZ ;  /* 0x0000020010287810 */ /* 0x001fca0007fbe0ff */
[----:B------:R-:W-:Y:S01]  /*c5a0*/  IMAD.X R41, RZ, RZ, R17, P5 ;  /* 0x000000ffff297224 */ /* 0x000fe200028e0611 */
[----:B------:R-:W-:Y:S07]  /*c5b0*/  BRA `(.L_x_886) ;  /* 0xffffffcc003c7947 */ /* 0x000fee000383ffff */
.L_x_819:
[----:B------:R-:W-:Y:S01]  /*c5c0*/  BSSY B0, `(.L_x_887) ;  /* 0x0000006000007945 */ /* 0x000fe20003800000 */
[----:B------:R-:W-:Y:S01]  /*c5d0*/  PLOP3.LUT P3, PT, P3, PT, PT, 0x8, 0x80 ;  /* 0x000000000080781c */ /* 0x000fe20001f6e170 */
[----:B------:R-:W-:-:S12]  /*c5e0*/  IMAD.MOV.U32 R21, RZ, RZ, -0x1 ;  /* 0xffffffffff157424 */ /* 0x000fd800078e00ff */
[----:B------:R-:W-:Y:S05]  /*c5f0*/  WARPSYNC.COLLECTIVE R21, `(.L_x_888) ;  /* 0x0000000015087348 */ /* 0x000fea0003c00000 */
[----:B------:R-:W-:Y:S01]  /*c600*/  VOTE.ANY P3, P3 ;  /* 0x0000000000ff7806 */ /* 0x000fe20001860100 */
[----:B------:R-:W-:-:S12]  /*c610*/  ENDCOLLECTIVE ;  /* 0x000000000000791b */ /* 0x000fd80003800000 */
.L_x_888:
[----:B------:R-:W-:Y:S05]  /*c620*/  BSYNC B0 ;  /* 0x0000000000007941 */ /* 0x000fea0003800000 */
.L_x_887:
[----:B------:R-:W-:Y:S05]  /*c630*/  BRA `(.L_x_889) ;  /* 0xffffffcc00407947 */ /* 0x000fea000383ffff */
.L_x_821:
        /* <DEDUP_REMOVED lines=8> */
.L_x_891:
[----:B------:R-:W-:Y:S05]  /*c6c0*/  BSYNC B0 ;  /* 0x0000000000007941 */ /* 0x000fea0003800000 */
.L_x_890:
[----:B------:R-:W-:Y:S01]  /*c6d0*/  LOP3.LUT R21, R21, 0x80000000, R27, 0xec, !PT ;  /* 0x8000000015157812 */ /* 0x000fe200078eec1b */
[----:B------:R-:W-:Y:S01]  /*c6e0*/  IMAD.MOV.U32 R26, RZ, RZ, R16 ;  /* 0x000000ffff1a7224 */ /* 0x000fe200078e0010 */
[----:B------:R-:W-:Y:S01]  /*c6f0*/  ISETP.NE.AND P6, PT, R16, RZ, PT ;  /* 0x000000ff1000720c */ /* 0x000fe20003fc5270 */
[----:B------:R-:W-:Y:S02]  /*c700*/  IMAD.MOV.U32 R19, RZ, RZ, 0x1 ;  /* 0x00000001ff137424 */ /* 0x000fe400078e00ff */
[----:B------:R-:W-:Y:S02]  /*c710*/  VIADD R18, R21, 0xffffffff ;  /* 0xffffffff15127836 */ /* 0x000fe40000000000 */
[----:B------:R-:W-:Y:S02]  /*c720*/  VIADD R45, R42, 0x2 ;  /* 0x000000022a2d7836 */ /* 0x000fe40000000000 */
[----:B------:R-:W-:Y:S01]  /*c730*/  VIADD R39, R39, 0xffffffe0 ;  /* 0xffffffe027277836 */ /* 0x000fe20000000000 */
[----:B------:R-:W-:Y:S01]  /*c740*/  LOP3.LUT R18, R21, R18, RZ, 0xc, !PT ;  /* 0x0000001215127212 */ /* 0x000fe200078e0cff */
[----:B------:R-:W-:-:S03]  /*c750*/  IMAD.MOV.U32 R21, RZ, RZ, -0x1 ;  /* 0xffffffffff157424 */ /* 0x000fc600078e00ff */
[----:B------:R0:W1:Y:S04]  /*c760*/  POPC R24, R18 ;  /* 0x0000001200187309 */ /* 0x0000680000000000 */
[----:B01----:R-:W-:Y:S05]  /*c770*/  WARPSYNC.COLLECTIVE R21, `(.L_x_892) ;  /* 0x0000000015087348 */ /* 0x003fea0003c00000 */
[----:B-1----:R1:W2:Y:S02]  /*c780*/  SHFL.DOWN P5, R23, R26, R19, R24 ;  /* 0x080000131a177389 */ /* 0x0022a400000a0018 */
[----:B012---:R-:W-:Y:S05]  /*c790*/  ENDCOLLECTIVE ;  /* 0x000000000000791b */ /* 0x007fea0003800000 */
.L_x_892:
[----:B------:R-:W-:Y:S02]  /*c7a0*/  IMAD.MOV.U32 R26, RZ, RZ, R17 ;  /* 0x000000ffff1a7224 */ /* 0x000fe400078e0011 */
[----:B------:R-:W-:-:S07]  /*c7b0*/  IMAD.MOV.U32 R44, RZ, RZ, R23 ;  /* 0x000000ffff2c7224 */ /* 0x000fce00078e0017 */
[----:B------:R-:W-:Y:S05]  /*c7c0*/  WARPSYNC.COLLECTIVE R21, `(.L_x_893) ;  /* 0x0000000015087348 */ /* 0x000fea0003c00000 */
[----:B------:R0:W1:Y:S02]  /*c7d0*/  SHFL.DOWN P5, R23, R26, R19, R24 ;  /* 0x080000131a177389 */ /* 0x00006400000a0018 */
[----:B01----:R-:W-:Y:S05]  /*c7e0*/  ENDCOLLECTIVE ;  /* 0x000000000000791b */ /* 0x003fea0003800000 */
.L_x_893:
        /* <DEDUP_REMOVED lines=8> */
[----:B------:R-:W-:-:S13]  /*c870*/  ISETP.NE.AND P6, PT, R44, RZ, PT ;  /* 0x000000ff2c00720c */ /* 0x000fda0003fc5270 */
[----:B------:R-:W-:Y:S05]  /*c880*/  WARPSYNC.COLLECTIVE R21, `(.L_x_894) ;  /* 0x0000000015087348 */ /* 0x000fea0003c00000 */
[----:B------:R0:W1:Y:S02]  /*c890*/  SHFL.DOWN P5, R23, R26, R19, R24 ;  /* 0x080000131a177389 */ /* 0x00006400000a0018 */
[----:B01----:R-:W-:Y:S05]  /*c8a0*/  ENDCOLLECTIVE ;  /* 0x000000000000791b */ /* 0x003fea0003800000 */
.L_x_894:
[----:B------:R-:W-:Y:S02]  /*c8b0*/  IMAD.MOV.U32 R26, RZ, RZ, R43 ;  /* 0x000000ffff1a7224 */ /* 0x000fe400078e002b */
[----:B------:R-:W-:-:S07]  /*c8c0*/  IMAD.MOV.U32 R17, RZ, RZ, R23 ;  /* 0x000000ffff117224 */ /* 0x000fce00078e0017 */
[----:B------:R-:W-:Y:S05]  /*c8d0*/  WARPSYNC.COLLECTIVE R21, `(.L_x_895) ;  /* 0x0000000015087348 */ /* 0x000fea0003c00000 */
[----:B------:R0:W1:Y:S02]  /*c8e0*/  SHFL.DOWN P5, R23, R26, R19, R24 ;  /* 0x080000131a177389 */ /* 0x00006400000a0018 */
[----:B01----:R-:W-:Y:S05]  /*c8f0*/  ENDCOLLECTIVE ;  /* 0x000000000000791b */ /* 0x003fea0003800000 */
.L_x_895:
        /* <DEDUP_REMOVED lines=13> */
.L_x_896:
[----:B------:R-:W-:Y:S02]  /*c9d0*/  IMAD.MOV.U32 R26, RZ, RZ, R45 ;  /* 0x000000ffff1a7224 */ /* 0x000fe400078e002d */
[----:B------:R-:W-:-:S07]  /*c9e0*/  IMAD.MOV.U32 R16, RZ, RZ, R23 ;  /* 0x000000ffff107224 */ /* 0x000fce00078e0017 */
[----:B------:R-:W-:Y:S05]  /*c9f0*/  WARPSYNC.COLLECTIVE R21, `(.L_x_897) ;  /* 0x0000000015087348 */ /* 0x000fea0003c00000 */
[----:B------:R0:W1:Y:S02]  /*ca00*/  SHFL.DOWN P5, R23, R26, R19, R24 ;  /* 0x080000131a177389 */ /* 0x00006400000a0018 */
[----:B01----:R-:W-:Y:S05]  /*ca10*/  ENDCOLLECTIVE ;  /* 0x000000000000791b */ /* 0x003fea0003800000 */
.L_x_897:
[----:B------:R-:W-:Y:S01]  /*ca20*/  IMAD.MOV.U32 R19, RZ, RZ, 0x8 ;  /* 0x00000008ff137424 */ /* 0x000fe200078e00ff */
[----:B------:R-:W-:Y:S02]  /*ca30*/  ISETP.GT.AND P5, PT, R43, R24, PT ;  /* 0x000000182b00720c */ /* 0x000fe40003fa4270 */
[----:B------:R-:W-:Y:S02]  /*ca40*/  SEL R23, R23, RZ, !P6 ;  /* 0x000000ff17177207 */ /* 0x000fe40007000000 */
[----:B------:R-:W-:-:S05]  /*ca50*/  SEL R16, R16, RZ, !P5 ;  /* 0x000000ff10107207 */ /* 0x000fca0006800000 */
[----:B------:R-:W-:Y:S01]  /*ca60*/  IMAD.IADD R47, R17, 0x1, R16 ;  /* 0x00000001112f7824 */ /* 0x000fe200078e0210 */
[----:B------:R-:W-:Y:S01]  /*ca70*/  SEL R16, R23, RZ, !P5 ;  /* 0x000000ff17107207 */ /* 0x000fe20006800000 */
[----:B------:R-:W-:Y:S02]  /*ca80*/  VIADD R17, R42, 0x8 ;  /* 0x000000082a117836 */ /* 0x000fe40000000000 */
[----:B------:R-:W-:Y:S01]  /*ca90*/  IMAD.MOV.U32 R26, RZ, RZ, R47 ;  /* 0x000000ffff1a7224 */ /* 0x000fe200078e002f */
[----:B------:R-:W-:Y:S01]  /*caa0*/  ISETP.NE.AND P6, PT, R47, RZ, PT ;  /* 0x000000ff2f00720c */ /* 0x000fe20003fc5270 */
[----:B------:R-:W-:-:S12]  /*cab0*/  IMAD.IADD R43, R45, 0x1, R16 ;  /* 0x000000012d2b7824 */ /* 0x000fd800078e0210 */
[----:B------:R-:W-:Y:S05]  /*cac0*/  WARPSYNC.COLLECTIVE R21, `(.L_x_898) ;  /* 0x0000000015087348 */ /* 0x000fea0003c00000 */
[----:B------:R0:W1:Y:S02]  /*cad0*/  SHFL.DOWN P5, R23, R26, R19, R24 ;  /* 0x080000131a177389 */ /* 0x00006400000a0018 */
[----:B01----:R-:W-:Y:S05]  /*cae0*/  ENDCOLLECTIVE ;  /* 0x000000000000791b */ /* 0x003fea0003800000 */
.L_x_898:
[----:B------:R-:W-:Y:S02]  /*caf0*/  IMAD.MOV.U32 R26, RZ, RZ, R43 ;  /* 0x000000ffff1a7224 */ /* 0x000fe400078e002b */
[----:B------:R-:W-:-:S07]  /*cb00*/  IMAD.MOV.U32 R16, RZ, RZ, R23 ;  /* 0x000000ffff107224 */ /* 0x000fce00078e0017 */
[----:B------:R-:W-:Y:S05]  /*cb10*/  WARPSYNC.COLLECTIVE R21, `(.L_x_899) ;  /* 0x0000000015087348 */ /* 0x000fea0003c00000 */
[----:B------:R0:W1:Y:S02]  /*cb20*/  SHFL.DOWN P5, R23, R26, R19, R24 ;  /* 0x080000131a177389 */ /* 0x00006400000a0018 */
[----:B01----:R-:W-:Y:S05]  /*cb30*/  ENDCOLLECTIVE ;  /* 0x000000000000791b */ /* 0x003fea0003800000 */
.L_x_899:
        /* <DEDUP_REMOVED lines=13> */
.L_x_900:
[----:B------:R-:W-:Y:S02]  /*cc10*/  IMAD.MOV.U32 R26, RZ, RZ, R17 ;  /* 0x000000ffff1a7224 */ /* 0x000fe400078e0011 */
[----:B------:R-:W-:-:S07]  /*cc20*/  IMAD.MOV.U32 R16, RZ, RZ, R23 ;  /* 0x000000ffff107224 */ /* 0x000fce00078e0017 */
[----:B------:R-:W-:Y:S05]  /*cc30*/  WARPSYNC.COLLECTIVE R21, `(.L_x_901) ;  /* 0x0000000015087348 */ /* 0x000fea0003c00000 */
[----:B------:R0:W1:Y:S02]  /*cc40*/  SHFL.DOWN P5, R23, R26, R19, R24 ;  /* 0x080000131a177389 */ /* 0x00006400000a0018 */
[----:B01----:R-:W-:Y:S05]  /*cc50*/  ENDCOLLECTIVE ;  /* 0x000000000000791b */ /* 0x003fea0003800000 */
.L_x_901:
[----:B------:R-:W-:Y:S05]  /*cc60*/  WARPSYNC.COLLECTIVE R21, `(.L_x_902) ;  /* 0x0000000015087348 */ /* 0x000fea0003c00000 */
[----:B------:R-:W-:Y:S01]  /*cc70*/  VOTE.ALL P3, P3 ;  /* 0x0000000000ff7806 */ /* 0x000fe20001860000 */
[----:B------:R-:W-:-:S12]  /*cc80*/  ENDCOLLECTIVE ;  /* 0x000000000000791b */ /* 0x000fd80003800000 */
.L_x_902:
[----:B------:R-:W-:Y:S02]  /*cc90*/  ISETP.GT.AND P5, PT, R43, R24, PT ;  /* 0x000000182b00720c */ /* 0x000fe40003fa4270 */
[----:B------:R-:W-:Y:S02]  /*cca0*/  SEL R23, R23, RZ, !P6 ;  /* 0x000000ff17177207 */ /* 0x000fe40007000000 */
[----:B------:R-:W-:Y:S02]  /*ccb0*/  SEL R16, R16, RZ, !P5 ;  /* 0x000000ff10107207 */ /* 0x000fe40006800000 */
[----:B------:R-:W-:Y:S02]  /*ccc0*/  SEL R18, R23, RZ, !P5 ;  /* 0x000000ff17127207 */ /* 0x000fe40006800000 */
[----:B------:R-:W-:Y:S02]  /*ccd0*/  ISETP.NE.AND P5, PT, R20, RZ, PT ;  /* 0x000000ff1400720c */ /* 0x000fe40003fa5270 */
[----:B------:R-:W-:Y:S01]  /*cce0*/  IADD3 R20, PT, PT, R45, R16, R20 ;  /* 0x000000102d147210 */ /* 0x000fe20007ffe014 */
[----:B------:R-:W-:-:S05]  /*ccf0*/  IMAD.IADD R18, R17, 0x1, R18 ;  /* 0x0000000111127824 */ /* 0x000fca00078e0212 */
[----:B------:R-:W-:-:S05]  /*cd00*/  SEL R17, R18, RZ, !P5 ;  /* 0x000000ff12117207 */ /* 0x000fca0006800000 */
[----:B------:R-:W-:Y:S01]  /*cd10*/  IMAD.IADD R22, R17, 0x1, R22 ;  /* 0x0000000111167824 */ /* 0x000fe200078e0216 */
[----:B------:R-:W-:Y:S06]  /*cd20*/  BRA `(.L_x_903) ;  /* 0xffffffc8008c7947 */ /* 0x000fec000383ffff */
.L_x_904:
        /* <DEDUP_REMOVED lines=13> */
.L_x_920:


//--------------------- .text._ZN6thrust24THRUST_300001_SM_1000_NS8cuda_cub4core6detail13_kernel_agentINS1_15__reduce_by_key9InitAgentIN3cub18CUB_300001_SM_100024ReduceByKeyScanTileStateIiiLb1EEEiPiEEJSA_iSB_EEEvDpT0_ --------------------------
	.section	.text._ZN6thrust24THRUST_300001_SM_1000_NS8cuda_cub4core6detail13_kernel_agentINS1_15__reduce_by_key9InitAgentIN3cub18CUB_300001_SM_100024ReduceByKeyScanTileStateIiiLb1EEEiPiEEJSA_iSB_EEEvDpT0_,"ax",@progbits
	.align	128
        .global         _ZN6thrust24THRUST_300001_SM_1000_NS8cuda_cub4core6detail13_kernel_agentINS1_15__reduce_by_key9InitAgentIN3cub18CUB_300001_SM_100024ReduceByKeyScanTileStateIiiLb1EEEiPiEEJSA_iSB_EEEvDpT0_
        .type           _ZN6thrust24THRUST_300001_SM_1000_NS8cuda_cub4core6detail13_kernel_agentINS1_15__reduce_by_key9InitAgentIN3cub18CUB_300001_SM_100024ReduceByKeyScanTileStateIiiLb1EEEiPiEEJSA_iSB_EEEvDpT0_,@function
        .size           _ZN6thrust24THRUST_300001_SM_1000_NS8cuda_cub4core6detail13_kernel_agentINS1_15__reduce_by_key9InitAgentIN3cub18CUB_300001_SM_100024ReduceByKeyScanTileStateIiiLb1EEEiPiEEJSA_iSB_EEEvDpT0_,(.L_x_921 - _ZN6thrust24THRUST_300001_SM_1000_NS8cuda_cub4core6detail13_kernel_agentINS1_15__reduce_by_key9InitAgentIN3cub18CUB_300001_SM_100024ReduceByKeyScanTileStateIiiLb1EEEiPiEEJSA_iSB_EEEvDpT0_)
        .other          _ZN6thrust24THRUST_300001_SM_1000_NS8cuda_cub4core6detail13_kernel_agentINS1_15__reduce_by_key9InitAgentIN3cub18CUB_300001_SM_100024ReduceByKeyScanTileStateIiiLb1EEEiPiEEJSA_iSB_EEEvDpT0_,@"STO_CUDA_ENTRY STV_DEFAULT"
_ZN6thrust24THRUST_300001_SM_1000_NS8cuda_cub4core6detail13_kernel_agentINS1_15__reduce_by_key9InitAgentIN3cub18CUB_300001_SM_100024ReduceByKeyScanTileStateIiiLb1EEEiPiEEJSA_iSB_EEEvDpT0_:
.text._ZN6thrust24THRUST_300001_SM_1000_NS8cuda_cub4core6detail13_kernel_agentINS1_15__reduce_by_key9InitAgentIN3cub18CUB_300001_SM_100024ReduceByKeyScanTileStateIiiLb1EEEiPiEEJSA_iSB_EEEvDpT0_:
        /* <DEDUP_REMOVED lines=22> */
[----:B0-----:R-:W-:Y:S01]  /*0160*/  STG.E desc[UR4][R2.64], RZ ;  /* 0x000000ff02007986 */ /* 0x001fe2000c101904 */
[----:B------:R-:W-:Y:S05]  /*0170*/  EXIT ;  /* 0x000000000000794d */ /* 0x000fea0003800000 */
.L_x_905:
        /* <DEDUP_REMOVED lines=16> */
.L_x_921:


//--------------------- .nv.shared._ZN3cub18CUB_300001_SM_10006detail10radix_sort29DeviceRadixSortOnesweepKernelINS1_5radix10policy_hubIiiyE10Policy1000ELNS0_9SortOrderE0EiiyiiNS1_21identity_decomposer_tEEEvPT5_SB_PT3_PKSC_PT1_PKSG_PT2_PKSK_T4_iiT6_ --------------------------
	.section	.nv.shared._ZN3cub18CUB_300001_SM_10006detail10radix_sort29DeviceRadixSortOnesweepKernelINS1_5radix10policy_hubIiiyE10Policy1000ELNS0_9SortOrderE0EiiyiiNS1_21identity_decomposer_tEEEvPT5_SB_PT3_PKSC_PT1_PKSG_PT2_PKSK_T4_iiT6_,"aw",@nobits
	.sectionflags	@""
	.align	16
.nv.shared._ZN3cub18CUB_300001_SM_10006detail10radix_sort29DeviceRadixSortOnesweepKernelINS1_5radix10policy_hubIiiyE10Policy1000ELNS0_9SortOrderE0EiiyiiNS1_21identity_decomposer_tEEEvPT5_SB_PT3_PKSC_PT1_PKSG_PT2_PKSK_T4_iiT6_:
	.zero		29184


//--------------------- .nv.shared.reserved.0     --------------------------
	.section	.nv.shared.reserved.0,"aw",@nobits
	.weak		__nv_reservedSMEM_offset_0_alias
	.size		__nv_reservedSMEM_offset_0_alias, 0, 64
	.other		__nv_reservedSMEM_offset_0_alias,@"STO_CUDA_RESERVED_SHARED STV_DEFAULT"
__nv_reservedSMEM_offset_0_alias:
	.zero		0
	.zero		64


//--------------------- .nv.global                --------------------------
	.section	.nv.global,"aw",@nobits
.nv.global:
	.type		_ZN30_INTERNAL_6787d4b5_4_k_cu_pred6thrust24THRUST_300001_SM_1000_NS12placeholders2_8E,@object
	.size		_ZN30_INTERNAL_6787d4b5_4_k_cu_pred6thrust24THRUST_300001_SM_1000_NS12placeholders2_8E,(_ZN30_INTERNAL_6787d4b5_4_k_cu_pred4cuda3std3__432_GLOBAL__N__6787d4b5_4_k_cu_pred6ignoreE - _ZN30_INTERNAL_6787d4b5_4_k_cu_pred6thrust24THRUST_300001_SM_1000_NS12placeholders2_8E)
_ZN30_INTERNAL_6787d4b5_4_k_cu_pred6thrust24THRUST_300001_SM_1000_NS12placeholders2_8E:
	.zero		1
	.type		_ZN30_INTERNAL_6787d4b5_4_k_cu_pred4cuda3std3__432_GLOBAL__N__6787d4b5_4_k_cu_pred6ignoreE,@object
	.size		_ZN30_INTERNAL_6787d4b5_4_k_cu_pred4cuda3std3__432_GLOBAL__N__6787d4b5_4_k_cu_pred6ignoreE,(_ZN30_INTERNAL_6787d4b5_4_k_cu_pred4cuda3std6ranges3__45__cpo4dataE - _ZN30_INTERNAL_6787d4b5_4_k_cu_pred4cuda3std3__432_GLOBAL__N__6787d4b5_4_k_cu_pred6ignoreE)
_ZN30_INTERNAL_6787d4b5_4_k_cu_pred4cuda3std3__432_GLOBAL__N__6787d4b5_4_k_cu_pred6ignoreE:
	.zero		1
	.type		_ZN30_INTERNAL_6787d4b5_4_k_cu_pred4cuda3std6ranges3__45__cpo4dataE,@object
	.size		_ZN30_INTERNAL_6787d4b5_4_k_cu_pred4cuda3std6ranges3__45__cpo4dataE,(_ZN30_INTERNAL_6787d4b5_4_k_cu_pred6thrust24THRUST_300001_SM_1000_NS6system3cpp3parE - _ZN30_INTERNAL_6787d4b5_4_k_cu_pred4cuda3std6ranges3__45__cpo4dataE)
_ZN30_INTERNAL_6787d4b5_4_k_cu_pred4cuda3std6ranges3__45__cpo4dataE:
	.zero		1
	.type		_ZN30_INTERNAL_6787d4b5_4_k_cu_pred6thrust24THRUST_300001_SM_1000_NS6system3cpp3parE,@object
	.size		_ZN30_INTERNAL_6787d4b5_4_k_cu_pred6thrust24THRUST_300001_SM_1000_NS6system3cpp3parE,(_ZN30_INTERNAL_6787d4b5_4_k_cu_pred4cuda3std3__45__cpo5beginE - _ZN30_INTERNAL_6787d4b5_4_k_cu_pred6thrust24THRUST_300001_SM_1000_NS6system3cpp3parE)
_ZN30_INTERNAL_6787d4b5_4_k_cu_pred6thrust24THRUST_300001_SM_1000_NS6system3cpp3parE:
	.zero		1
	.type		_ZN30_INTERNAL_6787d4b5_4_k_cu_pred4cuda3std3__45__cpo5beginE,@object
	.size		_ZN30_INTERNAL_6787d4b5_4_k_cu_pred4cuda3std3__45__cpo5beginE,(_ZN30_INTERNAL_6787d4b5_4_k_cu_pred4cuda3std6ranges3__45__cpo5beginE - _ZN30_INTERNAL_6787d4b5_4_k_cu_pred4cuda3std3__45__cpo5beginE)
_ZN30_INTERNAL_6787d4b5_4_k_cu_pred4cuda3std3__45__cpo5beginE:
	.zero		1
	.type		_ZN30_INTERNAL_6787d4b5_4_k_cu_pred4cuda3std6ranges3__45__cpo5beginE,@object
	.size		_ZN30_INTERNAL_6787d4b5_4_k_cu_pred4cuda3std6ranges3__45__cpo5beginE,(_ZN30_INTERNAL_6787d4b5_4_k_cu_pred6thrust24THRUST_300001_SM_1000_NS6deviceE - _ZN30_INTERNAL_6787d4b5_4_k_cu_pred4cuda3std6ranges3__45__cpo5beginE)
_ZN30_INTERNAL_6787d4b5_4_k_cu_pred4cuda3std6ranges3__45__cpo5beginE:
	.zero		1
	.type		_ZN30_INTERNAL_6787d4b5_4_k_cu_pred6thrust24THRUST_300001_SM_1000_NS6deviceE,@object
	.size		_ZN30_INTERNAL_6787d4b5_4_k_cu_pred6thrust24THRUST_300001_SM_1000_NS6deviceE,(_ZN30_INTERNAL_6787d4b5_4_k_cu_pred4cuda3std3__47nulloptE - _ZN30_INTERNAL_6787d4b5_4_k_cu_pred6thrust24THRUST_300001_SM_1000_NS6deviceE)
_ZN30_INTERNAL_6787d4b5_4_k_cu_pred6thrust24THRUST_300001_SM_1000_NS6deviceE:
	.zero		1
	.type		_ZN30_INTERNAL_6787d4b5_4_k_cu_pred4cuda3std3__47nulloptE,@object
	.size		_ZN30_INTERNAL_6787d4b5_4_k_cu_pred4cuda3std3__47nulloptE,(_ZN30_INTERNAL_6787d4b5_4_k_cu_pred4cuda3std6ranges3__45__cpo8distanceE - _ZN30_INTERNAL_6787d4b5_4_k_cu_pred4cuda3std3__47nulloptE)
_ZN30_INTERNAL_6787d4b5_4_k_cu_pred4cuda3std3__47nulloptE:
	.zero		1
	.type		_ZN30_INTERNAL_6787d4b5_4_k_cu_pred4cuda3std6ranges3__45__cpo8distanceE,@object
	.size		_ZN30_INTERNAL_6787d4b5_4_k_cu_pred4cuda3std6ranges3__45__cpo8distanceE,(_ZN30_INTERNAL_6787d4b5_4_k_cu_pred6thrust24THRUST_300001_SM_1000_NS12placeholders2_4E - _ZN30_INTERNAL_6787d4b5_4_k_cu_pred4cuda3std6ranges3__45__cpo8distanceE)
_ZN30_INTERNAL_6787d4b5_4_k_cu_pred4cuda3std6ranges3__45__cpo8distanceE:
	.zero		1
	.type		_ZN30_INTERNAL_6787d4b5_4_k_cu_pred6thrust24THRUST_300001_SM_1000_NS12placeholders2_4E,@object
	.size		_ZN30_INTERNAL_6787d4b5_4_k_cu_pred6thrust24THRUST_300001_SM_1000_NS12placeholders2_4E,(_ZN30_INTERNAL_6787d4b5_4_k_cu_pred4cuda3std3__45__cpo6rbeginE - _ZN30_INTERNAL_6787d4b5_4_k_cu_pred6thrust24THRUST_300001_SM_1000_NS12placeholders2_4E)
_ZN30_INTERNAL_6787d4b5_4_k_cu_pred6thrust24THRUST_300001_SM_1000_NS12placeholders2_4E:
	.zero		1
	.type		_ZN30_INTERNAL_6787d4b5_4_k_cu_pred4cuda3std3__45__cpo6rbeginE,@object
	.size		_ZN30_INTERNAL_6787d4b5_4_k_cu_pred4cuda3std3__45__cpo6rbeginE,(_ZN30_INTERNAL_6787d4b5_4_k_cu_pred4cuda3std6ranges3__45__cpo7advanceE - _ZN30_INTERNAL_6787d4b5_4_k_cu_pred4cuda3std3__45__cpo6rbeginE)
_ZN30_INTERNAL_6787d4b5_4_k_cu_pred4cuda3std3__45__cpo6rbeginE:
	.zero		1
	.type		_ZN30_INTERNAL_6787d4b5_4_k_cu_pred4cuda3std6ranges3__45__cpo7advanceE,@object
	.size		_ZN30_INTERNAL_6787d4b5_4_k_cu_pred4cuda3std6ranges3__45__cpo7advanceE,(_ZN30_INTERNAL_6787d4b5_4_k_cu_pred6thrust24THRUST_300001_SM_1000_NS12placeholders3_10E - _ZN30_INTERNAL_6787d4b5_4_k_cu_pred4cuda3std6ranges3__45__cpo7advanceE)
_ZN30_INTERNAL_6787d4b5_4_k_cu_pred4cuda3std6ranges3__45__cpo7advanceE:
	.zero		1
	.type		_ZN30_INTERNAL_6787d4b5_4_k_cu_pred6thrust24THRUST_300001_SM_1000_NS12placeholders3_10E,@object
	.size		_ZN30_INTERNAL_6787d4b5_4_k_cu_pred6thrust24THRUST_300001_SM_1000_NS12placeholders3_10E,(_ZN30_INTERNAL_6787d4b5_4_k_cu_pred4cuda3std3__48in_placeE - _ZN30_INTERNAL_6787d4b5_4_k_cu_pred6thrust24THRUST_300001_SM_1000_NS12placeholders3_10E)
_ZN30_INTERNAL_6787d4b5_4_k_cu_pred6thrust24THRUST_300001_SM_1000_NS12placeholders3_10E:
	.zero		1
	.type		_ZN30_INTERNAL_6787d4b5_4_k_cu_pred4cuda3std3__48in_placeE,@object
	.size		_ZN30_INTERNAL_6787d4b5_4_k_cu_pred4cuda3std3__48in_placeE,(_ZN30_INTERNAL_6787d4b5_4_k_cu_pred4cuda3std6ranges3__45__cpo4sizeE - _ZN30_INTERNAL_6787d4b5_4_k_cu_pred4cuda3std3__48in_placeE)
_ZN30_INTERNAL_6787d4b5_4_k_cu_pred4cuda3std3__48in_placeE:
	.zero		1
	.type		_ZN30_INTERNAL_6787d4b5_4_k_cu_pred4cuda3std6ranges3__45__cpo4sizeE,@object
	.size		_ZN30_INTERNAL_6787d4b5_4_k_cu_pred4cuda3std6ranges3__45__cpo4sizeE,(_ZN30_INTERNAL_6787d4b5_4_k_cu_pred6thrust24THRUST_300001_SM_1000_NS12placeholders2_2E - _ZN30_INTERNAL_6787d4b5_4_k_cu_pred4cuda3std6ranges3__45__cpo4sizeE)
_ZN30_INTERNAL_6787d4b5_4_k_cu_pred4cuda3std6ranges3__45__cpo4sizeE:
	.zero		1
	.type		_ZN30_INTERNAL_6787d4b5_4_k_cu_pred6thrust24THRUST_300001_SM_1000_NS12placeholders2_2E,@object
	.size		_ZN30_INTERNAL_6787d4b5_4_k_cu_pred6thrust24THRUST_300001_SM_1000_NS12placeholders2_2E,(_ZN30_INTERNAL_6787d4b5_4_k_cu_pred4cuda3std3__45__cpo6cbeginE - _ZN30_INTERNAL_6787d4b5_4_k_cu_pred6thrust24THRUST_300001_SM_1000_NS12placeholders2_2E)
_ZN30_INTERNAL_6787d4b5_4_k_cu_pred6thrust24THRUST_300001_SM_1000_NS12placeholders2_2E:
	.zero		1
	.type		_ZN30_INTERNAL_6787d4b5_4_k_cu_pred4cuda3std3__45__cpo6cbeginE,@object
	.size		_ZN30_INTERNAL_6787d4b5_4_k_cu_pred4cuda3std3__45__cpo6cbeginE,(_ZN30_INTERNAL_6787d4b5_4_k_cu_pred4cuda3std6ranges3__45__cpo6cbeginE - _ZN30_INTERNAL_6787d4b5_4_k_cu_pred4cuda3std3__45__cpo6cbeginE)
_ZN30_INTERNAL_6787d4b5_4_k_cu_pred4cuda3std3__45__cpo6cbeginE:
	.zero		1
	.type		_ZN30_INTERNAL_6787d4b5_4_k_cu_pred4cuda3std6ranges3__45__cpo6cbeginE,@object
	.size		_ZN30_INTERNAL_6787d4b5_4_k_cu_pred4cuda3std6ranges3__45__cpo6cbeginE,(_ZN30_INTERNAL_6787d4b5_4_k_cu_pred6thrust24THRUST_300001_SM_1000_NS12placeholders2_6E - _ZN30_INTERNAL_6787d4b5_4_k_cu_pred4cuda3std6ranges3__45__cpo6cbeginE)
_ZN30_INTERNAL_6787d4b5_4_k_cu_pred4cuda3std6ranges3__45__cpo6cbeginE:
	.zero		1
	.type		_ZN30_INTERNAL_6787d4b5_4_k_cu_pred6thrust24THRUST_300001_SM_1000_NS12placeholders2_6E,@object
	.size		_ZN30_INTERNAL_6787d4b5_4_k_cu_pred6thrust24THRUST_300001_SM_1000_NS12placeholders2_6E,(_ZN30_INTERNAL_6787d4b5_4_k_cu_pred4cuda3std3__45__cpo7crbeginE - _ZN30_INTERNAL_6787d4b5_4_k_cu_pred6thrust24THRUST_300001_SM_1000_NS12placeholders2_6E)
_ZN30_INTERNAL_6787d4b5_4_k_cu_pred6thrust24THRUST_300001_SM_1000_NS12placeholders2_6E:
	.zero		1
	.type		_ZN30_INTERNAL_6787d4b5_4_k_cu_pred4cuda3std3__45__cpo7crbeginE,@object
	.size		_ZN30_INTERNAL_6787d4b5_4_k_cu_pred4cuda3std3__45__cpo7crbeginE,(_ZN30_INTERNAL_6787d4b5_4_k_cu_pred4cuda3std6ranges3__45__cpo4nextE - _ZN30_INTERNAL_6787d4b5_4_k_cu_pred4cuda3std3__45__cpo7crbeginE)
_ZN30_INTERNAL_6787d4b5_4_k_cu_pred4cuda3std3__45__cpo7crbeginE:
	.zero		1
	.type		_ZN30_INTERNAL_6787d4b5_4_k_cu_pred4cuda3std6ranges3__45__cpo4nextE,@object
	.size		_ZN30_INTERNAL_6787d4b5_4_k_cu_pred4cuda3std6ranges3__45__cpo4nextE,(_ZN30_INTERNAL_6787d4b5_4_k_cu_pred4cuda3std6ranges3__45__cpo4swapE - _ZN30_INTERNAL_6787d4b5_4_k_cu_pred4cuda3std6ranges3__45__cpo4nextE)
_ZN30_INTERNAL_6787d4b5_4_k_cu_pred4cuda3std6ranges3__45__cpo4nextE:
	.zero		1
	.type		_ZN30_INTERNAL_6787d4b5_4_k_cu_pred4cuda3std6ranges3__45__cpo4swapE,@object
	.size		_ZN30_INTERNAL_6787d4b5_4_k_cu_pred4cuda3std6ranges3__45__cpo4swapE,(_ZN30_INTERNAL_6787d4b5_4_k_cu_pred6thrust24THRUST_300001_SM_1000_NS8cuda_cub10par_nosyncE - _ZN30_INTERNAL_6787d4b5_4_k_cu_pred4cuda3std6ranges3__45__cpo4swapE)
_ZN30_INTERNAL_6787d4b5_4_k_cu_pred4cuda3std6ranges3__45__cpo4swapE:
	.zero		1
	.type		_ZN30_INTERNAL_6787d4b5_4_k_cu_pred6thrust24THRUST_300001_SM_1000_NS8cuda_cub10par_nosyncE,@object
	.size		_ZN30_INTERNAL_6787d4b5_4_k_cu_pred6thrust24THRUST_300001_SM_1000_NS8cuda_cub10par_nosyncE,(_ZN30_INTERNAL_6787d4b5_4_k_cu_pred6thrust24THRUST_300001_SM_1000_NS3seqE - _ZN30_INTERNAL_6787d4b5_4_k_cu_pred6thrust24THRUST_300001_SM_1000_NS8cuda_cub10par_nosyncE)
_ZN30_INTERNAL_6787d4b5_4_k_cu_pred6thrust24THRUST_300001_SM_1000_NS8cuda_cub10par_nosyncE:
	.zero		1
	.type		_ZN30_INTERNAL_6787d4b5_4_k_cu_pred6thrust24THRUST_300001_SM_1000_NS3seqE,@object
	.size		_ZN30_INTERNAL_6787d4b5_4_k_cu_pred6thrust24THRUST_300001_SM_1000_NS3seqE,(_ZN30_INTERNAL_6787d4b5_4_k_cu_pred4cuda3std3__420unreachable_sentinelE - _ZN30_INTERNAL_6787d4b5_4_k_cu_pred6thrust24THRUST_300001_SM_1000_NS3seqE)
_ZN30_INTERNAL_6787d4b5_4_k_cu_pred6thrust24THRUST_300001_SM_1000_NS3seqE:
	.zero		1
	.type		_ZN30_INTERNAL_6787d4b5_4_k_cu_pred4cuda3std3__420unreachable_sentinelE,@object
	.size		_ZN30_INTERNAL_6787d4b5_4_k_cu_pred4cuda3std3__420unreachable_sentinelE,(_ZN30_INTERNAL_6787d4b5_4_k_cu_pred4cuda3std6ranges3__45__cpo5ssizeE - _ZN30_INTERNAL_6787d4b5_4_k_cu_pred4cuda3std3__420unreachable_sentinelE)
_ZN30_INTERNAL_6787d4b5_4_k_cu_pred4cuda3std3__420unreachable_sentinelE:
	.zero		1
	.type		_ZN30_INTERNAL_6787d4b5_4_k_cu_pred4cuda3std6ranges3__45__cpo5ssizeE,@object
	.size		_ZN30_INTERNAL_6787d4b5_4_k_cu_pred4cuda3std6ranges3__45__cpo5ssizeE,(_ZN30_INTERNAL_6787d4b5_4_k_cu_pred6thrust24THRUST_300001_SM_1000_NS12placeholders2_3E - _ZN30_INTERNAL_6787d4b5_4_k_cu_pred4cuda3std6ranges3__45__cpo5ssizeE)
_ZN30_INTERNAL_6787d4b5_4_k_cu_pred4cuda3std6ranges3__45__cpo5ssizeE:
	.zero		1
	.type		_ZN30_INTERNAL_6787d4b5_4_k_cu_pred6thrust24THRUST_300001_SM_1000_NS12placeholders2_3E,@object
	.size		_ZN30_INTERNAL_6787d4b5_4_k_cu_pred6thrust24THRUST_300001_SM_1000_NS12placeholders2_3E,(_ZN30_INTERNAL_6787d4b5_4_k_cu_pred4cuda3std3__45__cpo4cendE - _ZN30_INTERNAL_6787d4b5_4_k_cu_pred6thrust24THRUST_300001_SM_1000_NS12placeholders2_3E)
_ZN30_INTERNAL_6787d4b5_4_k_cu_pred6thrust24THRUST_300001_SM_1000_NS12placeholders2_3E:
	.zero		1
	.type		_ZN30_INTERNAL_6787d4b5_4_k_cu_pred4cuda3std3__45__cpo4cendE,@object
	.size		_ZN30_INTERNAL_6787d4b5_4_k_cu_pred4cuda3std3__45__cpo4cendE,(_ZN30_INTERNAL_6787d4b5_4_k_cu_pred4cuda3std6ranges3__45__cpo4cendE - _ZN30_INTERNAL_6787d4b5_4_k_cu_pred4cuda3std3__45__cpo4cendE)
_ZN30_INTERNAL_6787d4b5_4_k_cu_pred4cuda3std3__45__cpo4cendE:
	.zero		1
	.type		_ZN30_INTERNAL_6787d4b5_4_k_cu_pred4cuda3std6ranges3__45__cpo4cendE,@object
	.size		_ZN30_INTERNAL_6787d4b5_4_k_cu_pred4cuda3std6ranges3__45__cpo4cendE,(_ZN30_INTERNAL_6787d4b5_4_k_cu_pred6thrust24THRUST_300001_SM_1000_NS12placeholders2_7E - _ZN30_INTERNAL_6787d4b5_4_k_cu_pred4cuda3std6ranges3__45__cpo4cendE)
_ZN30_INTERNAL_6787d4b5_4_k_cu_pred4cuda3std6ranges3__45__cpo4cendE:
	.zero		1
	.type		_ZN30_INTERNAL_6787d4b5_4_k_cu_pred6thrust24THRUST_300001_SM_1000_NS12placeholders2_7E,@object
	.size		_ZN30_INTERNAL_6787d4b5_4_k_cu_pred6thrust24THRUST_300001_SM_1000_NS12placeholders2_7E,(_ZN30_INTERNAL_6787d4b5_4_k_cu_pred4cuda3std3__45__cpo5crendE - _ZN30_INTERNAL_6787d4b5_4_k_cu_pred6thrust24THRUST_300001_SM_1000_NS12placeholders2_7E)
_ZN30_INTERNAL_6787d4b5_4_k_cu_pred6thrust24THRUST_300001_SM_1000_NS12placeholders2_7E:
	.zero		1
	.type		_ZN30_INTERNAL_6787d4b5_4_k_cu_pred4cuda3std3__45__cpo5crendE,@object
	.size		_ZN30_INTERNAL_6787d4b5_4_k_cu_pred4cuda3std3__45__cpo5crendE,(_ZN30_INTERNAL_6787d4b5_4_k_cu_pred4cuda3std6ranges3__45__cpo4prevE - _ZN30_INTERNAL_6787d4b5_4_k_cu_pred4cuda3std3__45__cpo5crendE)
_ZN30_INTERNAL_6787d4b5_4_k_cu_pred4cuda3std3__45__cpo5crendE:
	.zero		1
	.type		_ZN30_INTERNAL_6787d4b5_4_k_cu_pred4cuda3std6ranges3__45__cpo4prevE,@object
	.size		_ZN30_INTERNAL_6787d4b5_4_k_cu_pred4cuda3std6ranges3__45__cpo4prevE,(_ZN30_INTERNAL_6787d4b5_4_k_cu_pred4cuda3std6ranges3__45__cpo9iter_moveE - _ZN30_INTERNAL_6787d4b5_4_k_cu_pred4cuda3std6ranges3__45__cpo4prevE)
_ZN30_INTERNAL_6787d4b5_4_k_cu_pred4cuda3std6ranges3__45__cpo4prevE:
	.zero		1
	.type		_ZN30_INTERNAL_6787d4b5_4_k_cu_pred4cuda3std6ranges3__45__cpo9iter_moveE,@object
	.size		_ZN30_INTERNAL_6787d4b5_4_k_cu_pred4cuda3std6ranges3__45__cpo9iter_moveE,(_ZN30_INTERNAL_6787d4b5_4_k_cu_pred6thrust24THRUST_300001_SM_1000_NS6system6detail10sequential3seqE - _ZN30_INTERNAL_6787d4b5_4_k_cu_pred4cuda3std6ranges3__45__cpo9iter_moveE)
_ZN30_INTERNAL_6787d4b5_4_k_cu_pred4cuda3std6ranges3__45__cpo9iter_moveE:
	.zero		1
	.type		_ZN30_INTERNAL_6787d4b5_4_k_cu_pred6thrust24THRUST_300001_SM_1000_NS6system6detail10sequential3seqE,@object
	.size		_ZN30_INTERNAL_6787d4b5_4_k_cu_pred6thrust24THRUST_300001_SM_1000_NS6system6detail10sequential3seqE,(_ZN30_INTERNAL_6787d4b5_4_k_cu_pred6thrust24THRUST_300001_SM_1000_NS12placeholders2_9E - _ZN30_INTERNAL_6787d4b5_4_k_cu_pred6thrust24THRUST_300001_SM_1000_NS6system6detail10sequential3seqE)
_ZN30_INTERNAL_6787d4b5_4_k_cu_pred6thrust24THRUST_300001_SM_1000_NS6system6detail10sequential3seqE:
	.zero		1
	.type		_ZN30_INTERNAL_6787d4b5_4_k_cu_pred6thrust24THRUST_300001_SM_1000_NS12placeholders2_9E,@object
	.size		_ZN30_INTERNAL_6787d4b5_4_k_cu_pred6thrust24THRUST_300001_SM_1000_NS12placeholders2_9E,(_ZN30_INTERNAL_6787d4b5_4_k_cu_pred4cuda3std3__419piecewise_constructE - _ZN30_INTERNAL_6787d4b5_4_k_cu_pred6thrust24THRUST_300001_SM_1000_NS12placeholders2_9E)
_ZN30_INTERNAL_6787d4b5_4_k_cu_pred6thrust24THRUST_300001_SM_1000_NS12placeholders2_9E:
	.zero		1
	.type		_ZN30_INTERNAL_6787d4b5_4_k_cu_pred4cuda3std3__419piecewise_constructE,@object
	.size		_ZN30_INTERNAL_6787d4b5_4_k_cu_pred4cuda3std3__419piecewise_constructE,(_ZN30_INTERNAL_6787d4b5_4_k_cu_pred4cuda3std6ranges3__45__cpo5cdataE - _ZN30_INTERNAL_6787d4b5_4_k_cu_pred4cuda3std3__419piecewise_constructE)
_ZN30_INTERNAL_6787d4b5_4_k_cu_pred4cuda3std3__419piecewise_constructE:
	.zero		1
	.type		_ZN30_INTERNAL_6787d4b5_4_k_cu_pred4cuda3std6ranges3__45__cpo5cdataE,@object
	.size		_ZN30_INTERNAL_6787d4b5_4_k_cu_pred4cuda3std6ranges3__45__cpo5cdataE,(_ZN30_INTERNAL_6787d4b5_4_k_cu_pred6thrust24THRUST_300001_SM_1000_NS12placeholders2_1E - _ZN30_INTERNAL_6787d4b5_4_k_cu_pred4cuda3std6ranges3__45__cpo5cdataE)
_ZN30_INTERNAL_6787d4b5_4_k_cu_pred4cuda3std6ranges3__45__cpo5cdataE:
	.zero		1
	.type		_ZN30_INTERNAL_6787d4b5_4_k_cu_pred6thrust24THRUST_300001_SM_1000_NS12placeholders2_1E,@object
	.size		_ZN30_INTERNAL_6787d4b5_4_k_cu_pred6thrust24THRUST_300001_SM_1000_NS12placeholders2_1E,(_ZN30_INTERNAL_6787d4b5_4_k_cu_pred4cuda3std3__45__cpo3endE - _ZN30_INTERNAL_6787d4b5_4_k_cu_pred6thrust24THRUST_300001_SM_1000_NS12placeholders2_1E)
_ZN30_INTERNAL_6787d4b5_4_k_cu_pred6thrust24THRUST_300001_SM_1000_NS12placeholders2_1E:
	.zero		1
	.type		_ZN30_INTERNAL_6787d4b5_4_k_cu_pred4cuda3std3__45__cpo3endE,@object
	.size		_ZN30_INTERNAL_6787d4b5_4_k_cu_pred4cuda3std3__45__cpo3endE,(_ZN30_INTERNAL_6787d4b5_4_k_cu_pred4cuda3std6ranges3__45__cpo3endE - _ZN30_INTERNAL_6787d4b5_4_k_cu_pred4cuda3std3__45__cpo3endE)
_ZN30_INTERNAL_6787d4b5_4_k_cu_pred4cuda3std3__45__cpo3endE:
	.zero		1
	.type		_ZN30_INTERNAL_6787d4b5_4_k_cu_pred4cuda3std6ranges3__45__cpo3endE,@object
	.size		_ZN30_INTERNAL_6787d4b5_4_k_cu_pred4cuda3std6ranges3__45__cpo3endE,(_ZN30_INTERNAL_6787d4b5_4_k_cu_pred6thrust24THRUST_300001_SM_1000_NS12placeholders2_5E - _ZN30_INTERNAL_6787d4b5_4_k_cu_pred4cuda3std6ranges3__45__cpo3endE)
_ZN30_INTERNAL_6787d4b5_4_k_cu_pred4cuda3std6ranges3__45__cpo3endE:
	.zero		1
	.type		_ZN30_INTERNAL_6787d4b5_4_k_cu_pred6thrust24THRUST_300001_SM_1000_NS12placeholders2_5E,@object
	.size		_ZN30_INTERNAL_6787d4b5_4_k_cu_pred6thrust24THRUST_300001_SM_1000_NS12placeholders2_5E,(_ZN30_INTERNAL_6787d4b5_4_k_cu_pred4cuda3std3__45__cpo4rendE - _ZN30_INTERNAL_6787d4b5_4_k_cu_pred6thrust24THRUST_300001_SM_1000_NS12placeholders2_5E)
_ZN30_INTERNAL_6787d4b5_4_k_cu_pred6thrust24THRUST_300001_SM_1000_NS12placeholders2_5E:
	.zero		1
	.type		_ZN30_INTERNAL_6787d4b5_4_k_cu_pred4cuda3std3__45__cpo4rendE,@object
	.size		_ZN30_INTERNAL_6787d4b5_4_k_cu_pred4cuda3std3__45__cpo4rendE,(_ZN30_INTERNAL_6787d4b5_4_k_cu_pred4cuda3std6ranges3__45__cpo9iter_swapE - _ZN30_INTERNAL_6787d4b5_4_k_cu_pred4cuda3std3__45__cpo4rendE)
_ZN30_INTERNAL_6787d4b5_4_k_cu_pred4cuda3std3__45__cpo4rendE:
	.zero		1
	.type		_ZN30_INTERNAL_6787d4b5_4_k_cu_pred4cuda3std6ranges3__45__cpo9iter_swapE,@object
	.size		_ZN30_INTERNAL_6787d4b5_4_k_cu_pred4cuda3std6ranges3__45__cpo9iter_swapE,(_ZN30_INTERNAL_6787d4b5_4_k_cu_pred4cuda3std3__48unexpectE - _ZN30_INTERNAL_6787d4b5_4_k_cu_pred4cuda3std6ranges3__45__cpo9iter_swapE)
_ZN30_INTERNAL_6787d4b5_4_k_cu_pred4cuda3std6ranges3__45__cpo9iter_swapE:
	.zero		1
	.type		_ZN30_INTERNAL_6787d4b5_4_k_cu_pred4cuda3std3__48unexpectE,@object
	.size		_ZN30_INTERNAL_6787d4b5_4_k_cu_pred4cuda3std3__48unexpectE,(_ZN30_INTERNAL_6787d4b5_4_k_cu_pred6thrust24THRUST_300001_SM_1000_NS8cuda_cub3parE - _ZN30_INTERNAL_6787d4b5_4_k_cu_pred4cuda3std3__48unexpectE)
_ZN30_INTERNAL_6787d4b5_4_k_cu_pred4cuda3std3__48unexpectE:
	.zero		1
	.type		_ZN30_INTERNAL_6787d4b5_4_k_cu_pred6thrust24THRUST_300001_SM_1000_NS8cuda_cub3parE,@object
	.size		_ZN30_INTERNAL_6787d4b5_4_k_cu_pred6thrust24THRUST_300001_SM_1000_NS8cuda_cub3parE,(.L_29 - _ZN30_INTERNAL_6787d4b5_4_k_cu_pred6thrust24THRUST_300001_SM_1000_NS8cuda_cub3parE)
_ZN30_INTERNAL_6787d4b5_4_k_cu_pred6thrust24THRUST_300001_SM_1000_NS8cuda_cub3parE:
	.zero		1
.L_29:


//--------------------- .nv.shared._ZN3cub18CUB_300001_SM_10006detail10radix_sort33DeviceRadixSortExclusiveSumKernelINS1_5radix10policy_hubIiiyE10Policy1000EyEEvPT0_ --------------------------
	.section	.nv.shared._ZN3cub18CUB_300001_SM_10006detail10radix_sort33DeviceRadixSortExclusiveSumKernelINS1_5radix10policy_hubIiiyE10Policy1000EyEEvPT0_,"aw",@nobits
	.sectionflags	@""
	.align	16
.nv.shared._ZN3cub18CUB_300001_SM_10006detail10radix_sort33DeviceRadixSortExclusiveSumKernelINS1_5radix10policy_hubIiiyE10Policy1000EyEEvPT0_:
	.zero		3360


//--------------------- .nv.shared._ZN3cub18CUB_300001_SM_10006detail10radix_sort30DeviceRadixSortHistogramKernelINS1_5radix10policy_hubIiiyE10Policy1000ELNS0_9SortOrderE0EiyNS1_21identity_decomposer_tEEEvPT2_PKT1_SA_iiT3_ --------------------------
	.section	.nv.shared._ZN3cub18CUB_300001_SM_10006detail10radix_sort30DeviceRadixSortHistogramKernelINS1_5radix10policy_hubIiiyE10Policy1000ELNS0_9SortOrderE0EiyNS1_21identity_decomposer_tEEEvPT2_PKT1_SA_iiT3_,"aw",@nobits
	.sectionflags	@""
	.align	16
.nv.shared._ZN3cub18CUB_300001_SM_10006detail10radix_sort30DeviceRadixSortHistogramKernelINS1_5radix10policy_hubIiiyE10Policy1000ELNS0_9SortOrderE0EiyNS1_21identity_decomposer_tEEEvPT2_PKT1_SA_iiT3_:
	.zero		5120


//--------------------- .nv.shared._ZN3cub18CUB_300001_SM_10006detail10radix_sort31DeviceRadixSortSingleTileKernelINS1_5radix10policy_hubIiiyE10Policy1000ELNS0_9SortOrderE0EiiyNS1_21identity_decomposer_tEEEvPKT1_PSA_PKT2_PSE_T3_iiT4_ --------------------------
	.section	.nv.shared._ZN3cub18CUB_300001_SM_10006detail10radix_sort31DeviceRadixSortSingleTileKernelINS1_5radix10policy_hubIiiyE10Policy1000ELNS0_9SortOrderE0EiiyNS1_21identity_decomposer_tEEEvPKT1_PSA_PKT2_PSE_T3_iiT4_,"aw",@nobits
	.sectionflags	@""
	.align	16
.nv.shared._ZN3cub18CUB_300001_SM_10006detail10radix_sort31DeviceRadixSortSingleTileKernelINS1_5radix10policy_hubIiiyE10Policy1000ELNS0_9SortOrderE0EiiyNS1_21identity_decomposer_tEEEvPKT1_PSA_PKT2_PSE_T3_iiT4_:
	.zero		34880


//--------------------- .nv.shared._ZN3cub18CUB_300001_SM_10006detail6reduce28DeviceReduceSingleTileKernelINS2_10policy_hubIlyN4cuda3std3__44plusIlEEE10Policy1000EPlSC_iS9_llNS7_10__identityEEEvT0_T1_T2_T3_T4_T6_ --------------------------
	.section	.nv.shared._ZN3cub18CUB_300001_SM_10006detail6reduce28DeviceReduceSingleTileKernelINS2_10policy_hubIlyN4cuda3std3__44plusIlEEE10Policy1000EPlSC_iS9_llNS7_10__identityEEEvT0_T1_T2_T3_T4_T6_,"aw",@nobits
	.sectionflags	@""
	.align	16
.nv.shared._ZN3cub18CUB_300001_SM_10006detail6reduce28DeviceReduceSingleTileKernelINS2_10policy_hubIlyN4cuda3std3__44plusIlEEE10Policy1000EPlSC_iS9_llNS7_10__identityEEEvT0_T1_T2_T3_T4_T6_:
	.zero		1184


//--------------------- .nv.shared._ZN3cub18CUB_300001_SM_10006detail6reduce18DeviceReduceKernelINS2_10policy_hubIlyN4cuda3std3__44plusIlEEE10Policy1000EN6thrust24THRUST_300001_SM_1000_NS18transform_iteratorI17greater_than_fiveNSD_6detail15normal_iteratorINSD_10device_ptrIiEEEEllEEyS9_lNS7_10__identityEEEvT0_PT3_T1_NS0_13GridEvenShareISQ_EET2_T4_ --------------------------
	.section	.nv.shared._ZN3cub18CUB_300001_SM_10006detail6reduce18DeviceReduceKernelINS2_10policy_hubIlyN4cuda3std3__44plusIlEEE10Policy1000EN6thrust24THRUST_300001_SM_1000_NS18transform_iteratorI17greater_than_fiveNSD_6detail15normal_iteratorINSD_10device_ptrIiEEEEllEEyS9_lNS7_10__identityEEEvT0_PT3_T1_NS0_13GridEvenShareISQ_EET2_T4_,"aw",@nobits
	.sectionflags	@""
	.align	16
.nv.shared._ZN3cub18CUB_300001_SM_10006detail6reduce18DeviceReduceKernelINS2_10policy_hubIlyN4cuda3std3__44plusIlEEE10Policy1000EN6thrust24THRUST_300001_SM_1000_NS18transform_iteratorI17greater_than_fiveNSD_6detail15normal_iteratorINSD_10device_ptrIiEEEEllEEyS9_lNS7_10__identityEEEvT0_PT3_T1_NS0_13GridEvenShareISQ_EET2_T4_:
	.zero		1184


//--------------------- .nv.shared._ZN3cub18CUB_300001_SM_10006detail6reduce28DeviceReduceSingleTileKernelINS2_10policy_hubIlyN4cuda3std3__44plusIlEEE10Policy1000EN6thrust24THRUST_300001_SM_1000_NS18transform_iteratorI17greater_than_fiveNSD_6detail15normal_iteratorINSD_10device_ptrIiEEEEllEEPlyS9_llNS7_10__identityEEEvT0_T1_T2_T3_T4_T6_ --------------------------
	.section	.nv.shared._ZN3cub18CUB_300001_SM_10006detail6reduce28DeviceReduceSingleTileKernelINS2_10policy_hubIlyN4cuda3std3__44plusIlEEE10Policy1000EN6thrust24THRUST_300001_SM_1000_NS18transform_iteratorI17greater_than_fiveNSD_6detail15normal_iteratorINSD_10device_ptrIiEEEEllEEPlyS9_llNS7_10__identityEEEvT0_T1_T2_T3_T4_T6_,"aw",@nobits
	.sectionflags	@""
	.align	16
.nv.shared._ZN3cub18CUB_300001_SM_10006detail6reduce28DeviceReduceSingleTileKernelINS2_10policy_hubIlyN4cuda3std3__44plusIlEEE10Policy1000EN6thrust24THRUST_300001_SM_1000_NS18transform_iteratorI17greater_than_fiveNSD_6detail15normal_iteratorINSD_10device_ptrIiEEEEllEEPlyS9_llNS7_10__identityEEEvT0_T1_T2_T3_T4_T6_:
	.zero		1184


//--------------------- .nv.shared._ZN3cub18CUB_300001_SM_10006detail6reduce28DeviceReduceSingleTileKernelINS2_10policy_hubIljN4cuda3std3__44plusIlEEE10Policy1000EPlSC_iS9_llNS7_10__identityEEEvT0_T1_T2_T3_T4_T6_ --------------------------
	.section	.nv.shared._ZN3cub18CUB_300001_SM_10006detail6reduce28DeviceReduceSingleTileKernelINS2_10policy_hubIljN4cuda3std3__44plusIlEEE10Policy1000EPlSC_iS9_llNS7_10__identityEEEvT0_T1_T2_T3_T4_T6_,"aw",@nobits
	.sectionflags	@""
	.align	16
.nv.shared._ZN3cub18CUB_300001_SM_10006detail6reduce28DeviceReduceSingleTileKernelINS2_10policy_hubIljN4cuda3std3__44plusIlEEE10Policy1000EPlSC_iS9_llNS7_10__identityEEEvT0_T1_T2_T3_T4_T6_:
	.zero		1184


//--------------------- .nv.shared._ZN3cub18CUB_300001_SM_10006detail6reduce18DeviceReduceKernelINS2_10policy_hubIljN4cuda3std3__44plusIlEEE10Policy1000EN6thrust24THRUST_300001_SM_1000_NS18transform_iteratorI17greater_than_fiveNSD_6detail15normal_iteratorINSD_10device_ptrIiEEEEllEEjS9_lNS7_10__identityEEEvT0_PT3_T1_NS0_13GridEvenShareISQ_EET2_T4_ --------------------------
	.section	.nv.shared._ZN3cub18CUB_300001_SM_10006detail6reduce18DeviceReduceKernelINS2_10policy_hubIljN4cuda3std3__44plusIlEEE10Policy1000EN6thrust24THRUST_300001_SM_1000_NS18transform_iteratorI17greater_than_fiveNSD_6detail15normal_iteratorINSD_10device_ptrIiEEEEllEEjS9_lNS7_10__identityEEEvT0_PT3_T1_NS0_13GridEvenShareISQ_EET2_T4_,"aw",@nobits
	.sectionflags	@""
	.align	16
.nv.shared._ZN3cub18CUB_300001_SM_10006detail6reduce18DeviceReduceKernelINS2_10policy_hubIljN4cuda3std3__44plusIlEEE10Policy1000EN6thrust24THRUST_300001_SM_1000_NS18transform_iteratorI17greater_than_fiveNSD_6detail15normal_iteratorINSD_10device_ptrIiEEEEllEEjS9_lNS7_10__identityEEEvT0_PT3_T1_NS0_13GridEvenShareISQ_EET2_T4_:
	.zero		1184


//--------------------- .nv.shared._ZN3cub18CUB_300001_SM_10006detail6reduce28DeviceReduceSingleTileKernelINS2_10policy_hubIljN4cuda3std3__44plusIlEEE10Policy1000EN6thrust24THRUST_300001_SM_1000_NS18transform_iteratorI17greater_than_fiveNSD_6detail15normal_iteratorINSD_10device_ptrIiEEEEllEEPljS9_llNS7_10__identityEEEvT0_T1_T2_T3_T4_T6_ --------------------------
	.section	.nv.shared._ZN3cub18CUB_300001_SM_10006detail6reduce28DeviceReduceSingleTileKernelINS2_10policy_hubIljN4cuda3std3__44plusIlEEE10Policy1000EN6thrust24THRUST_300001_SM_1000_NS18transform_iteratorI17greater_than_fiveNSD_6detail15normal_iteratorINSD_10device_ptrIiEEEEllEEPljS9_llNS7_10__identityEEEvT0_T1_T2_T3_T4_T6_,"aw",@nobits
	.sectionflags	@""
	.align	16
.nv.shared._ZN3cub18CUB_300001_SM_10006detail6reduce28DeviceReduceSingleTileKernelINS2_10policy_hubIljN4cuda3std3__44plusIlEEE10Policy1000EN6thrust24THRUST_300001_SM_1000_NS18transform_iteratorI17greater_than_fiveNSD_6detail15normal_iteratorINSD_10device_ptrIiEEEEllEEPljS9_llNS7_10__identityEEEvT0_T1_T2_T3_T4_T6_:
	.zero		1184


//--------------------- .nv.shared._ZN3cub18CUB_300001_SM_10006detail8for_each13static_kernelINS2_12policy_hub_t12policy_500_tEmN6thrust24THRUST_300001_SM_1000_NS8cuda_cub20__uninitialized_fill7functorINS7_10device_ptrIiEEiEEEEvT0_T1_ --------------------------
	.section	.nv.shared._ZN3cub18CUB_300001_SM_10006detail8for_each13static_kernelINS2_12policy_hub_t12policy_500_tEmN6thrust24THRUST_300001_SM_1000_NS8cuda_cub20__uninitialized_fill7functorINS7_10device_ptrIiEEiEEEEvT0_T1_,"aw",@nobits
	.sectionflags	@""
	.align	16
	.zero		1024


//--------------------- .nv.shared._ZN3cub18CUB_300001_SM_10006detail11EmptyKernelIvEEvv --------------------------
	.section	.nv.shared._ZN3cub18CUB_300001_SM_10006detail11EmptyKernelIvEEvv,"aw",@nobits
	.sectionflags	@""
	.align	16
	.zero		1024


//--------------------- .nv.shared._ZN6thrust24THRUST_300001_SM_1000_NS8cuda_cub4core6detail13_kernel_agentINS1_15__reduce_by_key16ReduceByKeyAgentINS0_6detail15normal_iteratorINS0_10device_ptrIiEEEESB_SB_SB_N4cuda3std3__48equal_toIiEENSE_4plusIiEEPllEEJSB_SB_SB_SB_SJ_N3cub18CUB_300001_SM_100024ReduceByKeyScanTileStateIilLb1EEESG_SI_llEEEvDpT0_ --------------------------
	.section	.nv.shared._ZN6thrust24THRUST_300001_SM_1000_NS8cuda_cub4core6detail13_kernel_agentINS1_15__reduce_by_key16ReduceByKeyAgentINS0_6detail15normal_iteratorINS0_10device_ptrIiEEEESB_SB_SB_N4cuda3std3__48equal_toIiEENSE_4plusIiEEPllEEJSB_SB_SB_SB_SJ_N3cub18CUB_300001_SM_100024ReduceByKeyScanTileStateIilLb1EEESG_SI_llEEEvDpT0_,"aw",@nobits
	.sectionflags	@""
	.align	16
	.zero		1024


//--------------------- .nv.shared._ZN6thrust24THRUST_300001_SM_1000_NS8cuda_cub4core6detail13_kernel_agentINS1_15__reduce_by_key9InitAgentIN3cub18CUB_300001_SM_100024ReduceByKeyScanTileStateIilLb1EEElPlEEJSA_lSB_EEEvDpT0_ --------------------------
	.section	.nv.shared._ZN6thrust24THRUST_300001_SM_1000_NS8cuda_cub4core6detail13_kernel_agentINS1_15__reduce_by_key9InitAgentIN3cub18CUB_300001_SM_100024ReduceByKeyScanTileStateIilLb1EEElPlEEJSA_lSB_EEEvDpT0_,"aw",@nobits
	.sectionflags	@""
	.align	16
	.zero		1024


//--------------------- .nv.shared._ZN6thrust24THRUST_300001_SM_1000_NS8cuda_cub4core6detail13_kernel_agentINS1_15__reduce_by_key16ReduceByKeyAgentINS0_6detail15normal_iteratorINS0_10device_ptrIiEEEESB_SB_SB_N4cuda3std3__48equal_toIiEENSE_4plusIiEEPiiEEJSB_SB_SB_SB_SJ_N3cub18CUB_300001_SM_100024ReduceByKeyScanTileStateIiiLb1EEESG_SI_iiEEEvDpT0_ --------------------------
	.section	.nv.shared._ZN6thrust24THRUST_300001_SM_1000_NS8cuda_cub4core6detail13_kernel_agentINS1_15__reduce_by_key16ReduceByKeyAgentINS0_6detail15normal_iteratorINS0_10device_ptrIiEEEESB_SB_SB_N4cuda3std3__48equal_toIiEENSE_4plusIiEEPiiEEJSB_SB_SB_SB_SJ_N3cub18CUB_300001_SM_100024ReduceByKeyScanTileStateIiiLb1EEESG_SI_iiEEEvDpT0_,"aw",@nobits
	.sectionflags	@""
	.align	16
	.zero		1024


//--------------------- .nv.shared._ZN6thrust24THRUST_300001_SM_1000_NS8cuda_cub4core6detail13_kernel_agentINS1_15__reduce_by_key9InitAgentIN3cub18CUB_300001_SM_100024ReduceByKeyScanTileStateIiiLb1EEEiPiEEJSA_iSB_EEEvDpT0_ --------------------------
	.section	.nv.shared._ZN6thrust24THRUST_300001_SM_1000_NS8cuda_cub4core6detail13_kernel_agentINS1_15__reduce_by_key9InitAgentIN3cub18CUB_300001_SM_100024ReduceByKeyScanTileStateIiiLb1EEEiPiEEJSA_iSB_EEEvDpT0_,"aw",@nobits
	.sectionflags	@""
	.align	16
	.zero		1024


//--------------------- .nv.constant0._ZN3cub18CUB_300001_SM_10006detail10radix_sort29DeviceRadixSortOnesweepKernelINS1_5radix10policy_hubIiiyE10Policy1000ELNS0_9SortOrderE0EiiyiiNS1_21identity_decomposer_tEEEvPT5_SB_PT3_PKSC_PT1_PKSG_PT2_PKSK_T4_iiT6_ --------------------------
	.section	.nv.constant0._ZN3cub18CUB_300001_SM_10006detail10radix_sort29DeviceRadixSortOnesweepKernelINS1_5radix10policy_hubIiiyE10Policy1000ELNS0_9SortOrderE0EiiyiiNS1_21identity_decomposer_tEEEvPT5_SB_PT3_PKSC_PT1_PKSG_PT2_PKSK_T4_iiT6_,"a",@progbits
	.sectionflags	@""
	.align	4
.nv.constant0._ZN3cub18CUB_300001_SM_10006detail10radix_sort29DeviceRadixSortOnesweepKernelINS1_5radix10policy_hubIiiyE10Policy1000ELNS0_9SortOrderE0EiiyiiNS1_21identity_decomposer_tEEEvPT5_SB_PT3_PKSC_PT1_PKSG_PT2_PKSK_T4_iiT6_:
	.zero		973


//--------------------- .nv.constant0._ZN3cub18CUB_300001_SM_10006detail10radix_sort33DeviceRadixSortExclusiveSumKernelINS1_5radix10policy_hubIiiyE10Policy1000EyEEvPT0_ --------------------------
	.section	.nv.constant0._ZN3cub18CUB_300001_SM_10006detail10radix_sort33DeviceRadixSortExclusiveSumKernelINS1_5radix10policy_hubIiiyE10Policy1000EyEEvPT0_,"a",@progbits
	.sectionflags	@""
	.align	4
.nv.constant0._ZN3cub18CUB_300001_SM_10006detail10radix_sort33DeviceRadixSortExclusiveSumKernelINS1_5radix10policy_hubIiiyE10Policy1000EyEEvPT0_:
	.zero		904


//--------------------- .nv.constant0._ZN3cub18CUB_300001_SM_10006detail10radix_sort30DeviceRadixSortHistogramKernelINS1_5radix10policy_hubIiiyE10Policy1000ELNS0_9SortOrderE0EiyNS1_21identity_decomposer_tEEEvPT2_PKT1_SA_iiT3_ --------------------------
	.section	.nv.constant0._ZN3cub18CUB_300001_SM_10006detail10radix_sort30DeviceRadixSortHistogramKernelINS1_5radix10policy_hubIiiyE10Policy1000ELNS0_9SortOrderE0EiyNS1_21identity_decomposer_tEEEvPT2_PKT1_SA_iiT3_,"a",@progbits
	.sectionflags	@""
	.align	4
.nv.constant0._ZN3cub18CUB_300001_SM_10006detail10radix_sort30DeviceRadixSortHistogramKernelINS1_5radix10policy_hubIiiyE10Policy1000ELNS0_9SortOrderE0EiyNS1_21identity_decomposer_tEEEvPT2_PKT1_SA_iiT3_:
	.zero		929


//--------------------- .nv.constant0._ZN3cub18CUB_300001_SM_10006detail10radix_sort31DeviceRadixSortSingleTileKernelINS1_5radix10policy_hubIiiyE10Policy1000ELNS0_9SortOrderE0EiiyNS1_21identity_decomposer_tEEEvPKT1_PSA_PKT2_PSE_T3_iiT4_ --------------------------
	.section	.nv.constant0._ZN3cub18CUB_300001_SM_10006detail10radix_sort31DeviceRadixSortSingleTileKernelINS1_5radix10policy_hubIiiyE10Policy1000ELNS0_9SortOrderE0EiiyNS1_21identity_decomposer_tEEEvPKT1_PSA_PKT2_PSE_T3_iiT4_,"a",@progbits
	.sectionflags	@""
	.align	4
.nv.constant0._ZN3cub18CUB_300001_SM_10006detail10radix_sort31DeviceRadixSortSingleTileKernelINS1_5radix10policy_hubIiiyE10Policy1000ELNS0_9SortOrderE0EiiyNS1_21identity_decomposer_tEEEvPKT1_PSA_PKT2_PSE_T3_iiT4_:
	.zero		945


//--------------------- .nv.constant0._ZN3cub18CUB_300001_SM_10006detail6reduce28DeviceReduceSingleTileKernelINS2_10policy_hubIlyN4cuda3std3__44plusIlEEE10Policy1000EPlSC_iS9_llNS7_10__identityEEEvT0_T1_T2_T3_T4_T6_ --------------------------
	.section	.nv.constant0._ZN3cub18CUB_300001_SM_10006detail6reduce28DeviceReduceSingleTileKernelINS2_10policy_hubIlyN4cuda3std3__44plusIlEEE10Policy1000EPlSC_iS9_llNS7_10__identityEEEvT0_T1_T2_T3_T4_T6_,"a",@progbits
	.sectionflags	@""
	.align	4
.nv.constant0._ZN3cub18CUB_300001_SM_10006detail6reduce28DeviceReduceSingleTileKernelINS2_10policy_hubIlyN4cuda3std3__44plusIlEEE10Policy1000EPlSC_iS9_llNS7_10__identityEEEvT0_T1_T2_T3_T4_T6_:
	.zero		929


//--------------------- .nv.constant0._ZN3cub18CUB_300001_SM_10006detail6reduce18DeviceReduceKernelINS2_10policy_hubIlyN4cuda3std3__44plusIlEEE10Policy1000EN6thrust24THRUST_300001_SM_1000_NS18transform_iteratorI17greater_than_fiveNSD_6detail15normal_iteratorINSD_10device_ptrIiEEEEllEEyS9_lNS7_10__identityEEEvT0_PT3_T1_NS0_13GridEvenShareISQ_EET2_T4_ --------------------------
	.section	.nv.constant0._ZN3cub18CUB_300001_SM_10006detail6reduce18DeviceReduceKernelINS2_10policy_hubIlyN4cuda3std3__44plusIlEEE10Policy1000EN6thrust24THRUST_300001_SM_1000_NS18transform_iteratorI17greater_than_fiveNSD_6detail15normal_iteratorINSD_10device_ptrIiEEEEllEEyS9_lNS7_10__identityEEEvT0_PT3_T1_NS0_13GridEvenShareISQ_EET2_T4_,"a",@progbits
	.sectionflags	@""
	.align	4
.nv.constant0._ZN3cub18CUB_300001_SM_10006detail6reduce18DeviceReduceKernelINS2_10policy_hubIlyN4cuda3std3__44plusIlEEE10Policy1000EN6thrust24THRUST_300001_SM_1000_NS18transform_iteratorI17greater_than_fiveNSD_6detail15normal_iteratorINSD_10device_ptrIiEEEEllEEyS9_lNS7_10__identityEEEvT0_PT3_T1_NS0_13GridEvenShareISQ_EET2_T4_:
	.zero		1002


//--------------------- .nv.constant0._ZN3cub18CUB_300001_SM_10006detail6reduce28DeviceReduceSingleTileKernelINS2_10policy_hubIlyN4cuda3std3__44plusIlEEE10Policy1000EN6thrust24THRUST_300001_SM_1000_NS18transform_iteratorI17greater_than_fiveNSD_6detail15normal_iteratorINSD_10device_ptrIiEEEEllEEPlyS9_llNS7_10__identityEEEvT0_T1_T2_T3_T4_T6_ --------------------------
	.section	.nv.constant0._ZN3cub18CUB_300001_SM_10006detail6reduce28DeviceReduceSingleTileKernelINS2_10policy_hubIlyN4cuda3std3__44plusIlEEE10Policy1000EN6thrust24THRUST_300001_SM_1000_NS18transform_iteratorI17greater_than_fiveNSD_6detail15normal_iteratorINSD_10device_ptrIiEEEEllEEPlyS9_llNS7_10__identityEEEvT0_T1_T2_T3_T4_T6_,"a",@progbits
	.sectionflags	@""
	.align	4
.nv.constant0._ZN3cub18CUB_300001_SM_10006detail6reduce28DeviceReduceSingleTileKernelINS2_10policy_hubIlyN4cuda3std3__44plusIlEEE10Policy1000EN6thrust24THRUST_300001_SM_1000_NS18transform_iteratorI17greater_than_fiveNSD_6detail15normal_iteratorINSD_10device_ptrIiEEEEllEEPlyS9_llNS7_10__identityEEEvT0_T1_T2_T3_T4_T6_:
	.zero		945


//--------------------- .nv.constant0._ZN3cub18CUB_300001_SM_10006detail6reduce28DeviceReduceSingleTileKernelINS2_10policy_hubIljN4cuda3std3__44plusIlEEE10Policy1000EPlSC_iS9_llNS7_10__identityEEEvT0_T1_T2_T3_T4_T6_ --------------------------
	.section	.nv.constant0._ZN3cub18CUB_300001_SM_10006detail6reduce28DeviceReduceSingleTileKernelINS2_10policy_hubIljN4cuda3std3__44plusIlEEE10Policy1000EPlSC_iS9_llNS7_10__identityEEEvT0_T1_T2_T3_T4_T6_,"a",@progbits
	.sectionflags	@""
	.align	4
.nv.constant0._ZN3cub18CUB_300001_SM_10006detail6reduce28DeviceReduceSingleTileKernelINS2_10policy_hubIljN4cuda3std3__44plusIlEEE10Policy1000EPlSC_iS9_llNS7_10__identityEEEvT0_T1_T2_T3_T4_T6_:
	.zero		929


//--------------------- .nv.constant0._ZN3cub18CUB_300001_SM_10006detail6reduce18DeviceReduceKernelINS2_10policy_hubIljN4cuda3std3__44plusIlEEE10Policy1000EN6thrust24THRUST_300001_SM_1000_NS18transform_iteratorI17greater_than_fiveNSD_6detail15normal_iteratorINSD_10device_ptrIiEEEEllEEjS9_lNS7_10__identityEEEvT0_PT3_T1_NS0_13GridEvenShareISQ_EET2_T4_ --------------------------
	.section	.nv.constant0._ZN3cub18CUB_300001_SM_10006detail6reduce18DeviceReduceKernelINS2_10policy_hubIljN4cuda3std3__44plusIlEEE10Policy1000EN6thrust24THRUST_300001_SM_1000_NS18transform_iteratorI17greater_than_fiveNSD_6detail15normal_iteratorINSD_10device_ptrIiEEEEllEEjS9_lNS7_10__identityEEEvT0_PT3_T1_NS0_13GridEvenShareISQ_EET2_T4_,"a",@progbits
	.sectionflags	@""
	.align	4
.nv.constant0._ZN3cub18CUB_300001_SM_10006detail6reduce18DeviceReduceKernelINS2_10policy_hubIljN4cuda3std3__44plusIlEEE10Policy1000EN6thrust24THRUST_300001_SM_1000_NS18transform_iteratorI17greater_than_fiveNSD_6detail15normal_iteratorINSD_10device_ptrIiEEEEllEEjS9_lNS7_10__identityEEEvT0_PT3_T1_NS0_13GridEvenShareISQ_EET2_T4_:
	.zero		966


//--------------------- .nv.constant0._ZN3cub18CUB_300001_SM_10006detail6reduce28DeviceReduceSingleTileKernelINS2_10policy_hubIljN4cuda3std3__44plusIlEEE10Policy1000EN6thrust24THRUST_300001_SM_1000_NS18transform_iteratorI17greater_than_fiveNSD_6detail15normal_iteratorINSD_10device_ptrIiEEEEllEEPljS9_llNS7_10__identityEEEvT0_T1_T2_T3_T4_T6_ --------------------------
	.section	.nv.constant0._ZN3cub18CUB_300001_SM_10006detail6reduce28DeviceReduceSingleTileKernelINS2_10policy_hubIljN4cuda3std3__44plusIlEEE10Policy1000EN6thrust24THRUST_300001_SM_1000_NS18transform_iteratorI17greater_than_fiveNSD_6detail15normal_iteratorINSD_10device_ptrIiEEEEllEEPljS9_llNS7_10__identityEEEvT0_T1_T2_T3_T4_T6_,"a",@progbits
	.sectionflags	@""
	.align	4
.nv.constant0._ZN3cub18CUB_300001_SM_10006detail6reduce28DeviceReduceSingleTileKernelINS2_10policy_hubIljN4cuda3std3__44plusIlEEE10Policy1000EN6thrust24THRUST_300001_SM_1000_NS18transform_iteratorI17greater_than_fiveNSD_6detail15normal_iteratorINSD_10device_ptrIiEEEEllEEPljS9_llNS7_10__identityEEEvT0_T1_T2_T3_T4_T6_:
	.zero		937


//--------------------- .nv.constant0._ZN3cub18CUB_300001_SM_10006detail8for_each13static_kernelINS2_12policy_hub_t12policy_500_tEmN6thrust24THRUST_300001_SM_1000_NS8cuda_cub20__uninitialized_fill7functorINS7_10device_ptrIiEEiEEEEvT0_T1_ --------------------------
	.section	.nv.constant0._ZN3cub18CUB_300001_SM_10006detail8for_each13static_kernelINS2_12policy_hub_t12policy_500_tEmN6thrust24THRUST_300001_SM_1000_NS8cuda_cub20__uninitialized_fill7functorINS7_10device_ptrIiEEiEEEEvT0_T1_,"a",@progbits
	.sectionflags	@""
	.align	4
.nv.constant0._ZN3cub18CUB_300001_SM_10006detail8for_each13static_kernelINS2_12policy_hub_t12policy_500_tEmN6thrust24THRUST_300001_SM_1000_NS8cuda_cub20__uninitialized_fill7functorINS7_10device_ptrIiEEiEEEEvT0_T1_:
	.zero		920


//--------------------- .nv.constant0._ZN3cub18CUB_300001_SM_10006detail11EmptyKernelIvEEvv --------------------------
	.section	.nv.constant0._ZN3cub18CUB_300001_SM_10006detail11EmptyKernelIvEEvv,"a",@progbits
	.sectionflags	@""
	.align	4
.nv.constant0._ZN3cub18CUB_300001_SM_10006detail11EmptyKernelIvEEvv:
	.zero		896


//--------------------- .nv.constant0._ZN6thrust24THRUST_300001_SM_1000_NS8cuda_cub4core6detail13_kernel_agentINS1_15__reduce_by_key16ReduceByKeyAgentINS0_6detail15normal_iteratorINS0_10device_ptrIiEEEESB_SB_SB_N4cuda3std3__48equal_toIiEENSE_4plusIiEEPllEEJSB_SB_SB_SB_SJ_N3cub18CUB_300001_SM_100024ReduceByKeyScanTileStateIilLb1EEESG_SI_llEEEvDpT0_ --------------------------
	.section	.nv.constant0._ZN6thrust24THRUST_300001_SM_1000_NS8cuda_cub4core6detail13_kernel_agentINS1_15__reduce_by_key16ReduceByKeyAgentINS0_6detail15normal_iteratorINS0_10device_ptrIiEEEESB_SB_SB_N4cuda3std3__48equal_toIiEENSE_4plusIiEEPllEEJSB_SB_SB_SB_SJ_N3cub18CUB_300001_SM_100024ReduceByKeyScanTileStateIilLb1EEESG_SI_llEEEvDpT0_,"a",@progbits
	.sectionflags	@""
	.align	4
.nv.constant0._ZN6thrust24THRUST_300001_SM_1000_NS8cuda_cub4core6detail13_kernel_agentINS1_15__reduce_by_key16ReduceByKeyAgentINS0_6detail15normal_iteratorINS0_10device_ptrIiEEEESB_SB_SB_N4cuda3std3__48equal_toIiEENSE_4plusIiEEPllEEJSB_SB_SB_SB_SJ_N3cub18CUB_300001_SM_100024ReduceByKeyScanTileStateIilLb1EEESG_SI_llEEEvDpT0_:
	.zero		968


//--------------------- .nv.constant0._ZN6thrust24THRUST_300001_SM_1000_NS8cuda_cub4core6detail13_kernel_agentINS1_15__reduce_by_key9InitAgentIN3cub18CUB_300001_SM_100024ReduceByKeyScanTileStateIilLb1EEElPlEEJSA_lSB_EEEvDpT0_ --------------------------
	.section	.nv.constant0._ZN6thrust24THRUST_300001_SM_1000_NS8cuda_cub4core6detail13_kernel_agentINS1_15__reduce_by_key9InitAgentIN3cub18CUB_300001_SM_100024ReduceByKeyScanTileStateIilLb1EEElPlEEJSA_lSB_EEEvDpT0_,"a",@progbits
	.sectionflags	@""
	.align	4
.nv.constant0._ZN6thrust24THRUST_300001_SM_1000_NS8cuda_cub4core6detail13_kernel_agentINS1_15__reduce_by_key9InitAgentIN3cub18CUB_300001_SM_100024ReduceByKeyScanTileStateIilLb1EEElPlEEJSA_lSB_EEEvDpT0_:
	.zero		920


//--------------------- .nv.constant0._ZN6thrust24THRUST_300001_SM_1000_NS8cuda_cub4core6detail13_kernel_agentINS1_15__reduce_by_key16ReduceByKeyAgentINS0_6detail15normal_iteratorINS0_10device_ptrIiEEEESB_SB_SB_N4cuda3std3__48equal_toIiEENSE_4plusIiEEPiiEEJSB_SB_SB_SB_SJ_N3cub18CUB_300001_SM_100024ReduceByKeyScanTileStateIiiLb1EEESG_SI_iiEEEvDpT0_ --------------------------
	.section	.nv.constant0._ZN6thrust24THRUST_300001_SM_1000_NS8cuda_cub4core6detail13_kernel_agentINS1_15__reduce_by_key16ReduceByKeyAgentINS0_6detail15normal_iteratorINS0_10device_ptrIiEEEESB_SB_SB_N4cuda3std3__48equal_toIiEENSE_4plusIiEEPiiEEJSB_SB_SB_SB_SJ_N3cub18CUB_300001_SM_100024ReduceByKeyScanTileStateIiiLb1EEESG_SI_iiEEEvDpT0_,"a",@progbits
	.sectionflags	@""
	.align	4
.nv.constant0._ZN6thrust24THRUST_300001_SM_1000_NS8cuda_cub4core6detail13_kernel_agentINS1_15__reduce_by_key16ReduceByKeyAgentINS0_6detail15normal_iteratorINS0_10device_ptrIiEEEESB_SB_SB_N4cuda3std3__48equal_toIiEENSE_4plusIiEEPiiEEJSB_SB_SB_SB_SJ_N3cub18CUB_300001_SM_100024ReduceByKeyScanTileStateIiiLb1EEESG_SI_iiEEEvDpT0_:
	.zero		956


//--------------------- .nv.constant0._ZN6thrust24THRUST_300001_SM_1000_NS8cuda_cub4core6detail13_kernel_agentINS1_15__reduce_by_key9InitAgentIN3cub18CUB_300001_SM_100024ReduceByKeyScanTileStateIiiLb1EEEiPiEEJSA_iSB_EEEvDpT0_ --------------------------
	.section	.nv.constant0._ZN6thrust24THRUST_300001_SM_1000_NS8cuda_cub4core6detail13_kernel_agentINS1_15__reduce_by_key9InitAgentIN3cub18CUB_300001_SM_100024ReduceByKeyScanTileStateIiiLb1EEEiPiEEJSA_iSB_EEEvDpT0_,"a",@progbits
	.sectionflags	@""
	.align	4
.nv.constant0._ZN6thrust24THRUST_300001_SM_1000_NS8cuda_cub4core6detail13_kernel_agentINS1_15__reduce_by_key9InitAgentIN3cub18CUB_300001_SM_100024ReduceByKeyScanTileStateIiiLb1EEEiPiEEJSA_iSB_EEEvDpT0_:
	.zero		920


//--------------------- SYMBOLS --------------------------

	.type		.nv.reservedSmem.offset0,@object
	.size		.nv.reservedSmem.offset0,0x4
	.type		.nv.reservedSmem.cap,@object
	.size		.nv.reservedSmem.cap,0x4
